def attn_fwd(
    Q,
    K,
    V,
    Out,
    Lse,
    sm_scale,
    stride_qz,
    stride_qh,
    stride_qm,
    stride_qk,
    stride_kz,
    stride_kh,
    stride_kn,
    stride_kk,
    stride_vz,
    stride_vh,
    stride_vn,
    stride_vk,
    stride_oz,
    stride_oh,
    stride_om,
    stride_ok,
    seqlen_q,
    seqlen_k,
    BLOCK_M: tl.constexpr,
    BLOCK_N: tl.constexpr,
    HEAD_DIM: tl.constexpr,
    CAUSAL: tl.constexpr,
):
    start_m = tl.program_id(0)
    off_hz = tl.program_id(1)
    q_off = off_hz * stride_qh
    k_off = off_hz * stride_kh
    v_off = off_hz * stride_vh
    offs_m = start_m * BLOCK_M + tl.arange(0, BLOCK_M)
    offs_d = tl.arange(0, HEAD_DIM)
    offs_n = tl.arange(0, BLOCK_N)
    q_ptrs = Q + q_off + offs_m[:, None] * stride_qm + offs_d[None, :] * stride_qk
    k_ptrs = K + k_off + offs_d[:, None] * stride_kk + offs_n[None, :] * stride_kn
    v_ptrs = V + v_off + offs_n[:, None] * stride_vn + offs_d[None, :] * stride_vk
    m_i = tl.full([BLOCK_M], float("-inf"), dtype=tl.float32)
    l_i = tl.zeros([BLOCK_M], dtype=tl.float32) + 1.0
    acc = tl.zeros([BLOCK_M, HEAD_DIM], dtype=tl.float32)
    q = tl.load(q_ptrs)
    acc, l_i, m_i = _attn_fwd_inner(
        acc,
        l_i,
        m_i,
        q,
        k_ptrs,
        v_ptrs,
        sm_scale,
        stride_kn,
        stride_vn,
        start_m,
        seqlen_k,
        BLOCK_M,
        BLOCK_N,
        HEAD_DIM,
        CAUSAL,
    )
    acc = acc / l_i[:, None]
    lse = m_i + tl.math.log2(l_i) / 1.4426950408889634
    o_ptrs = (
        Out
        + off_hz * stride_oh
        + offs_m[:, None] * stride_om
        + offs_d[None, :] * stride_ok
    )
    tl.store(o_ptrs, acc.to(Out.dtype.element_ty))
    tl.store(Lse + off_hz * seqlen_q + offs_m, lse)

# config = {"BLOCK_M": 64, "BLOCK_N": 32, "HEAD_DIM": 512, "arch": "sm_80", "causal": true, "dtype": "bf16", "num_stages": 2, "num_warps": 8}
# arch = sm_80


// ===== COMPILED SASS (sm_80) =====

	.target	sm_80

	.elftype	@"ET_EXEC"


//--------------------- .note.nv.tkinfo           --------------------------
	.section	.note.nv.tkinfo,"",@"SHT_NOTE"
	.sectionflags	@"SHF_NOTE_NV_TKINFO"
	.tkinfo
        /*0018*/ 	.word	0x00000002
        /*0030*/ 	.string	""
        /*0030*/ 	.string	"ptxas"
        /*0030*/ 	.string	"Cuda compilation tools, release 13.0, V13.0.88"
        /*0030*/ 	.string	"Build cuda_13.0.r13.0/compiler.36424714_0"
        /*0030*/ 	.string	"-v  -suppress-debug-info  -lineinfo  -arch sm_80 "



//--------------------- .note.nv.cuinfo           --------------------------
	.section	.note.nv.cuinfo,"",@"SHT_NOTE"
	.sectionflags	@"SHF_NOTE_NV_CUINFO"
        /*0018*/ 	.short	0x0002
        /*001a*/ 	.short	0x0050
        /*001c*/ 	.short	0x0082
	.zero		2


//--------------------- .nv.info                  --------------------------
	.section	.nv.info,"",@"SHT_CUDA_INFO"
	.align	4


	//----- nvinfo : EIATTR_REGCOUNT
	.align		4
        /*0000*/ 	.byte	0x04, 0x2f
        /*0002*/ 	.short	(.L_2 - .L_1)
	.align		4
.L_1:
        /*0004*/ 	.word	index@(attn_fwd)
        /*0008*/ 	.word	0x000000ff


	//----- nvinfo : EIATTR_FRAME_SIZE
	.align		4
.L_2:
        /*000c*/ 	.byte	0x04, 0x11
        /*000e*/ 	.short	(.L_4 - .L_3)
	.align		4
.L_3:
        /*0010*/ 	.word	index@(attn_fwd)
        /*0014*/ 	.word	0x00000418


	//----- nvinfo : EIATTR_MIN_STACK_SIZE
	.align		4
.L_4:
        /*0018*/ 	.byte	0x04, 0x12
        /*001a*/ 	.short	(.L_6 - .L_5)
	.align		4
.L_5:
        /*001c*/ 	.word	index@(attn_fwd)
        /*0020*/ 	.word	0x00000418
.L_6:


//--------------------- .nv.info.attn_fwd         --------------------------
	.section	.nv.info.attn_fwd,"",@"SHT_CUDA_INFO"
	.sectionflags	@""
	.align	4


	//----- nvinfo : EIATTR_CUDA_API_VERSION
	.align		4
        /*0000*/ 	.byte	0x04, 0x37
        /*0002*/ 	.short	(.L_8 - .L_7)
.L_7:
        /*0004*/ 	.word	0x00000082


	//----- nvinfo : EIATTR_SW2861232_WAR
	.align		4
.L_8:
        /*0008*/ 	.byte	0x01, 0x35
	.zero		2


	//----- nvinfo : EIATTR_PARAM_CBANK
	.align		4
        /*000c*/ 	.byte	0x04, 0x0a
        /*000e*/ 	.short	(.L_10 - .L_9)
	.align		4
.L_9:
        /*0010*/ 	.word	index@(.nv.constant0.attn_fwd)
        /*0014*/ 	.short	0x0160
        /*0016*/ 	.short	0x0088


	//----- nvinfo : EIATTR_CBANK_PARAM_SIZE
	.align		4
.L_10:
        /*0018*/ 	.byte	0x03, 0x19
        /*001a*/ 	.short	0x0088


	//----- nvinfo : EIATTR_KPARAM_INFO
	.align		4
        /*001c*/ 	.byte	0x04, 0x17
        /*001e*/ 	.short	(.L_12 - .L_11)
.L_11:
        /*0020*/ 	.word	0x00000000
        /*0024*/ 	.short	0x0019
        /*0026*/ 	.short	0x0080
        /*0028*/ 	.byte	0x00, 0xf4, 0x21, 0x00


	//----- nvinfo : EIATTR_KPARAM_INFO
	.align		4
.L_12:
        /*002c*/ 	.byte	0x04, 0x17
        /*002e*/ 	.short	(.L_14 - .L_13)
.L_13:
        /*0030*/ 	.word	0x00000000
        /*0034*/ 	.short	0x0018
        /*0036*/ 	.short	0x0078
        /*0038*/ 	.byte	0x00, 0xf4, 0x21, 0x00


	//----- nvinfo : EIATTR_KPARAM_INFO
	.align		4
.L_14:
        /*003c*/ 	.byte	0x04, 0x17
        /*003e*/ 	.short	(.L_16 - .L_15)
.L_15:
        /*0040*/ 	.word	0x00000000
        /*0044*/ 	.short	0x0017
        /*0046*/ 	.short	0x0070
        /*0048*/ 	.byte	0x00, 0xf0, 0x11, 0x00


	//----- nvinfo : EIATTR_KPARAM_INFO
	.align		4
.L_16:
        /*004c*/ 	.byte	0x04, 0x17
        /*004e*/ 	.short	(.L_18 - .L_17)
.L_17:
        /*0050*/ 	.word	0x00000000
        /*0054*/ 	.short	0x0016
        /*0056*/ 	.short	0x006c
        /*0058*/ 	.byte	0x00, 0xf0, 0x11, 0x00


	//----- nvinfo : EIATTR_KPARAM_INFO
	.align		4
.L_18:
        /*005c*/ 	.byte	0x04, 0x17
        /*005e*/ 	.short	(.L_20 - .L_19)
.L_19:
        /*0060*/ 	.word	0x00000000
        /*0064*/ 	.short	0x0015
        /*0066*/ 	.short	0x0068
        /*0068*/ 	.byte	0x00, 0xf0, 0x11, 0x00


	//----- nvinfo : EIATTR_KPARAM_INFO
	.align		4
.L_20:
        /*006c*/ 	.byte	0x04, 0x17
        /*006e*/ 	.short	(.L_22 - .L_21)
.L_21:
        /*0070*/ 	.word	0x00000000
        /*0074*/ 	.short	0x0014
        /*0076*/ 	.short	0x0064
        /*0078*/ 	.byte	0x00, 0xf0, 0x11, 0x00


	//----- nvinfo : EIATTR_KPARAM_INFO
	.align		4
.L_22:
        /*007c*/ 	.byte	0x04, 0x17
        /*007e*/ 	.short	(.L_24 - .L_23)
.L_23:
        /*0080*/ 	.word	0x00000000
        /*0084*/ 	.short	0x0013
        /*0086*/ 	.short	0x0060
        /*0088*/ 	.byte	0x00, 0xf0, 0x11, 0x00


	//----- nvinfo : EIATTR_KPARAM_INFO
	.align		4
.L_24:
        /*008c*/ 	.byte	0x04, 0x17
        /*008e*/ 	.short	(.L_26 - .L_25)
.L_25:
        /*0090*/ 	.word	0x00000000
        /*0094*/ 	.short	0x0012
        /*0096*/ 	.short	0x005c
        /*0098*/ 	.byte	0x00, 0xf0, 0x11, 0x00


	//----- nvinfo : EIATTR_KPARAM_INFO
	.align		4
.L_26:
        /*009c*/ 	.byte	0x04, 0x17
        /*009e*/ 	.short	(.L_28 - .L_27)
.L_27:
        /*00a0*/ 	.word	0x00000000
        /*00a4*/ 	.short	0x0011
        /*00a6*/ 	.short	0x0058
        /*00a8*/ 	.byte	0x00, 0xf0, 0x11, 0x00


	//----- nvinfo : EIATTR_KPARAM_INFO
	.align		4
.L_28:
        /*00ac*/ 	.byte	0x04, 0x17
        /*00ae*/ 	.short	(.L_30 - .L_29)
.L_29:
        /*00b0*/ 	.word	0x00000000
        /*00b4*/ 	.short	0x0010
        /*00b6*/ 	.short	0x0054
        /*00b8*/ 	.byte	0x00, 0xf0, 0x11, 0x00


	//----- nvinfo : EIATTR_KPARAM_INFO
	.align		4
.L_30:
        /*00bc*/ 	.byte	0x04, 0x17
        /*00be*/ 	.short	(.L_32 - .L_31)
.L_31:
        /*00c0*/ 	.word	0x00000000
        /*00c4*/ 	.short	0x000f
        /*00c6*/ 	.short	0x0050
        /*00c8*/ 	.byte	0x00, 0xf0, 0x11, 0x00


	//----- nvinfo : EIATTR_KPARAM_INFO
	.align		4
.L_32:
        /*00cc*/ 	.byte	0x04, 0x17
        /*00ce*/ 	.short	(.L_34 - .L_33)
.L_33:
        /*00d0*/ 	.word	0x00000000
        /*00d4*/ 	.short	0x000e
        /*00d6*/ 	.short	0x004c
        /*00d8*/ 	.byte	0x00, 0xf0, 0x11, 0x00


	//----- nvinfo : EIATTR_KPARAM_INFO
	.align		4
.L_34:
        /*00dc*/ 	.byte	0x04, 0x17
        /*00de*/ 	.short	(.L_36 - .L_35)
.L_35:
        /*00e0*/ 	.word	0x00000000
        /*00e4*/ 	.short	0x000d
        /*00e6*/ 	.short	0x0048
        /*00e8*/ 	.byte	0x00, 0xf0, 0x11, 0x00


	//----- nvinfo : EIATTR_KPARAM_INFO
	.align		4
.L_36:
        /*00ec*/ 	.byte	0x04, 0x17
        /*00ee*/ 	.short	(.L_38 - .L_37)
.L_37:
        /*00f0*/ 	.word	0x00000000
        /*00f4*/ 	.short	0x000c
        /*00f6*/ 	.short	0x0044
        /*00f8*/ 	.byte	0x00, 0xf0, 0x11, 0x00


	//----- nvinfo : EIATTR_KPARAM_INFO
	.align		4
.L_38:
        /*00fc*/ 	.byte	0x04, 0x17
        /*00fe*/ 	.short	(.L_40 - .L_39)
.L_39:
        /*0100*/ 	.word	0x00000000
        /*0104*/ 	.short	0x000b
        /*0106*/ 	.short	0x0040
        /*0108*/ 	.byte	0x00, 0xf0, 0x11, 0x00


	//----- nvinfo : EIATTR_KPARAM_INFO
	.align		4
.L_40:
        /*010c*/ 	.byte	0x04, 0x17
        /*010e*/ 	.short	(.L_42 - .L_41)
.L_41:
        /*0110*/ 	.word	0x00000000
        /*0114*/ 	.short	0x000a
        /*0116*/ 	.short	0x003c
        /*0118*/ 	.byte	0x00, 0xf0, 0x11, 0x00


	//----- nvinfo : EIATTR_KPARAM_INFO
	.align		4
.L_42:
        /*011c*/ 	.byte	0x04, 0x17
        /*011e*/ 	.short	(.L_44 - .L_43)
.L_43:
        /*0120*/ 	.word	0x00000000
        /*0124*/ 	.short	0x0009
        /*0126*/ 	.short	0x0038
        /*0128*/ 	.byte	0x00, 0xf0, 0x11, 0x00


	//----- nvinfo : EIATTR_KPARAM_INFO
	.align		4
.L_44:
        /*012c*/ 	.byte	0x04, 0x17
        /*012e*/ 	.short	(.L_46 - .L_45)
.L_45:
        /*0130*/ 	.word	0x00000000
        /*0134*/ 	.short	0x0008
        /*0136*/ 	.short	0x0034
        /*0138*/ 	.byte	0x00, 0xf0, 0x11, 0x00


	//----- nvinfo : EIATTR_KPARAM_INFO
	.align		4
.L_46:
        /*013c*/ 	.byte	0x04, 0x17
        /*013e*/ 	.short	(.L_48 - .L_47)
.L_47:
        /*0140*/ 	.word	0x00000000
        /*0144*/ 	.short	0x0007
        /*0146*/ 	.short	0x0030
        /*0148*/ 	.byte	0x00, 0xf0, 0x11, 0x00


	//----- nvinfo : EIATTR_KPARAM_INFO
	.align		4
.L_48:
        /*014c*/ 	.byte	0x04, 0x17
        /*014e*/ 	.short	(.L_50 - .L_49)
.L_49:
        /*0150*/ 	.word	0x00000000
        /*0154*/ 	.short	0x0006
        /*0156*/ 	.short	0x002c
        /*0158*/ 	.byte	0x00, 0xf0, 0x11, 0x00


	//----- nvinfo : EIATTR_KPARAM_INFO
	.align		4
.L_50:
        /*015c*/ 	.byte	0x04, 0x17
        /*015e*/ 	.short	(.L_52 - .L_51)
.L_51:
        /*0160*/ 	.word	0x00000000
        /*0164*/ 	.short	0x0005
        /*0166*/ 	.short	0x0028
        /*0168*/ 	.byte	0x00, 0xf0, 0x11, 0x00


	//----- nvinfo : EIATTR_KPARAM_INFO
	.align		4
.L_52:
        /*016c*/ 	.byte	0x04, 0x17
        /*016e*/ 	.short	(.L_54 - .L_53)
.L_53:
        /*0170*/ 	.word	0x00000000
        /*0174*/ 	.short	0x0004
        /*0176*/ 	.short	0x0020
        /*0178*/ 	.byte	0x00, 0xf4, 0x21, 0x00


	//----- nvinfo : EIATTR_KPARAM_INFO
	.align		4
.L_54:
        /*017c*/ 	.byte	0x04, 0x17
        /*017e*/ 	.short	(.L_56 - .L_55)
.L_55:
        /*0180*/ 	.word	0x00000000
        /*0184*/ 	.short	0x0003
        /*0186*/ 	.short	0x0018
        /*0188*/ 	.byte	0x00, 0xf4, 0x21, 0x00


	//----- nvinfo : EIATTR_KPARAM_INFO
	.align		4
.L_56:
        /*018c*/ 	.byte	0x04, 0x17
        /*018e*/ 	.short	(.L_58 - .L_57)
.L_57:
        /*0190*/ 	.word	0x00000000
        /*0194*/ 	.short	0x0002
        /*0196*/ 	.short	0x0010
        /*0198*/ 	.byte	0x00, 0xf4, 0x21, 0x00


	//----- nvinfo : EIATTR_KPARAM_INFO
	.align		4
.L_58:
        /*019c*/ 	.byte	0x04, 0x17
        /*019e*/ 	.short	(.L_60 - .L_59)
.L_59:
        /*01a0*/ 	.word	0x00000000
        /*01a4*/ 	.short	0x0001
        /*01a6*/ 	.short	0x0008
        /*01a8*/ 	.byte	0x00, 0xf4, 0x21, 0x00


	//----- nvinfo : EIATTR_KPARAM_INFO
	.align		4
.L_60:
        /*01ac*/ 	.byte	0x04, 0x17
        /*01ae*/ 	.short	(.L_62 - .L_61)
.L_61:
        /*01b0*/ 	.word	0x00000000
        /*01b4*/ 	.short	0x0000
        /*01b6*/ 	.short	0x0000
        /*01b8*/ 	.byte	0x00, 0xf4, 0x21, 0x00


	//----- nvinfo : EIATTR_MAXREG_COUNT
	.align		4
.L_62:
        /*01bc*/ 	.byte	0x03, 0x1b
        /*01be*/ 	.short	0x00ff


	//----- nvinfo : EIATTR_NUM_BARRIERS
	.align		4
        /*01c0*/ 	.byte	0x02, 0x4c
        /*01c2*/ 	.byte	0x01
	.zero		1


	//----- nvinfo : EIATTR_ANNOTATIONS
	.align		4
        /*01c4*/ 	.byte	0x04, 0x55
        /*01c6*/ 	.short	(.L_64 - .L_63)


	//   ....[0]....
.L_63:
        /*01c8*/ 	.word	0x00000001
        /*01cc*/ 	.byte	0x70, 0x33, 0x00, 0x00, 0x01, 0x00, 0x00, 0x00, 0xc0, 0x33, 0x00, 0x00, 0x01, 0x00, 0x00, 0x00
        /* <DEDUP_REMOVED lines=124> */
        /*099c*/ 	.byte	0xf0, 0x95, 0x00, 0x00, 0x01, 0x00, 0x00, 0x00, 0x50, 0x96, 0x00, 0x00


	//----- nvinfo : EIATTR_MERCURY_ISA_VERSION
	.align		4
.L_64:
        /*09a8*/ 	.byte	0x03, 0x5f
        /*09aa*/ 	.short	0x0000


	//----- nvinfo : EIATTR_COOP_GROUP_MASK_REGIDS
	.align		4
        /*09ac*/ 	.byte	0x04, 0x29
        /*09ae*/ 	.short	(.L_66 - .L_65)


	//   ....[0]....
.L_65:
        /*09b0*/ 	.word	0xffffffff


	//   ....[1]....
        /*09b4*/ 	.word	0xffffffff


	//   ....[2]....
        /*09b8*/ 	.word	0xffffffff


	//   ....[3]....
        /*09bc*/ 	.word	0xffffffff


	//   ....[4]....
        /*09c0*/ 	.word	0xffffffff


	//   ....[5]....
        /*09c4*/ 	.word	0xffffffff


	//   ....[6]....
        /*09c8*/ 	.word	0xffffffff


	//   ....[7]....
        /*09cc*/ 	.word	0xffffffff


	//   ....[8]....
        /*09d0*/ 	.word	0xffffffff


	//   ....[9]....
        /*09d4*/ 	.word	0xffffffff


	//   ....[10]....
        /*09d8*/ 	.word	0xffffffff


	//   ....[11]....
        /*09dc*/ 	.word	0xffffffff


	//   ....[12]....
        /*09e0*/ 	.word	0xffffffff


	//   ....[13]....
        /*09e4*/ 	.word	0xffffffff


	//   ....[14]....
        /*09e8*/ 	.word	0xffffffff


	//   ....[15]....
        /*09ec*/ 	.word	0xffffffff


	//   ....[16]....
        /*09f0*/ 	.word	0xffffffff


	//   ....[17]....
        /*09f4*/ 	.word	0xffffffff


	//   ....[18]....
        /*09f8*/ 	.word	0xffffffff


	//   ....[19]....
        /*09fc*/ 	.word	0xffffffff


	//   ....[20]....
        /*0a00*/ 	.word	0xffffffff


	//   ....[21]....
        /*0a04*/ 	.word	0xffffffff


	//   ....[22]....
        /*0a08*/ 	.word	0xffffffff


	//   ....[23]....
        /*0a0c*/ 	.word	0xffffffff


	//   ....[24]....
        /*0a10*/ 	.word	0xffffffff


	//   ....[25]....
        /*0a14*/ 	.word	0xffffffff


	//   ....[26]....
        /*0a18*/ 	.word	0xffffffff


	//   ....[27]....
        /*0a1c*/ 	.word	0xffffffff


	//   ....[28]....
        /*0a20*/ 	.word	0xffffffff


	//   ....[29]....
        /*0a24*/ 	.word	0xffffffff


	//   ....[30]....
        /*0a28*/ 	.word	0xffffffff


	//   ....[31]....
        /*0a2c*/ 	.word	0xffffffff


	//   ....[32]....
        /*0a30*/ 	.word	0xffffffff


	//   ....[33]....
        /*0a34*/ 	.word	0xffffffff


	//   ....[34]....
        /*0a38*/ 	.word	0xffffffff


	//   ....[35]....
        /*0a3c*/ 	.word	0xffffffff


	//----- nvinfo : EIATTR_COOP_GROUP_INSTR_OFFSETS
	.align		4
.L_66:
        /*0a40*/ 	.byte	0x04, 0x28
        /*0a42*/ 	.short	(.L_68 - .L_67)


	//   ....[0]....
.L_67:
        /*0a44*/ 	.word	0x00007d50


	//   ....[1]....
        /*0a48*/ 	.word	0x00007d80


	//   ....[2]....
        /*0a4c*/ 	.word	0x00007db0


	//   ....[3]....
        /*0a50*/ 	.word	0x00007dc0


	//   ....[4]....
        /*0a54*/ 	.word	0x00007dd0


	//   ....[5]....
        /*0a58*/ 	.word	0x00007de0


	//   ....[6]....
        /*0a5c*/ 	.word	0x00007df0


	//   ....[7]....
        /*0a60*/ 	.word	0x00007e00


	//   ....[8]....
        /*0a64*/ 	.word	0x00007e60


	//   ....[9]....
        /*0a68*/ 	.word	0x00007e90


	//   ....[10]....
        /*0a6c*/ 	.word	0x00007eb0


	//   ....[11]....
        /*0a70*/ 	.word	0x00007ee0


	//   ....[12]....
        /*0a74*/ 	.word	0x00007ef0


	//   ....[13]....
        /*0a78*/ 	.word	0x00007f10


	//   ....[14]....
        /*0a7c*/ 	.word	0x00007f30


	//   ....[15]....
        /*0a80*/ 	.word	0x00007f50


	//   ....[16]....
        /*0a84*/ 	.word	0x00008230


	//   ....[17]....
        /*0a88*/ 	.word	0x00008250


	//   ....[18]....
        /*0a8c*/ 	.word	0x00008400


	//   ....[19]....
        /*0a90*/ 	.word	0x00008420


	//   ....[20]....
        /*0a94*/ 	.word	0x00008480


	//   ....[21]....
        /*0a98*/ 	.word	0x000084a0


	//   ....[22]....
        /*0a9c*/ 	.word	0x00008820


	//   ....[23]....
        /*0aa0*/ 	.word	0x00008840


	//   ....[24]....
        /*0aa4*/ 	.word	0x00008860


	//   ....[25]....
        /*0aa8*/ 	.word	0x00008870


	//   ....[26]....
        /*0aac*/ 	.word	0x00008880


	//   ....[27]....
        /*0ab0*/ 	.word	0x00008890


	//   ....[28]....
        /*0ab4*/ 	.word	0x000088d0


	//   ....[29]....
        /*0ab8*/ 	.word	0x000088f0


	//   ....[30]....
        /*0abc*/ 	.word	0x00008910


	//   ....[31]....
        /*0ac0*/ 	.word	0x00008930


	//   ....[32]....
        /*0ac4*/ 	.word	0x00008940


	//   ....[33]....
        /*0ac8*/ 	.word	0x00008950


	//   ....[34]....
        /*0acc*/ 	.word	0x00008a70


	//   ....[35]....
        /*0ad0*/ 	.word	0x00008a90


	//----- nvinfo : EIATTR_EXIT_INSTR_OFFSETS
	.align		4
.L_68:
        /*0ad4*/ 	.byte	0x04, 0x1c
        /*0ad6*/ 	.short	(.L_70 - .L_69)


	//   ....[0]....
.L_69:
        /*0ad8*/ 	.word	0x00010700


	//   ....[1]....
        /*0adc*/ 	.word	0x000107f0


	//----- nvinfo : EIATTR_REQNTID
	.align		4
.L_70:
        /*0ae0*/ 	.byte	0x04, 0x10
        /*0ae2*/ 	.short	(.L_72 - .L_71)
.L_71:
        /*0ae4*/ 	.word	0x00000100
        /*0ae8*/ 	.word	0x00000001
        /*0aec*/ 	.word	0x00000001
.L_72:


//--------------------- .nv.callgraph             --------------------------
	.section	.nv.callgraph,"",@"SHT_CUDA_CALLGRAPH"
	.align	4
	.sectionentsize	8
	.align		4
        /*0000*/ 	.word	0x00000000
	.align		4
        /*0004*/ 	.word	0xffffffff
	.align		4
        /*0008*/ 	.word	0x00000000
	.align		4
        /*000c*/ 	.word	0xfffffffe
	.align		4
        /*0010*/ 	.word	0x00000000
	.align		4
        /*0014*/ 	.word	0xfffffffd
	.align		4
        /*0018*/ 	.word	0x00000000
	.align		4
        /*001c*/ 	.word	0xfffffffc


//--------------------- .nv.rel.action            --------------------------
	.section	.nv.rel.action,"",@"SHT_CUDA_RELOCINFO"
	.align	8
	.sectionentsize	8
        /*0000*/ 	.byte	0x73, 0x00, 0x00, 0x00, 0x00, 0x00, 0x00, 0x00, 0x00, 0x00, 0x00, 0x11, 0x25, 0x00, 0x05, 0x36


//--------------------- .nv.constant4             --------------------------
	.section	.nv.constant4,"a",@progbits
	.align	8
	.align		8
.nv.constant4:
        /*0000*/ 	.dword	_$_str


//--------------------- .nv.constant0.attn_fwd    --------------------------
	.section	.nv.constant0.attn_fwd,"a",@progbits
	.sectionflags	@""
	.align	4
.nv.constant0.attn_fwd:
	.zero		488


//--------------------- .text.attn_fwd            --------------------------
	.section	.text.attn_fwd,"ax",@progbits
	.sectioninfo	@"SHI_REGISTERS=255"
	.align	128
        .global         attn_fwd
        .type           attn_fwd,@function
        .size           attn_fwd,(.L_x_3 - attn_fwd)
        .other          attn_fwd,@"STO_CUDA_ENTRY STV_DEFAULT"
attn_fwd:
.text.attn_fwd:
[----:B------:R-:W-:Y:S02]  /*0000*/  IMAD.MOV.U32 R1, RZ, RZ, c[0x0][0x28] ;  /* 0x00000a00ff017624 */ /* 0x000fe400078e00ff */
[----:B------:R-:W0:Y:S01]  /*0010*/  S2R R32, SR_CTAID.X ;  /* 0x0000000000207919 */ /* 0x000e220000002500 */
[----:B------:R-:W-:Y:S01]  /*0020*/  MOV R15, c[0x0][0x198] ;  /* 0x00006600000f7a02 */ /* 0x000fe20000000f00 */
[----:B------:R-:W-:Y:S01]  /*0030*/  ULDC.64 UR6, c[0x0][0x118] ;  /* 0x0000460000067ab9 */ /* 0x000fe20000000a00 */
[----:B------:R-:W-:Y:S01]  /*0040*/  IADD3 R1, R1, -0x418, RZ ;  /* 0xfffffbe801017810 */ /* 0x000fe20007ffe0ff */
[----:B------:R-:W1:Y:S04]  /*0050*/  S2R R176, SR_TID.X ;  /* 0x0000000000b07919 */ /* 0x000e680000002100 */
[----:B------:R-:W2:Y:S01]  /*0060*/  S2R R168, SR_CTAID.Y ;  /* 0x0000000000a87919 */ /* 0x000ea20000002600 */
[----:B0-----:R-:W-:Y:S01]  /*0070*/  IMAD.SHL.U32 R32, R32, 0x40, RZ ;  /* 0x0000004020207824 */ /* 0x001fe200078e00ff */
[----:B-1----:R-:W-:-:S04]  /*0080*/  SHF.R.U32.HI R0, RZ, 0x6, R176 ;  /* 0x00000006ff007819 */ /* 0x002fc800000116b0 */
[----:B------:R-:W-:Y:S02]  /*0090*/  LOP3.LUT R3, R32, 0x3f, R176, 0xf8, !PT ;  /* 0x0000003f20037812 */ /* 0x000fe400078ef8b0 */
[----:B------:R-:W-:Y:S01]  /*00a0*/  SGXT.U32 R2, R0, 0x2 ;  /* 0x000000020002781a */ /* 0x000fe20000000000 */
[----:B--2---:R-:W-:Y:S02]  /*00b0*/  IMAD R0, R168, c[0x0][0x190], RZ ;  /* 0x00006400a8007a24 */ /* 0x004fe400078e02ff */
[----:B------:R-:W-:Y:S02]  /*00c0*/  IMAD R3, R3, c[0x0][0x194], RZ ;  /* 0x0000650003037a24 */ /* 0x000fe400078e02ff */
[----:B------:R-:W-:Y:S02]  /*00d0*/  IMAD R7, R2, c[0x0][0x198], RZ ;  /* 0x0000660002077a24 */ /* 0x000fe400078e02ff */
[C---:B------:R-:W-:Y:S02]  /*00e0*/  IMAD.SHL.U32 R2, R0.reuse, 0x2, RZ ;  /* 0x0000000200027824 */ /* 0x040fe400078e00ff */
[----:B------:R-:W-:Y:S01]  /*00f0*/  IMAD.SHL.U32 R5, R3, 0x2, RZ ;  /* 0x0000000203057824 */ /* 0x000fe200078e00ff */
[----:B------:R-:W-:Y:S01]  /*0100*/  LEA R9, R15, R7, 0x2 ;  /* 0x000000070f097211 */ /* 0x000fe200078e10ff */
[----:B------:R-:W-:-:S03]  /*0110*/  IMAD.HI R0, R0, 0x2, RZ ;  /* 0x0000000200007827 */ /* 0x000fc600078e02ff */
[----:B------:R-:W-:Y:S01]  /*0120*/  IADD3 R2, P0, P1, R5, c[0x0][0x160], R2 ;  /* 0x0000580005027a10 */ /* 0x000fe2000791e002 */
[----:B------:R-:W-:Y:S02]  /*0130*/  IMAD R5, R15, 0x4, R9 ;  /* 0x000000040f057824 */ /* 0x000fe400078e0209 */
[----:B------:R-:W-:-:S04]  /*0140*/  IMAD.HI R3, R3, 0x2, RZ ;  /* 0x0000000203037827 */ /* 0x000fc800078e02ff */
[----:B------:R-:W-:Y:S01]  /*0150*/  IMAD R13, R15, 0x4, R5 ;  /* 0x000000040f0d7824 */ /* 0x000fe200078e0205 */
[----:B------:R-:W-:Y:S02]  /*0160*/  IADD3.X R0, R3, c[0x0][0x164], R0, P0, P1 ;  /* 0x0000590003007a10 */ /* 0x000fe400007e2400 */
[-C--:B------:R-:W-:Y:S02]  /*0170*/  LEA R10, P1, R5, R2.reuse, 0x1 ;  /* 0x00000002050a7211 */ /* 0x080fe400078208ff */
[----:B------:R-:W-:Y:S02]  /*0180*/  LEA R17, R15, R13, 0x2 ;  /* 0x0000000d0f117211 */ /* 0x000fe400078e10ff */
[----:B------:R-:W-:Y:S02]  /*0190*/  LEA R6, P0, R7, R2, 0x1 ;  /* 0x0000000207067211 */ /* 0x000fe400078008ff */
[-C--:B------:R-:W-:Y:S01]  /*01a0*/  LEA.HI.X.SX32 R11, R5, R0.reuse, 0x1, P1 ;  /* 0x00000000050b7211 */ /* 0x080fe200008f0eff */
[----:B------:R-:W-:Y:S01]  /*01b0*/  IMAD R19, R15, 0x4, R17 ;  /* 0x000000040f137824 */ /* 0x000fe200078e0211 */
[----:B------:R-:W-:-:S02]  /*01c0*/  LEA.HI.X.SX32 R7, R7, R0, 0x1, P0 ;  /* 0x0000000007077211 */ /* 0x000fc400000f0eff */
[----:B------:R-:W-:Y:S01]  /*01d0*/  LEA R8, P0, R9, R2, 0x1 ;  /* 0x0000000209087211 */ /* 0x000fe200078008ff */
[----:B------:R-:W-:Y:S01]  /*01e0*/  IMAD R21, R15, 0x4, R19 ;  /* 0x000000040f157824 */ /* 0x000fe200078e0213 */
[----:B------:R0:W2:Y:S02]  /*01f0*/  LDG.E.U16 R5, [R10.64] ;  /* 0x000000060a057981 */ /* 0x0000a4000c1e1500 */
[----:B------:R-:W-:Y:S02]  /*0200*/  LEA.HI.X.SX32 R9, R9, R0, 0x1, P0 ;  /* 0x0000000009097211 */ /* 0x000fe400000f0eff */
[----:B------:R-:W-:Y:S01]  /*0210*/  LEA R12, P0, R13, R2, 0x1 ;  /* 0x000000020d0c7211 */ /* 0x000fe200078008ff */
[----:B------:R1:W3:Y:S01]  /*0220*/  LDG.E.U16 R3, [R6.64] ;  /* 0x0000000606037981 */ /* 0x0002e2000c1e1500 */
[----:B0-----:R-:W-:-:S03]  /*0230*/  LEA R11, R15, R21, 0x2 ;  /* 0x000000150f0b7211 */ /* 0x001fc600078e10ff */
[----:B------:R0:W4:Y:S01]  /*0240*/  LDG.E.U16 R4, [R8.64] ;  /* 0x0000000608047981 */ /* 0x000122000c1e1500 */
[----:B------:R-:W-:Y:S01]  /*0250*/  LEA.HI.X.SX32 R13, R13, R0, 0x1, P0 ;  /* 0x000000000d0d7211 */ /* 0x000fe200000f0eff */
[----:B------:R-:W-:Y:S01]  /*0260*/  IMAD R25, R15, 0x4, R11 ;  /* 0x000000040f197824 */ /* 0x000fe200078e020b */
[----:B------:R-:W-:-:S03]  /*0270*/  LEA R18, P0, R19, R2, 0x1 ;  /* 0x0000000213127211 */ /* 0x000fc600078008ff */
[----:B-1----:R1:W5:Y:S01]  /*0280*/  LDG.E.U16 R6, [R12.64] ;  /* 0x000000060c067981 */ /* 0x002362000c1e1500 */
[----:B------:R-:W-:Y:S01]  /*0290*/  LEA R16, P1, R17, R2, 0x1 ;  /* 0x0000000211107211 */ /* 0x000fe200078208ff */
[----:B------:R-:W-:Y:S01]  /*02a0*/  IMAD R27, R15, 0x4, R25 ;  /* 0x000000040f1b7824 */ /* 0x000fe200078e0219 */
[----:B------:R-:W-:Y:S02]  /*02b0*/  LEA.HI.X.SX32 R19, R19, R0, 0x1, P0 ;  /* 0x0000000013137211 */ /* 0x000fe400000f0eff */
[----:B------:R-:W-:Y:S02]  /*02c0*/  LEA R20, P0, R21, R2, 0x1 ;  /* 0x0000000215147211 */ /* 0x000fe400078008ff */
[-C--:B------:R-:W-:Y:S01]  /*02d0*/  LEA.HI.X.SX32 R17, R17, R0.reuse, 0x1, P1 ;  /* 0x0000000011117211 */ /* 0x080fe200008f0eff */
[----:B0-----:R0:W2:Y:S01]  /*02e0*/  LDG.E.U16 R8, [R18.64] ;  /* 0x0000000612087981 */ /* 0x0010a2000c1e1500 */
[----:B-1----:R-:W-:Y:S02]  /*02f0*/  LEA R13, R15, R27, 0x2 ;  /* 0x0000001b0f0d7211 */ /* 0x002fe400078e10ff */
[----:B------:R-:W-:Y:S01]  /*0300*/  LEA.HI.X.SX32 R21, R21, R0, 0x1, P0 ;  /* 0x0000000015157211 */ /* 0x000fe200000f0eff */
[----:B------:R1:W2:Y:S01]  /*0310*/  LDG.E.U16 R7, [R16.64] ;  /* 0x0000000610077981 */ /* 0x0002a2000c1e1500 */
[----:B------:R-:W-:-:S02]  /*0320*/  LEA R22, P0, R11, R2, 0x1 ;  /* 0x000000020b167211 */ /* 0x000fc400078008ff */
[----:B------:R-:W-:Y:S01]  /*0330*/  LEA R24, P1, R25, R2, 0x1 ;  /* 0x0000000219187211 */ /* 0x000fe200078208ff */
[----:B------:R0:W2:Y:S01]  /*0340*/  LDG.E.U16 R9, [R20.64] ;  /* 0x0000000614097981 */ /* 0x0000a2000c1e1500 */
[----:B------:R-:W-:Y:S02]  /*0350*/  LEA.HI.X.SX32 R23, R11, R0, 0x1, P0 ;  /* 0x000000000b177211 */ /* 0x000fe400000f0eff */
[----:B------:R-:W-:Y:S01]  /*0360*/  LEA R26, P0, R27, R2, 0x1 ;  /* 0x000000021b1a7211 */ /* 0x000fe200078008ff */
[----:B-1----:R-:W-:-:S03]  /*0370*/  IMAD R17, R15, 0x4, R13 ;  /* 0x000000040f117824 */ /* 0x002fc600078e020d */
[-C--:B------:R-:W-:Y:S01]  /*0380*/  LEA.HI.X.SX32 R27, R27, R0.reuse, 0x1, P0 ;  /* 0x000000001b1b7211 */ /* 0x080fe200000f0eff */
[----:B------:R1:W2:Y:S01]  /*0390*/  LDG.E.U16 R10, [R22.64] ;  /* 0x00000006160a7981 */ /* 0x0002a2000c1e1500 */
[----:B------:R-:W-:Y:S01]  /*03a0*/  IMAD R29, R15, 0x4, R17 ;  /* 0x000000040f1d7824 */ /* 0x000fe200078e0211 */
[----:B------:R-:W-:Y:S02]  /*03b0*/  LEA.HI.X.SX32 R25, R25, R0, 0x1, P1 ;  /* 0x0000000019197211 */ /* 0x000fe400008f0eff */
[----:B------:R1:W2:Y:S01]  /*03c0*/  LDG.E.U16 R12, [R26.64] ;  /* 0x000000061a0c7981 */ /* 0x0002a2000c1e1500 */
[----:B0-----:R-:W-:Y:S02]  /*03d0*/  LEA R18, P0, R13, R2, 0x1 ;  /* 0x000000020d127211 */ /* 0x001fe400078008ff */
[----:B------:R-:W-:Y:S01]  /*03e0*/  LEA R31, R15, R29, 0x2 ;  /* 0x0000001d0f1f7211 */ /* 0x000fe200078e10ff */
[----:B------:R0:W2:Y:S01]  /*03f0*/  LDG.E.U16 R11, [R24.64] ;  /* 0x00000006180b7981 */ /* 0x0000a2000c1e1500 */
[----:B------:R-:W-:-:S02]  /*0400*/  LEA.HI.X.SX32 R19, R13, R0, 0x1, P0 ;  /* 0x000000000d137211 */ /* 0x000fc400000f0eff */
[-C--:B------:R-:W-:Y:S02]  /*0410*/  LEA R20, P0, R17, R2.reuse, 0x1 ;  /* 0x0000000211147211 */ /* 0x080fe400078008ff */
[----:B------:R-:W-:Y:S01]  /*0420*/  LEA R28, P1, R29, R2, 0x1 ;  /* 0x000000021d1c7211 */ /* 0x000fe200078208ff */
[----:B------:R1:W2:Y:S01]  /*0430*/  LDG.E.U16 R13, [R18.64] ;  /* 0x00000006120d7981 */ /* 0x0002a2000c1e1500 */
[----:B------:R-:W-:Y:S01]  /*0440*/  LEA.HI.X.SX32 R21, R17, R0, 0x1, P0 ;  /* 0x0000000011157211 */ /* 0x000fe200000f0eff */
[----:B0-----:R-:W-:Y:S01]  /*0450*/  IMAD R25, R15, 0x4, R31 ;  /* 0x000000040f197824 */ /* 0x001fe200078e021f */
[----:B-1----:R-:W-:-:S03]  /*0460*/  LEA R22, P0, R31, R2, 0x1 ;  /* 0x000000021f167211 */ /* 0x002fc600078008ff */
[----:B------:R0:W2:Y:S01]  /*0470*/  LDG.E.U16 R14, [R20.64] ;  /* 0x00000006140e7981 */ /* 0x0000a2000c1e1500 */
[----:B------:R-:W-:Y:S01]  /*0480*/  IMAD R27, R15, 0x4, R25 ;  /* 0x000000040f1b7824 */ /* 0x000fe200078e0219 */
[----:B------:R-:W-:-:S04]  /*0490*/  LEA.HI.X.SX32 R23, R31, R0, 0x1, P0 ;  /* 0x000000001f177211 */ /* 0x000fc800000f0eff */
[----:B------:R-:W-:Y:S01]  /*04a0*/  LEA R31, R15, R27, 0x2 ;  /* 0x0000001b0f1f7211 */ /* 0x000fe200078e10ff */
[----:B------:R1:W2:Y:S01]  /*04b0*/  LDG.E.U16 R16, [R22.64] ;  /* 0x0000000616107981 */ /* 0x0002a2000c1e1500 */
[----:B------:R-:W-:Y:S02]  /*04c0*/  LEA.HI.X.SX32 R29, R29, R0, 0x1, P1 ;  /* 0x000000001d1d7211 */ /* 0x000fe400008f0eff */
[----:B------:R-:W-:Y:S01]  /*04d0*/  LEA R24, P0, R25, R2, 0x1 ;  /* 0x0000000219187211 */ /* 0x000fe200078008ff */
[----:B------:R-:W-:Y:S02]  /*04e0*/  IMAD R33, R15, 0x4, R31 ;  /* 0x000000040f217824 */ /* 0x000fe400078e021f */
[----:B------:R0:W2:Y:S01]  /*04f0*/  LDG.E.U16 R17, [R28.64] ;  /* 0x000000061c117981 */ /* 0x0000a2000c1e1500 */
[----:B------:R-:W-:Y:S02]  /*0500*/  LEA.HI.X.SX32 R25, R25, R0, 0x1, P0 ;  /* 0x0000000019197211 */ /* 0x000fe400000f0eff */
[----:B------:R-:W-:-:S02]  /*0510*/  LEA R26, P0, R27, R2, 0x1 ;  /* 0x000000021b1a7211 */ /* 0x000fc400078008ff */
[----:B------:R-:W-:Y:S01]  /*0520*/  LEA R30, P1, R31, R2, 0x1 ;  /* 0x000000021f1e7211 */ /* 0x000fe200078208ff */
[----:B------:R1:W2:Y:S01]  /*0530*/  LDG.E.U16 R19, [R24.64] ;  /* 0x0000000618137981 */ /* 0x0002a2000c1e1500 */
[----:B0-----:R-:W-:Y:S01]  /*0540*/  IMAD R29, R15, 0x4, R33 ;  /* 0x000000040f1d7824 */ /* 0x001fe200078e0221 */
[----:B------:R-:W-:Y:S02]  /*0550*/  LEA.HI.X.SX32 R27, R27, R0, 0x1, P0 ;  /* 0x000000001b1b7211 */ /* 0x000fe400000f0eff */
[----:B------:R-:W-:Y:S02]  /*0560*/  LEA R34, P0, R33, R2, 0x1 ;  /* 0x0000000221227211 */ /* 0x000fe400078008ff */
[----:B-1----:R-:W-:Y:S01]  /*0570*/  LEA R23, R15, R29, 0x2 ;  /* 0x0000001d0f177211 */ /* 0x002fe200078e10ff */
[----:B------:R0:W2:Y:S01]  /*0580*/  LDG.E.U16 R18, [R26.64] ;  /* 0x000000061a127981 */ /* 0x0000a2000c1e1500 */
[----:B------:R-:W-:-:S03]  /*0590*/  LEA.HI.X.SX32 R35, R33, R0, 0x1, P0 ;  /* 0x0000000021237211 */ /* 0x000fc600000f0eff */
[----:B------:R-:W-:Y:S01]  /*05a0*/  IMAD R33, R15, 0x4, R23 ;  /* 0x000000040f217824 */ /* 0x000fe200078e0217 */
[----:B------:R-:W-:Y:S01]  /*05b0*/  LEA R28, P0, R29, R2, 0x1 ;  /* 0x000000021d1c7211 */ /* 0x000fe200078008ff */
[----:B------:R1:W2:Y:S02]  /*05c0*/  LDG.E.U16 R20, [R34.64] ;  /* 0x0000000622147981 */ /* 0x0002a4000c1e1500 */
[----:B------:R-:W-:Y:S01]  /*05d0*/  IMAD R25, R15, 0x4, R33 ;  /* 0x000000040f197824 */ /* 0x000fe200078e0221 */
[-C--:B------:R-:W-:Y:S02]  /*05e0*/  LEA.HI.X.SX32 R29, R29, R0.reuse, 0x1, P0 ;  /* 0x000000001d1d7211 */ /* 0x080fe400000f0eff */
[----:B------:R-:W-:Y:S02]  /*05f0*/  LEA.HI.X.SX32 R31, R31, R0, 0x1, P1 ;  /* 0x000000001f1f7211 */ /* 0x000fe400008f0eff */
[-C--:B------:R-:W-:Y:S02]  /*0600*/  LEA R36, P0, R23, R2.reuse, 0x1 ;  /* 0x0000000217247211 */ /* 0x080fe400078008ff */
[----:B------:R-:W-:Y:S01]  /*0610*/  LEA R38, P1, R33, R2, 0x1 ;  /* 0x0000000221267211 */ /* 0x000fe200078208ff */
[----:B------:R1:W2:Y:S01]  /*0620*/  LDG.E.U16 R21, [R30.64] ;  /* 0x000000061e157981 */ /* 0x0002a2000c1e1500 */
[----:B0-----:R-:W-:-:S02]  /*0630*/  LEA R27, R15, R25, 0x2 ;  /* 0x000000190f1b7211 */ /* 0x001fc400078e10ff */
[-C--:B------:R-:W-:Y:S02]  /*0640*/  LEA.HI.X.SX32 R37, R23, R0.reuse, 0x1, P0 ;  /* 0x0000000017257211 */ /* 0x080fe400000f0eff */
[----:B------:R-:W-:Y:S01]  /*0650*/  LEA.HI.X.SX32 R39, R33, R0, 0x1, P1 ;  /* 0x0000000021277211 */ /* 0x000fe200008f0eff */
[----:B------:R-:W-:Y:S01]  /*0660*/  IMAD R33, R15, 0x4, R27 ;  /* 0x000000040f217824 */ /* 0x000fe200078e021b */
[----:B------:R-:W-:Y:S01]  /*0670*/  LEA R40, P0, R25, R2, 0x1 ;  /* 0x0000000219287211 */ /* 0x000fe200078008ff */
[----:B------:R0:W2:Y:S02]  /*0680*/  LDG.E.U16 R23, [R28.64] ;  /* 0x000000061c177981 */ /* 0x0000a4000c1e1500 */
[----:B------:R-:W-:Y:S01]  /*0690*/  IMAD R43, R15, 0x4, R33 ;  /* 0x000000040f2b7824 */ /* 0x000fe200078e0221 */
[----:B------:R-:W-:Y:S01]  /*06a0*/  LEA.HI.X.SX32 R41, R25, R0, 0x1, P0 ;  /* 0x0000000019297211 */ /* 0x000fe200000f0eff */
[----:B------:R0:W2:Y:S01]  /*06b0*/  LDG.E.U16 R22, [R36.64] ;  /* 0x0000000624167981 */ /* 0x0000a2000c1e1500 */
[----:B-1----:R-:W-:-:S03]  /*06c0*/  LEA R30, P0, R27, R2, 0x1 ;  /* 0x000000021b1e7211 */ /* 0x002fc600078008ff */
[----:B------:R1:W2:Y:S01]  /*06d0*/  LDG.E.U16 R25, [R38.64] ;  /* 0x0000000626197981 */ /* 0x0002a2000c1e1500 */
[----:B------:R-:W-:Y:S02]  /*06e0*/  LEA.HI.X.SX32 R31, R27, R0, 0x1, P0 ;  /* 0x000000001b1f7211 */ /* 0x000fe400000f0eff */
[----:B------:R-:W-:Y:S01]  /*06f0*/  LEA R34, P0, R33, R2, 0x1 ;  /* 0x0000000221227211 */ /* 0x000fe200078008ff */
[----:B------:R1:W2:Y:S01]  /*0700*/  LDG.E.U16 R24, [R40.64] ;  /* 0x0000000628187981 */ /* 0x0002a2000c1e1500 */
[----:B0-----:R-:W-:Y:S02]  /*0710*/  LEA R29, R15, R43, 0x2 ;  /* 0x0000002b0f1d7211 */ /* 0x001fe400078e10ff */
[----:B------:R-:W-:Y:S01]  /*0720*/  LEA.HI.X.SX32 R35, R33, R0, 0x1, P0 ;  /* 0x0000000021237211 */ /* 0x000fe200000f0eff */
[----:B------:R0:W2:Y:S01]  /*0730*/  LDG.E.U16 R27, [R30.64] ;  /* 0x000000061e1b7981 */ /* 0x0000a2000c1e1500 */
[-C--:B------:R-:W-:Y:S01]  /*0740*/  LEA R36, P0, R29, R2.reuse, 0x1 ;  /* 0x000000021d247211 */ /* 0x080fe200078008ff */
[----:B------:R-:W-:Y:S01]  /*0750*/  IMAD R33, R15, 0x4, R29 ;  /* 0x000000040f217824 */ /* 0x000fe200078e021d */
[----:B------:R-:W-:Y:S01]  /*0760*/  LEA R42, P1, R43, R2, 0x1 ;  /* 0x000000022b2a7211 */ /* 0x000fe200078208ff */
[----:B------:R0:W2:Y:S01]  /*0770*/  LDG.E.U16 R26, [R34.64] ;  /* 0x00000006221a7981 */ /* 0x0000a2000c1e1500 */
[----:B------:R-:W-:Y:S01]  /*0780*/  LEA.HI.X.SX32 R37, R29, R0, 0x1, P0 ;  /* 0x000000001d257211 */ /* 0x000fe200000f0eff */
[----:B-1----:R-:W-:Y:S01]  /*0790*/  IMAD R41, R15, 0x4, R33 ;  /* 0x000000040f297824 */ /* 0x002fe200078e0221 */
[----:B------:R-:W-:-:S02]  /*07a0*/  LEA R38, P0, R33, R2, 0x1 ;  /* 0x0000000221267211 */ /* 0x000fc400078008ff */
[-C--:B------:R-:W-:Y:S01]  /*07b0*/  LEA.HI.X.SX32 R43, R43, R0.reuse, 0x1, P1 ;  /* 0x000000002b2b7211 */ /* 0x080fe200008f0eff */
[----:B------:R1:W2:Y:S01]  /*07c0*/  LDG.E.U16 R28, [R36.64] ;  /* 0x00000006241c7981 */ /* 0x0002a2000c1e1500 */
[----:B------:R-:W-:Y:S02]  /*07d0*/  LEA.HI.X.SX32 R39, R33, R0, 0x1, P0 ;  /* 0x0000000021277211 */ /* 0x000fe400000f0eff */
[----:B------:R-:W-:Y:S01]  /*07e0*/  LEA R33, R15, R41, 0x2 ;  /* 0x000000290f217211 */ /* 0x000fe200078e10ff */
[----:B------:R1:W2:Y:S01]  /*07f0*/  LDG.E.U16 R29, [R42.64] ;  /* 0x000000062a1d7981 */ /* 0x0002a2000c1e1500 */
[----:B------:R-:W-:-:S03]  /*0800*/  LEA R40, P0, R41, R2, 0x1 ;  /* 0x0000000229287211 */ /* 0x000fc600078008ff */
[----:B------:R-:W-:Y:S01]  /*0810*/  IMAD R47, R15, 0x4, R33 ;  /* 0x000000040f2f7824 */ /* 0x000fe200078e0221 */
[----:B------:R-:W-:Y:S01]  /*0820*/  LEA.HI.X.SX32 R41, R41, R0, 0x1, P0 ;  /* 0x0000000029297211 */ /* 0x000fe200000f0eff */
[----:B0-----:R0:W2:Y:S02]  /*0830*/  LDG.E.U16 R31, [R38.64] ;  /* 0x00000006261f7981 */ /* 0x0010a4000c1e1500 */
[----:B------:R-:W-:Y:S01]  /*0840*/  IMAD R35, R15, 0x4, R47 ;  /* 0x000000040f237824 */ /* 0x000fe200078e022f */
[----:B------:R-:W-:Y:S01]  /*0850*/  LEA R46, P0, R47, R2, 0x1 ;  /* 0x000000022f2e7211 */ /* 0x000fe200078008ff */
[----:B------:R0:W2:Y:S03]  /*0860*/  LDG.E.U16 R30, [R40.64] ;  /* 0x00000006281e7981 */ /* 0x0000a6000c1e1500 */
[----:B-1----:R-:W-:Y:S02]  /*0870*/  LEA R37, R15, R35, 0x2 ;  /* 0x000000230f257211 */ /* 0x002fe400078e10ff */
[----:B------:R-:W-:-:S02]  /*0880*/  LEA.HI.X.SX32 R47, R47, R0, 0x1, P0 ;  /* 0x000000002f2f7211 */ /* 0x000fc400000f0eff */
[-C--:B------:R-:W-:Y:S01]  /*0890*/  LEA R42, P0, R35, R2.reuse, 0x1 ;  /* 0x00000002232a7211 */ /* 0x080fe200078008ff */
[----:B------:R-:W-:Y:S01]  /*08a0*/  IMAD R51, R15, 0x4, R37 ;  /* 0x000000040f337824 */ /* 0x000fe200078e0225 */
[----:B------:R-:W-:Y:S01]  /*08b0*/  LEA R44, P1, R33, R2, 0x1 ;  /* 0x00000002212c7211 */ /* 0x000fe200078208ff */
[----:B------:R1:W2:Y:S01]  /*08c0*/  LDG.E.U16 R34, [R46.64] ;  /* 0x000000062e227981 */ /* 0x0002a2000c1e1500 */
[----:B------:R-:W-:Y:S01]  /*08d0*/  LEA.HI.X.SX32 R43, R35, R0, 0x1, P0 ;  /* 0x00000000232b7211 */ /* 0x000fe200000f0eff */
[----:B0-----:R-:W-:Y:S01]  /*08e0*/  IMAD R39, R15, 0x4, R51 ;  /* 0x000000040f277824 */ /* 0x001fe200078e0233 */
[----:B------:R-:W-:Y:S02]  /*08f0*/  LEA R48, P0, R37, R2, 0x1 ;  /* 0x0000000225307211 */ /* 0x000fe400078008ff */
[-C--:B------:R-:W-:Y:S01]  /*0900*/  LEA.HI.X.SX32 R45, R33, R0.reuse, 0x1, P1 ;  /* 0x00000000212d7211 */ /* 0x080fe200008f0eff */
[----:B------:R0:W2:Y:S01]  /*0910*/  LDG.E.U16 R35, [R42.64] ;  /* 0x000000062a237981 */ /* 0x0000a2000c1e1500 */
[----:B------:R-:W-:-:S02]  /*0920*/  LEA.HI.X.SX32 R49, R37, R0, 0x1, P0 ;  /* 0x0000000025317211 */ /* 0x000fc400000f0eff */
[----:B------:R-:W-:Y:S01]  /*0930*/  LEA R52, P0, R39, R2, 0x1 ;  /* 0x0000000227347211 */ /* 0x000fe200078008ff */
[----:B------:R0:W2:Y:S01]  /*0940*/  LDG.E.U16 R33, [R44.64] ;  /* 0x000000062c217981 */ /* 0x0000a2000c1e1500 */
[----:B------:R-:W-:Y:S02]  /*0950*/  LEA R41, R15, R39, 0x2 ;  /* 0x000000270f297211 */ /* 0x000fe400078e10ff */
[----:B------:R-:W-:Y:S01]  /*0960*/  LEA.HI.X.SX32 R53, R39, R0, 0x1, P0 ;  /* 0x0000000027357211 */ /* 0x000fe200000f0eff */
[----:B------:R1:W2:Y:S02]  /*0970*/  LDG.E.U16 R36, [R48.64] ;  /* 0x0000000630247981 */ /* 0x0002a4000c1e1500 */
[----:B------:R-:W-:Y:S01]  /*0980*/  IMAD R39, R15, 0x4, R41 ;  /* 0x000000040f277824 */ /* 0x000fe200078e0229 */
[-C--:B------:R-:W-:Y:S01]  /*0990*/  LEA R50, P1, R51, R2.reuse, 0x1 ;  /* 0x0000000233327211 */ /* 0x080fe200078208ff */
[----:B------:R1:W2:Y:S01]  /*09a0*/  LDG.E.U16 R38, [R52.64] ;  /* 0x0000000634267981 */ /* 0x0002a2000c1e1500 */
[----:B0-----:R-:W-:-:S04]  /*09b0*/  LEA R44, P0, R41, R2, 0x1 ;  /* 0x00000002292c7211 */ /* 0x001fc800078008ff */
[-C--:B------:R-:W-:Y:S01]  /*09c0*/  LEA.HI.X.SX32 R45, R41, R0.reuse, 0x1, P0 ;  /* 0x00000000292d7211 */ /* 0x080fe200000f0eff */
[----:B------:R-:W-:Y:S01]  /*09d0*/  IMAD R41, R15, 0x4, R39 ;  /* 0x000000040f297824 */ /* 0x000fe200078e0227 */
[----:B------:R-:W-:Y:S02]  /*09e0*/  LEA.HI.X.SX32 R51, R51, R0, 0x1, P1 ;  /* 0x0000000033337211 */ /* 0x000fe400008f0eff */
[----:B-1----:R-:W-:Y:S02]  /*09f0*/  LEA R46, P0, R39, R2, 0x1 ;  /* 0x00000002272e7211 */ /* 0x002fe400078008ff */
[----:B------:R-:W-:Y:S01]  /*0a00*/  LEA R43, R15, R41, 0x2 ;  /* 0x000000290f2b7211 */ /* 0x000fe200078e10ff */
[----:B------:R0:W2:Y:S01]  /*0a10*/  LDG.E.U16 R37, [R50.64] ;  /* 0x0000000632257981 */ /* 0x0000a2000c1e1500 */
[----:B------:R-:W-:Y:S02]  /*0a20*/  LEA.HI.X.SX32 R47, R39, R0, 0x1, P0 ;  /* 0x00000000272f7211 */ /* 0x000fe400000f0eff */
[C---:B------:R-:W-:Y:S01]  /*0a30*/  LEA R48, P0, R43.reuse, R2, 0x1 ;  /* 0x000000022b307211 */ /* 0x040fe200078008ff */
[----:B------:R1:W2:Y:S03]  /*0a40*/  LDG.E.U16 R39, [R44.64] ;  /* 0x000000062c277981 */ /* 0x0002a6000c1e1500 */
[----:B------:R-:W-:Y:S01]  /*0a50*/  LEA.HI.X.SX32 R49, R43, R0, 0x1, P0 ;  /* 0x000000002b317211 */ /* 0x000fe200000f0eff */
[----:B------:R1:W2:Y:S01]  /*0a60*/  LDG.E.U16 R40, [R46.64] ;  /* 0x000000062e287981 */ /* 0x0002a2000c1e1500 */
[----:B0-----:R-:W-:Y:S01]  /*0a70*/  IMAD R51, R15, 0x4, R43 ;  /* 0x000000040f337824 */ /* 0x001fe200078e022b */
[----:B------:R-:W-:-:S02]  /*0a80*/  LEA R54, P1, R41, R2, 0x1 ;  /* 0x0000000229367211 */ /* 0x000fc400078208ff */
[----:B------:R0:W2:Y:S01]  /*0a90*/  LDG.E.U16 R42, [R48.64] ;  /* 0x00000006302a7981 */ /* 0x0000a2000c1e1500 */
[----:B------:R-:W-:Y:S01]  /*0aa0*/  IMAD R43, R15, 0x4, R51 ;  /* 0x000000040f2b7824 */ /* 0x000fe200078e0233 */
[----:B------:R-:W-:-:S04]  /*0ab0*/  LEA R50, P0, R51, R2, 0x1 ;  /* 0x0000000233327211 */ /* 0x000fc800078008ff */
[----:B------:R-:W-:Y:S02]  /*0ac0*/  LEA R57, R15, R43, 0x2 ;  /* 0x0000002b0f397211 */ /* 0x000fe400078e10ff */
[----:B------:R-:W-:-:S03]  /*0ad0*/  LEA.HI.X.SX32 R51, R51, R0, 0x1, P0 ;  /* 0x0000000033337211 */ /* 0x000fc600000f0eff */
[----:B-1----:R-:W-:Y:S01]  /*0ae0*/  IMAD R45, R15, 0x4, R57 ;  /* 0x000000040f2d7824 */ /* 0x002fe200078e0239 */
[----:B------:R-:W-:-:S03]  /*0af0*/  LEA R52, P0, R43, R2, 0x1 ;  /* 0x000000022b347211 */ /* 0x000fc600078008ff */
[----:B------:R-:W-:Y:S01]  /*0b00*/  IMAD R47, R15, 0x4, R45 ;  /* 0x000000040f2f7824 */ /* 0x000fe200078e022d */
[-C--:B------:R-:W-:Y:S02]  /*0b10*/  LEA.HI.X.SX32 R55, R41, R0.reuse, 0x1, P1 ;  /* 0x0000000029377211 */ /* 0x080fe400008f0eff */
[----:B------:R-:W-:Y:S02]  /*0b20*/  LEA.HI.X.SX32 R53, R43, R0, 0x1, P0 ;  /* 0x000000002b357211 */ /* 0x000fe400000f0eff */
[----:B------:R-:W-:Y:S01]  /*0b30*/  LEA R58, P0, R45, R2, 0x1 ;  /* 0x000000022d3a7211 */ /* 0x000fe200078008ff */
[----:B------:R1:W2:Y:S01]  /*0b40*/  LDG.E.U16 R41, [R54.64] ;  /* 0x0000000636297981 */ /* 0x0002a2000c1e1500 */
[----:B0-----:R-:W-:Y:S02]  /*0b50*/  LEA R49, R15, R47, 0x2 ;  /* 0x0000002f0f317211 */ /* 0x001fe400078e10ff */
[----:B------:R-:W-:Y:S01]  /*0b60*/  LEA.HI.X.SX32 R59, R45, R0, 0x1, P0 ;  /* 0x000000002d3b7211 */ /* 0x000fe200000f0eff */
[----:B------:R0:W2:Y:S02]  /*0b70*/  LDG.E.U16 R43, [R50.64] ;  /* 0x00000006322b7981 */ /* 0x0000a4000c1e1500 */
[----:B------:R-:W-:Y:S01]  /*0b80*/  IMAD R63, R15, 0x4, R49 ;  /* 0x000000040f3f7824 */ /* 0x000fe200078e0231 */
[-C--:B------:R-:W-:Y:S01]  /*0b90*/  LEA R56, P1, R57, R2.reuse, 0x1 ;  /* 0x0000000239387211 */ /* 0x080fe200078208ff */
[----:B------:R0:W2:Y:S01]  /*0ba0*/  LDG.E.U16 R44, [R52.64] ;  /* 0x00000006342c7981 */ /* 0x0000a2000c1e1500 */
[----:B-1----:R-:W-:-:S03]  /*0bb0*/  LEA R54, P0, R47, R2, 0x1 ;  /* 0x000000022f367211 */ /* 0x002fc600078008ff */
[----:B------:R1:W2:Y:S01]  /*0bc0*/  LDG.E.U16 R46, [R58.64] ;  /* 0x000000063a2e7981 */ /* 0x0002a2000c1e1500 */
[----:B------:R-:W-:Y:S01]  /*0bd0*/  LEA.HI.X.SX32 R55, R47, R0, 0x1, P0 ;  /* 0x000000002f377211 */ /* 0x000fe200000f0eff */
[----:B0-----:R-:W-:Y:S01]  /*0be0*/  IMAD R51, R15, 0x4, R63 ;  /* 0x000000040f337824 */ /* 0x001fe200078e023f */
[----:B------:R-:W-:Y:S02]  /*0bf0*/  LEA R60, P0, R49, R2, 0x1 ;  /* 0x00000002313c7211 */ /* 0x000fe400078008ff */
[-C--:B------:R-:W-:Y:S01]  /*0c00*/  LEA.HI.X.SX32 R57, R57, R0.reuse, 0x1, P1 ;  /* 0x0000000039397211 */ /* 0x080fe200008f0eff */
[----:B------:R0:W2:Y:S01]  /*0c10*/  LDG.E.U16 R47, [R54.64] ;  /* 0x00000006362f7981 */ /* 0x0000a2000c1e1500 */
[----:B------:R-:W-:Y:S02]  /*0c20*/  LEA.HI.X.SX32 R61, R49, R0, 0x1, P0 ;  /* 0x00000000313d7211 */ /* 0x000fe400000f0eff */
[----:B------:R-:W-:Y:S01]  /*0c30*/  LEA R64, P0, R51, R2, 0x1 ;  /* 0x0000000233407211 */ /* 0x000fe200078008ff */
[----:B------:R0:W2:Y:S01]  /*0c40*/  LDG.E.U16 R45, [R56.64] ;  /* 0x00000006382d7981 */ /* 0x0000a2000c1e1500 */
[----:B------:R-:W-:-:S02]  /*0c50*/  LEA R53, R15, R51, 0x2 ;  /* 0x000000330f357211 */ /* 0x000fc400078e10ff */
        /* <DEDUP_REMOVED lines=47> */
[----:B---3--:R-:W-:-:S02]  /*0f50*/  LEA R65, R15, R63, 0x2 ;  /* 0x0000003f0f417211 */ /* 0x008fc400078e10ff */
        /* <DEDUP_REMOVED lines=13> */
[C---:B---3--:R-:W-:Y:S01]  /*1030*/  LEA R72, P0, R67.reuse, R2, 0x1 ;  /* 0x0000000243487211 */ /* 0x048fe200078008ff */
[----:B------:R1:W3:Y:S03]  /*1040*/  LDG.E.U16 R63, [R68.64] ;  /* 0x00000006443f7981 */ /* 0x0002e6000c1e1500 */
[----:B------:R-:W-:Y:S01]  /*1050*/  LEA.HI.X.SX32 R73, R67, R0, 0x1, P0 ;  /* 0x0000000043497211 */ /* 0x000fe200000f0eff */
[----:B------:R1:W2:Y:S01]  /*1060*/  LDG.E.U16 R64, [R70.64] ;  /* 0x0000000646407981 */ /* 0x0002a2000c1e1500 */
[----:B0-----:R-:W-:-:S03]  /*1070*/  IMAD R75, R15, 0x4, R67 ;  /* 0x000000040f4b7824 */ /* 0x001fc600078e0243 */
[----:B------:R0:W2:Y:S01]  /*1080*/  LDG.E.U16 R66, [R72.64] ;  /* 0x0000000648427981 */ /* 0x0000a2000c1e1500 */
[----:B------:R-:W-:-:S05]  /*1090*/  IMAD R67, R15, 0x4, R75 ;  /* 0x000000040f437824 */ /* 0x000fca00078e024b */
[----:B------:R-:W-:-:S05]  /*10a0*/  LEA R81, R15, R67, 0x2 ;  /* 0x000000430f517211 */ /* 0x000fca00078e10ff */
[----:B-1----:R-:W-:-:S04]  /*10b0*/  IMAD R69, R15, 0x4, R81 ;  /* 0x000000040f457824 */ /* 0x002fc800078e0251 */
[----:B------:R-:W-:Y:S01]  /*10c0*/  IMAD R71, R15, 0x4, R69 ;  /* 0x000000040f477824 */ /* 0x000fe200078e0245 */
[----:B------:R-:W-:-:S04]  /*10d0*/  LEA R74, P0, R75, R2, 0x1 ;  /* 0x000000024b4a7211 */ /* 0x000fc800078008ff */
[----:B------:R-:W-:Y:S02]  /*10e0*/  LEA R85, R15, R71, 0x2 ;  /* 0x000000470f557211 */ /* 0x000fe400078e10ff */
[----:B------:R-:W-:-:S03]  /*10f0*/  LEA.HI.X.SX32 R75, R75, R0, 0x1, P0 ;  /* 0x000000004b4b7211 */ /* 0x000fc600000f0eff */
[----:B0-----:R-:W-:Y:S01]  /*1100*/  IMAD R73, R15, 0x4, R85 ;  /* 0x000000040f497824 */ /* 0x001fe200078e0255 */
[----:B------:R-:W-:-:S03]  /*1110*/  LEA R76, P0, R67, R2, 0x1 ;  /* 0x00000002434c7211 */ /* 0x000fc600078008ff */
[----:B------:R-:W-:Y:S01]  /*1120*/  IMAD R87, R15, 0x4, R73 ;  /* 0x000000040f577824 */ /* 0x000fe200078e0249 */
[----:B------:R-:W-:Y:S02]  /*1130*/  LEA.HI.X.SX32 R77, R67, R0, 0x1, P0 ;  /* 0x00000000434d7211 */ /* 0x000fe400000f0eff */
[----:B------:R0:W2:Y:S01]  /*1140*/  LDG.E.U16 R67, [R74.64] ;  /* 0x000000064a437981 */ /* 0x0000a2000c1e1500 */
[----:B------:R-:W-:-:S03]  /*1150*/  LEA R78, P1, R65, R2, 0x1 ;  /* 0x00000002414e7211 */ /* 0x000fc600078208ff */
[----:B------:R1:W2:Y:S01]  /*1160*/  LDG.E.U16 R68, [R76.64] ;  /* 0x000000064c447981 */ /* 0x0002a2000c1e1500 */
[----:B------:R-:W-:Y:S02]  /*1170*/  LEA.HI.X.SX32 R79, R65, R0, 0x1, P1 ;  /* 0x00000000414f7211 */ /* 0x000fe400008f0eff */
[----:B0-----:R-:W-:-:S03]  /*1180*/  LEA R75, R15, R87, 0x2 ;  /* 0x000000570f4b7211 */ /* 0x001fc600078e10ff */
[----:B------:R0:W2:Y:S02]  /*1190*/  LDG.E.U16 R65, [R78.64] ;  /* 0x000000064e417981 */ /* 0x0000a4000c1e1500 */
[----:B------:R-:W-:-:S04]  /*11a0*/  IMAD R89, R15, 0x4, R75 ;  /* 0x000000040f597824 */ /* 0x000fc800078e024b */
[----:B------:R-:W-:Y:S01]  /*11b0*/  IMAD R91, R15, 0x4, R89 ;  /* 0x000000040f5b7824 */ /* 0x000fe200078e0259 */
[----:B0-----:R-:W-:-:S04]  /*11c0*/  LEA R78, P0, R69, R2, 0x1 ;  /* 0x00000002454e7211 */ /* 0x001fc800078008ff */
[----:B------:R-:W-:Y:S02]  /*11d0*/  LEA R93, R15, R91, 0x2 ;  /* 0x0000005b0f5d7211 */ /* 0x000fe400078e10ff */
[----:B------:R-:W-:Y:S02]  /*11e0*/  LEA.HI.X.SX32 R79, R69, R0, 0x1, P0 ;  /* 0x00000000454f7211 */ /* 0x000fe400000f0eff */
[-C--:B------:R-:W-:Y:S02]  /*11f0*/  LEA R80, P1, R81, R2.reuse, 0x1 ;  /* 0x0000000251507211 */ /* 0x080fe400078208ff */
[----:B------:R-:W-:Y:S01]  /*1200*/  LEA R82, P0, R71, R2, 0x1 ;  /* 0x0000000247527211 */ /* 0x000fe200078008ff */
[----:B------:R-:W-:Y:S01]  /*1210*/  IMAD R95, R15, 0x4, R93 ;  /* 0x000000040f5f7824 */ /* 0x000fe200078e025d */
[-C--:B------:R-:W-:Y:S01]  /*1220*/  LEA.HI.X.SX32 R81, R81, R0.reuse, 0x1, P1 ;  /* 0x0000000051517211 */ /* 0x080fe200008f0eff */
[----:B------:R0:W2:Y:S01]  /*1230*/  LDG.E.U16 R70, [R78.64] ;  /* 0x000000064e467981 */ /* 0x0000a2000c1e1500 */
[----:B------:R-:W-:-:S02]  /*1240*/  LEA.HI.X.SX32 R83, R71, R0, 0x1, P0 ;  /* 0x0000000047537211 */ /* 0x000fc400000f0eff */
[----:B------:R-:W-:Y:S01]  /*1250*/  LEA R84, P0, R85, R2, 0x1 ;  /* 0x0000000255547211 */ /* 0x000fe200078008ff */
[----:B------:R-:W-:Y:S01]  /*1260*/  IMAD R97, R15, 0x4, R95 ;  /* 0x000000040f617824 */ /* 0x000fe200078e025f */
[----:B------:R0:W2:Y:S02]  /*1270*/  LDG.E.U16 R69, [R80.64] ;  /* 0x0000000650457981 */ /* 0x0000a4000c1e1500 */
[----:B------:R-:W-:Y:S02]  /*1280*/  LEA.HI.X.SX32 R85, R85, R0, 0x1, P0 ;  /* 0x0000000055557211 */ /* 0x000fe400000f0eff */
[----:B------:R-:W-:Y:S01]  /*1290*/  LEA R99, R15, R97, 0x2 ;  /* 0x000000610f637211 */ /* 0x000fe200078e10ff */
[----:B------:R1:W2:Y:S01]  /*12a0*/  LDG.E.U16 R71, [R82.64] ;  /* 0x0000000652477981 */ /* 0x0002a2000c1e1500 */
[----:B0-----:R-:W-:-:S03]  /*12b0*/  LEA R80, P0, R87, R2, 0x1 ;  /* 0x0000000257507211 */ /* 0x001fc600078008ff */
[----:B------:R-:W-:Y:S01]  /*12c0*/  IMAD R101, R15, 0x4, R99 ;  /* 0x000000040f657824 */ /* 0x000fe200078e0263 */
[----:B------:R0:W2:Y:S01]  /*12d0*/  LDG.E.U16 R72, [R84.64] ;  /* 0x0000000654487981 */ /* 0x0000a2000c1e1500 */
[----:B------:R-:W-:Y:S02]  /*12e0*/  LEA.HI.X.SX32 R81, R87, R0, 0x1, P0 ;  /* 0x0000000057517211 */ /* 0x000fe400000f0eff */
[-C--:B------:R-:W-:Y:S01]  /*12f0*/  LEA R78, P0, R75, R2.reuse, 0x1 ;  /* 0x000000024b4e7211 */ /* 0x080fe200078008ff */
[----:B------:R-:W-:Y:S01]  /*1300*/  IMAD R103, R15, 0x4, R101 ;  /* 0x000000040f677824 */ /* 0x000fe200078e0265 */
[----:B-1----:R-:W-:Y:S01]  /*1310*/  LEA R76, P1, R73, R2, 0x1 ;  /* 0x00000002494c7211 */ /* 0x002fe200078208ff */
[----:B------:R1:W2:Y:S01]  /*1320*/  LDG.E.U16 R74, [R80.64] ;  /* 0x00000006504a7981 */ /* 0x0002a2000c1e1500 */
[----:B------:R-:W-:Y:S02]  /*1330*/  LEA.HI.X.SX32 R79, R75, R0, 0x1, P0 ;  /* 0x000000004b4f7211 */ /* 0x000fe400000f0eff */
[----:B------:R-:W-:-:S02]  /*1340*/  LEA R82, P0, R89, R2, 0x1 ;  /* 0x0000000259527211 */ /* 0x000fc400078008ff */
[----:B------:R-:W-:Y:S01]  /*1350*/  LEA R105, R15, R103, 0x2 ;  /* 0x000000670f697211 */ /* 0x000fe200078e10ff */
[----:B------:R1:W2:Y:S01]  /*1360*/  LDG.E.U16 R75, [R78.64] ;  /* 0x000000064e4b7981 */ /* 0x0002a2000c1e1500 */
[----:B------:R-:W-:Y:S02]  /*1370*/  LEA.HI.X.SX32 R83, R89, R0, 0x1, P0 ;  /* 0x0000000059537211 */ /* 0x000fe400000f0eff */
[----:B0-----:R-:W-:Y:S01]  /*1380*/  LEA R84, P0, R93, R2, 0x1 ;  /* 0x000000025d547211 */ /* 0x001fe200078008ff */
[----:B------:R-:W-:-:S03]  /*1390*/  IMAD R107, R15, 0x4, R105 ;  /* 0x000000040f6b7824 */ /* 0x000fc600078e0269 */
[----:B------:R-:W-:Y:S02]  /*13a0*/  LEA.HI.X.SX32 R85, R93, R0, 0x1, P0 ;  /* 0x000000005d557211 */ /* 0x000fe400000f0eff */
[----:B------:R-:W-:Y:S02]  /*13b0*/  LEA R88, P0, R95, R2, 0x1 ;  /* 0x000000025f587211 */ /* 0x000fe400078008ff */
[-C--:B------:R-:W-:Y:S01]  /*13c0*/  LEA.HI.X.SX32 R77, R73, R0.reuse, 0x1, P1 ;  /* 0x00000000494d7211 */ /* 0x080fe200008f0eff */
[----:B-1----:R0:W2:Y:S01]  /*13d0*/  LDG.E.U16 R78, [R84.64] ;  /* 0x00000006544e7981 */ /* 0x0020a2000c1e1500 */
[----:B------:R-:W-:Y:S01]  /*13e0*/  LEA.HI.X.SX32 R89, R95, R0, 0x1, P0 ;  /* 0x000000005f597211 */ /* 0x000fe200000f0eff */
[----:B------:R-:W-:Y:S01]  /*13f0*/  IMAD R95, R15, 0x4, R107 ;  /* 0x000000040f5f7824 */ /* 0x000fe200078e026b */
[C---:B------:R-:W-:Y:S01]  /*1400*/  LEA R86, P1, R91.reuse, R2, 0x1 ;  /* 0x000000025b567211 */ /* 0x040fe200078208ff */
[----:B------:R1:W2:Y:S03]  /*1410*/  LDG.E.U16 R73, [R76.64] ;  /* 0x000000064c497981 */ /* 0x0002a6000c1e1500 */
[----:B------:R-:W-:Y:S01]  /*1420*/  LEA.HI.X.SX32 R87, R91, R0, 0x1, P1 ;  /* 0x000000005b577211 */ /* 0x000fe200008f0eff */
[----:B------:R0:W2:Y:S01]  /*1430*/  LDG.E.U16 R79, [R88.64] ;  /* 0x00000006584f7981 */ /* 0x0000a2000c1e1500 */
[----:B------:R-:W-:-:S02]  /*1440*/  LEA R92, P1, R99, R2, 0x1 ;  /* 0x00000002635c7211 */ /* 0x000fc400078208ff */
[----:B------:R-:W-:Y:S02]  /*1450*/  LEA R109, R15, R95, 0x2 ;  /* 0x0000005f0f6d7211 */ /* 0x000fe400078e10ff */
[----:B------:R-:W-:Y:S01]  /*1460*/  LEA.HI.X.SX32 R93, R99, R0, 0x1, P1 ;  /* 0x00000000635d7211 */ /* 0x000fe200008f0eff */
[----:B-1----:R1:W2:Y:S02]  /*1470*/  LDG.E.U16 R77, [R86.64] ;  /* 0x00000006564d7981 */ /* 0x0022a4000c1e1500 */
[----:B------:R-:W-:Y:S01]  /*1480*/  IMAD R99, R15, 0x4, R109 ;  /* 0x000000040f637824 */ /* 0x000fe200078e026d */
[----:B------:R-:W-:Y:S01]  /*1490*/  LEA R90, P0, R97, R2, 0x1 ;  /* 0x00000002615a7211 */ /* 0x000fe200078008ff */
[----:B------:R0:W2:Y:S02]  /*14a0*/  LDG.E.U16 R81, [R92.64] ;  /* 0x000000065c517981 */ /* 0x0000a4000c1e1500 */
[----:B------:R-:W-:Y:S01]  /*14b0*/  IMAD R111, R15, 0x4, R99 ;  /* 0x000000040f6f7824 */ /* 0x000fe200078e0263 */
[----:B------:R-:W-:Y:S01]  /*14c0*/  LEA.HI.X.SX32 R91, R97, R0, 0x1, P0 ;  /* 0x00000000615b7211 */ /* 0x000fe200000f0eff */
[----:B------:R4:W2:Y:S01]  /*14d0*/  LDG.E.U16 R76, [R82.64] ;  /* 0x00000006524c7981 */ /* 0x0008a2000c1e1500 */
[----:B-1----:R-:W-:-:S02]  /*14e0*/  LEA R86, P0, R101, R2, 0x1 ;  /* 0x0000000265567211 */ /* 0x002fc400078008ff */
[----:B------:R-:W-:Y:S01]  /*14f0*/  LEA R113, R15, R111, 0x2 ;  /* 0x0000006f0f717211 */ /* 0x000fe200078e10ff */
[----:B------:R1:W2:Y:S01]  /*1500*/  LDG.E.U16 R80, [R90.64] ;  /* 0x000000065a507981 */ /* 0x0002a2000c1e1500 */
[----:B------:R-:W-:Y:S02]  /*1510*/  LEA.HI.X.SX32 R87, R101, R0, 0x1, P0 ;  /* 0x0000000065577211 */ /* 0x000fe400000f0eff */
[----:B0-----:R-:W-:Y:S01]  /*1520*/  LEA R84, P0, R103, R2, 0x1 ;  /* 0x0000000267547211 */ /* 0x001fe200078008ff */
[----:B------:R-:W-:Y:S02]  /*1530*/  IMAD R115, R15, 0x4, R113 ;  /* 0x000000040f737824 */ /* 0x000fe400078e0271 */
[----:B----4-:R0:W4:Y:S01]  /*1540*/  LDG.E.U16 R82, [R86.64] ;  /* 0x0000000656527981 */ /* 0x010122000c1e1500 */
[----:B------:R-:W-:Y:S01]  /*1550*/  LEA.HI.X.SX32 R85, R103, R0, 0x1, P0 ;  /* 0x0000000067557211 */ /* 0x000fe200000f0eff */
[----:B------:R-:W-:Y:S01]  /*1560*/  IMAD R117, R15, 0x4, R115 ;  /* 0x000000040f757824 */ /* 0x000fe200078e0273 */
[----:B------:R-:W-:-:S03]  /*1570*/  LEA R88, P0, R105, R2, 0x1 ;  /* 0x0000000269587211 */ /* 0x000fc600078008ff */
[----:B------:R0:W2:Y:S01]  /*1580*/  LDG.E.U16 R83, [R84.64] ;  /* 0x0000000654537981 */ /* 0x0000a2000c1e1500 */
[----:B------:R-:W-:Y:S02]  /*1590*/  LEA.HI.X.SX32 R89, R105, R0, 0x1, P0 ;  /* 0x0000000069597211 */ /* 0x000fe400000f0eff */
[----:B------:R-:W-:Y:S02]  /*15a0*/  LEA R105, R15, R117, 0x2 ;  /* 0x000000750f697211 */ /* 0x000fe400078e10ff */
[----:B------:R-:W-:Y:S01]  /*15b0*/  LEA R92, P0, R95, R2, 0x1 ;  /* 0x000000025f5c7211 */ /* 0x000fe200078008ff */
[----:B------:R1:W2:Y:S02]  /*15c0*/  LDG.E.U16 R96, [R88.64] ;  /* 0x0000000658607981 */ /* 0x0002a4000c1e1500 */
[----:B------:R-:W-:Y:S01]  /*15d0*/  IMAD R119, R15, 0x4, R105 ;  /* 0x000000040f777824 */ /* 0x000fe200078e0269 */
[----:B------:R-:W-:-:S03]  /*15e0*/  LEA.HI.X.SX32 R93, R95, R0, 0x1, P0 ;  /* 0x000000005f5d7211 */ /* 0x000fc600000f0eff */
[----:B------:R-:W-:Y:S01]  /*15f0*/  IMAD R121, R15, 0x4, R119 ;  /* 0x000000040f797824 */ /* 0x000fe200078e0277 */
[----:B0-----:R-:W-:Y:S01]  /*1600*/  LEA R86, P0, R109, R2, 0x1 ;  /* 0x000000026d567211 */ /* 0x001fe200078008ff */
[----:B------:R0:W3:Y:S03]  /*1610*/  LDG.E.U16 R100, [R92.64] ;  /* 0x000000065c647981 */ /* 0x0000e6000c1e1500 */
[----:B------:R-:W-:Y:S02]  /*1620*/  LEA R123, R15, R121, 0x2 ;  /* 0x000000790f7b7211 */ /* 0x000fe400078e10ff */
[----:B------:R-:W-:Y:S02]  /*1630*/  LEA.HI.X.SX32 R87, R109, R0, 0x1, P0 ;  /* 0x000000006d577211 */ /* 0x000fe400000f0eff */
[-C--:B------:R-:W-:Y:S01]  /*1640*/  LEA R84, P0, R99, R2.reuse, 0x1 ;  /* 0x0000000263547211 */ /* 0x080fe200078008ff */
[----:B------:R-:W-:Y:S01]  /*1650*/  IMAD R125, R15, 0x4, R123 ;  /* 0x000000040f7d7824 */ /* 0x000fe200078e027b */
[----:B-1----:R-:W-:Y:S01]  /*1660*/  LEA R90, P1, R107, R2, 0x1 ;  /* 0x000000026b5a7211 */ /* 0x002fe200078208ff */
[----:B------:R1:W3:Y:S01]  /*1670*/  LDG.E.U16 R101, [R86.64] ;  /* 0x0000000656657981 */ /* 0x0002e2000c1e1500 */
[----:B------:R-:W-:Y:S01]  /*1680*/  LEA.HI.X.SX32 R85, R99, R0, 0x1, P0 ;  /* 0x0000000063557211 */ /* 0x000fe200000f0eff */
[----:B------:R-:W-:Y:S01]  /*1690*/  IMAD R99, R15, 0x4, R125 ;  /* 0x000000040f637824 */ /* 0x000fe200078e027d */
[----:B------:R-:W-:-:S02]  /*16a0*/  LEA R88, P0, R113, R2, 0x1 ;  /* 0x0000000271587211 */ /* 0x000fc400078008ff */
[-C--:B------:R-:W-:Y:S01]  /*16b0*/  LEA.HI.X.SX32 R91, R107, R0.reuse, 0x1, P1 ;  /* 0x000000006b5b7211 */ /* 0x080fe200008f0eff */
[----:B------:R0:W3:Y:S01]  /*16c0*/  LDG.E.U16 R102, [R84.64] ;  /* 0x0000000654667981 */ /* 0x0000e2000c1e1500 */
[----:B------:R-:W-:Y:S02]  /*16d0*/  LEA R127, R15, R99, 0x2 ;  /* 0x000000630f7f7211 */ /* 0x000fe400078e10ff */
[----:B------:R-:W-:Y:S01]  /*16e0*/  LEA.HI.X.SX32 R89, R113, R0, 0x1, P0 ;  /* 0x0000000071597211 */ /* 0x000fe200000f0eff */
[----:B------:R0:W3:Y:S02]  /*16f0*/  LDG.E.U16 R97, [R90.64] ;  /* 0x000000065a617981 */ /* 0x0000e4000c1e1500 */
[----:B------:R-:W-:Y:S01]  /*1700*/  IMAD R113, R15, 0x4, R127 ;  /* 0x000000040f717824 */ /* 0x000fe200078e027f */
[-C--:B------:R-:W-:Y:S01]  /*1710*/  LEA R94, P1, R111, R2.reuse, 0x1 ;  /* 0x000000026f5e7211 */ /* 0x080fe200078208ff */
[----:B------:R1:W3:Y:S02]  /*1720*/  LDG.E.U16 R106, [R88.64] ;  /* 0x00000006586a7981 */ /* 0x0002e4000c1e1500 */
[----:B------:R-:W-:Y:S01]  /*1730*/  IMAD R129, R15, 0x4, R113 ;  /* 0x000000040f817824 */ /* 0x000fe200078e0271 */
[----:B0-----:R-:W-:-:S04]  /*1740*/  LEA R90, P0, R115, R2, 0x1 ;  /* 0x00000002735a7211 */ /* 0x001fc800078008ff */
[-C--:B------:R-:W-:Y:S02]  /*1750*/  LEA.HI.X.SX32 R91, R115, R0.reuse, 0x1, P0 ;  /* 0x00000000735b7211 */ /* 0x080fe400000f0eff */
[----:B------:R-:W-:Y:S02]  /*1760*/  LEA R115, R15, R129, 0x2 ;  /* 0x000000810f737211 */ /* 0x000fe400078e10ff */
[----:B------:R-:W-:Y:S01]  /*1770*/  LEA.HI.X.SX32 R95, R111, R0, 0x1, P1 ;  /* 0x000000006f5f7211 */ /* 0x000fe200008f0eff */
[----:B------:R0:W3:Y:S01]  /*1780*/  LDG.E.U16 R107, [R90.64] ;  /* 0x000000065a6b7981 */ /* 0x0000e2000c1e1500 */
[-C--:B------:R-:W-:Y:S01]  /*1790*/  LEA R92, P1, R105, R2.reuse, 0x1 ;  /* 0x00000002695c7211 */ /* 0x080fe200078208ff */
[----:B------:R-:W-:Y:S01]  /*17a0*/  IMAD R131, R15, 0x4, R115 ;  /* 0x000000040f837824 */ /* 0x000fe200078e0273 */
[----:B-1----:R-:W-:Y:S01]  /*17b0*/  LEA R86, P0, R117, R2, 0x1 ;  /* 0x0000000275567211 */ /* 0x002fe200078008ff */
[----:B------:R1:W3:Y:S01]  /*17c0*/  LDG.E.U16 R103, [R94.64] ;  /* 0x000000065e677981 */ /* 0x0002e2000c1e1500 */
[-C--:B------:R-:W-:Y:S01]  /*17d0*/  LEA.HI.X.SX32 R93, R105, R0.reuse, 0x1, P1 ;  /* 0x00000000695d7211 */ /* 0x080fe200008f0eff */
[----:B------:R-:W-:Y:S01]  /*17e0*/  IMAD R105, R15, 0x4, R131 ;  /* 0x000000040f697824 */ /* 0x000fe200078e0283 */
[----:B------:R-:W-:-:S02]  /*17f0*/  LEA.HI.X.SX32 R87, R117, R0, 0x1, P0 ;  /* 0x0000000075577211 */ /* 0x000fc400000f0eff */
[----:B------:R-:W-:Y:S01]  /*1800*/  LEA R110, P0, R119, R2, 0x1 ;  /* 0x00000002776e7211 */ /* 0x000fe200078008ff */
[----:B------:R0:W3:Y:S01]  /*1810*/  LDG.E.U16 R109, [R92.64] ;  /* 0x000000065c6d7981 */ /* 0x0000e2000c1e1500 */
[----:B-1----:R-:W-:-:S03]  /*1820*/  LEA R95, R15, R105, 0x2 ;  /* 0x000000690f5f7211 */ /* 0x002fc600078e10ff */
[----:B------:R1:W3:Y:S01]  /*1830*/  LDG.E.U16 R108, [R86.64] ;  /* 0x00000006566c7981 */ /* 0x0002e2000c1e1500 */
[----:B------:R-:W-:Y:S01]  /*1840*/  LEA.HI.X.SX32 R111, R119, R0, 0x1, P0 ;  /* 0x00000000776f7211 */ /* 0x000fe200000f0eff */
[----:B------:R-:W-:Y:S01]  /*1850*/  IMAD R117, R15, 0x4, R95 ;  /* 0x000000040f757824 */ /* 0x000fe200078e025f */
[----:B------:R-:W-:-:S03]  /*1860*/  LEA R84, P0, R121, R2, 0x1 ;  /* 0x0000000279547211 */ /* 0x000fc600078008ff */
[----:B------:R0:W3:Y:S01]  /*1870*/  LDG.E.U16 R110, [R110.64] ;  /* 0x000000066e6e7981 */ /* 0x0000e2000c1e1500 */
[----:B------:R-:W-:Y:S01]  /*1880*/  IMAD R119, R15, 0x4, R117 ;  /* 0x000000040f777824 */ /* 0x000fe200078e0275 */
[----:B------:R-:W-:Y:S02]  /*1890*/  LEA.HI.X.SX32 R85, R121, R0, 0x1, P0 ;  /* 0x0000000079557211 */ /* 0x000fe400000f0eff */
[-C--:B------:R-:W-:Y:S02]  /*18a0*/  LEA R88, P0, R123, R2.reuse, 0x1 ;  /* 0x000000027b587211 */ /* 0x080fe400078008ff */
[----:B------:R-:W-:Y:S01]  /*18b0*/  LEA R121, R15, R119, 0x2 ;  /* 0x000000770f797211 */ /* 0x000fe200078e10ff */
[----:B------:R5:W3:Y:S01]  /*18c0*/  LDG.E.U16 R145, [R84.64] ;  /* 0x0000000654917981 */ /* 0x000ae2000c1e1500 */
[----:B-1----:R-:W-:Y:S02]  /*18d0*/  LEA R86, P1, R125, R2, 0x1 ;  /* 0x000000027d567211 */ /* 0x002fe400078208ff */
[-C--:B------:R-:W-:Y:S01]  /*18e0*/  LEA.HI.X.SX32 R89, R123, R0.reuse, 0x1, P0 ;  /* 0x000000007b597211 */ /* 0x080fe200000f0eff */
[----:B------:R-:W-:Y:S01]  /*18f0*/  IMAD R123, R15, 0x4, R121 ;  /* 0x000000040f7b7824 */ /* 0x000fe200078e0279 */
[----:B------:R-:W-:-:S02]  /*1900*/  LEA.HI.X.SX32 R87, R125, R0, 0x1, P1 ;  /* 0x000000007d577211 */ /* 0x000fc400008f0eff */
[-C--:B0-----:R-:W-:Y:S01]  /*1910*/  LEA R90, P0, R99, R2.reuse, 0x1 ;  /* 0x00000002635a7211 */ /* 0x081fe200078008ff */
[----:B------:R-:W-:Y:S01]  /*1920*/  IMAD R125, R15, 0x4, R123 ;  /* 0x000000040f7d7824 */ /* 0x000fe200078e027b */
[----:B------:R-:W-:Y:S01]  /*1930*/  LEA R98, P1, R131, R2, 0x1 ;  /* 0x0000000283627211 */ /* 0x000fe200078208ff */
[----:B------:R0:W3:Y:S01]  /*1940*/  LDG.E.U16 R147, [R86.64] ;  /* 0x0000000656937981 */ /* 0x0000e2000c1e1500 */
[----:B------:R-:W-:Y:S02]  /*1950*/  LEA.HI.X.SX32 R91, R99, R0, 0x1, P0 ;  /* 0x00000000635b7211 */ /* 0x000fe400000f0eff */
[----:B------:R-:W-:Y:S01]  /*1960*/  LEA R92, P0, R127, R2, 0x1 ;  /* 0x000000027f5c7211 */ /* 0x000fe200078008ff */
[----:B------:R1:W3:Y:S01]  /*1970*/  LDG.E.U16 R112, [R88.64] ;  /* 0x0000000658707981 */ /* 0x0002e2000c1e1500 */
[----:B------:R-:W-:Y:S02]  /*1980*/  LEA R111, R15, R125, 0x2 ;  /* 0x0000007d0f6f7211 */ /* 0x000fe400078e10ff */
[----:B------:R-:W-:Y:S01]  /*1990*/  LEA.HI.X.SX32 R93, R127, R0, 0x1, P0 ;  /* 0x000000007f5d7211 */ /* 0x000fe200000f0eff */
[----:B------:R0:W3:Y:S02]  /*19a0*/  LDG.E.U16 R114, [R90.64] ;  /* 0x000000065a727981 */ /* 0x0000e4000c1e1500 */
[----:B------:R-:W-:Y:S01]  /*19b0*/  IMAD R127, R15, 0x4, R111 ;  /* 0x000000040f7f7824 */ /* 0x000fe200078e026f */
[----:B-----5:R-:W-:Y:S01]  /*19c0*/  LEA R84, P0, R129, R2, 0x1 ;  /* 0x0000000281547211 */ /* 0x020fe200078008ff */
[----:B------:R5:W3:Y:S02]  /*19d0*/  LDG.E.U16 R149, [R92.64] ;  /* 0x000000065c957981 */ /* 0x000ae4000c1e1500 */
[----:B------:R-:W-:Y:S01]  /*19e0*/  IMAD R133, R15, 0x4, R127 ;  /* 0x000000040f857824 */ /* 0x000fe200078e027f */
[----:B------:R-:W-:-:S04]  /*19f0*/  LEA.HI.X.SX32 R85, R129, R0, 0x1, P0 ;  /* 0x0000000081557211 */ /* 0x000fc800000f0eff */
[----:B------:R-:W-:Y:S01]  /*1a00*/  LEA R129, R15, R133, 0x2 ;  /* 0x000000850f817211 */ /* 0x000fe200078e10ff */
[----:B------:R5:W3:Y:S01]  /*1a10*/  LDG.E.U16 R151, [R84.64] ;  /* 0x0000000654977981 */ /* 0x000ae2000c1e1500 */
[----:B------:R-:W-:-:S03]  /*1a20*/  LEA.HI.X.SX32 R99, R131, R0, 0x1, P1 ;  /* 0x0000000083637211 */ /* 0x000fc600008f0eff */
[----:B0-----:R-:W-:Y:S01]  /*1a30*/  IMAD R87, R15, 0x4, R129 ;  /* 0x000000040f577824 */ /* 0x001fe200078e0281 */
[----:B-1----:R-:W-:Y:S01]  /*1a40*/  LEA R88, P0, R95, R2, 0x1 ;  /* 0x000000025f587211 */ /* 0x002fe200078008ff */
[----:B------:R0:W3:Y:S02]  /*1a50*/  LDG.E.U16 R153, [R98.64] ;  /* 0x0000000662997981 */ /* 0x0000e4000c1e1500 */
[----:B------:R-:W-:Y:S01]  /*1a60*/  IMAD R131, R15, 0x4, R87 ;  /* 0x000000040f837824 */ /* 0x000fe200078e0257 */
[----:B------:R-:W-:Y:S02]  /*1a70*/  LEA.HI.X.SX32 R89, R95, R0, 0x1, P0 ;  /* 0x000000005f597211 */ /* 0x000fe400000f0eff */
[-C--:B------:R-:W-:Y:S02]  /*1a80*/  LEA R94, P0, R119, R2.reuse, 0x1 ;  /* 0x00000002775e7211 */ /* 0x080fe400078008ff */
[----:B------:R-:W-:Y:S01]  /*1a90*/  LEA R135, R15, R131, 0x2 ;  /* 0x000000830f877211 */ /* 0x000fe200078e10ff */
[----:B------:R1:W4:Y:S01]  /*1aa0*/  LDG.E.U16 R155, [R88.64] ;  /* 0x00000006589b7981 */ /* 0x000322000c1e1500 */
[----:B------:R-:W-:-:S02]  /*1ab0*/  LEA R90, P1, R123, R2, 0x1 ;  /* 0x000000027b5a7211 */ /* 0x000fc400078208ff */
[-C--:B------:R-:W-:Y:S01]  /*1ac0*/  LEA.HI.X.SX32 R95, R119, R0.reuse, 0x1, P0 ;  /* 0x00000000775f7211 */ /* 0x080fe200000f0eff */
[----:B------:R-:W-:Y:S01]  /*1ad0*/  IMAD R119, R15, 0x4, R135 ;  /* 0x000000040f777824 */ /* 0x000fe200078e0287 */
[----:B------:R-:W-:Y:S02]  /*1ae0*/  LEA.HI.X.SX32 R91, R123, R0, 0x1, P1 ;  /* 0x000000007b5b7211 */ /* 0x000fe400008f0eff */
[----:B-----5:R-:W-:Y:S01]  /*1af0*/  LEA R84, P0, R111, R2, 0x1 ;  /* 0x000000026f547211 */ /* 0x020fe200078008ff */
[----:B------:R-:W-:Y:S01]  /*1b00*/  IMAD R123, R15, 0x4, R119 ;  /* 0x000000040f7b7824 */ /* 0x000fe200078e0277 */
[----:B------:R5:W4:Y:S02]  /*1b10*/  LDG.E.U16 R157, [R94.64] ;  /* 0x000000065e9d7981 */ /* 0x000b24000c1e1500 */
[----:B------:R-:W-:Y:S02]  /*1b20*/  LEA.HI.X.SX32 R85, R111, R0, 0x1, P0 ;  /* 0x000000006f557211 */ /* 0x000fe400000f0eff */
[----:B------:R-:W-:Y:S01]  /*1b30*/  LEA R111, R15, R123, 0x2 ;  /* 0x0000007b0f6f7211 */ /* 0x000fe200078e10ff */
[----:B------:R5:W4:Y:S01]  /*1b40*/  LDG.E.U16 R159, [R90.64] ;  /* 0x000000065a9f7981 */ /* 0x000b22000c1e1500 */
[----:B------:R-:W-:-:S03]  /*1b50*/  LEA R92, P0, R133, R2, 0x1 ;  /* 0x00000002855c7211 */ /* 0x000fc600078008ff */
[----:B0-----:R-:W-:Y:S01]  /*1b60*/  IMAD R99, R15, 0x4, R111 ;  /* 0x000000040f637824 */ /* 0x001fe200078e026f */
[----:B------:R-:W-:Y:S01]  /*1b70*/  LEA.HI.X.SX32 R93, R133, R0, 0x1, P0 ;  /* 0x00000000855d7211 */ /* 0x000fe200000f0eff */
[----:B------:R0:W4:Y:S02]  /*1b80*/  LDG.E.U16 R161, [R84.64] ;  /* 0x0000000654a17981 */ /* 0x000124000c1e1500 */
[----:B------:R-:W-:Y:S01]  /*1b90*/  IMAD R133, R15, 0x4, R99 ;  /* 0x000000040f857824 */ /* 0x000fe200078e0263 */
[----:B-1----:R-:W-:Y:S01]  /*1ba0*/  LEA R88, P0, R135, R2, 0x1 ;  /* 0x0000000287587211 */ /* 0x002fe200078008ff */
[----:B------:R1:W4:Y:S03]  /*1bb0*/  LDG.E.U16 R163, [R92.64] ;  /* 0x000000065ca37981 */ /* 0x000326000c1e1500 */
[----:B------:R-:W-:Y:S02]  /*1bc0*/  LEA R137, R15, R133, 0x2 ;  /* 0x000000850f897211 */ /* 0x000fe400078e10ff */
[----:B------:R-:W-:-:S03]  /*1bd0*/  LEA.HI.X.SX32 R89, R135, R0, 0x1, P0 ;  /* 0x0000000087597211 */ /* 0x000fc600000f0eff */
[----:B------:R-:W-:Y:S01]  /*1be0*/  IMAD R135, R15, 0x4, R137 ;  /* 0x000000040f877824 */ /* 0x000fe200078e0289 */
[-C--:B------:R-:W-:Y:S01]  /*1bf0*/  LEA R86, P1, R87, R2.reuse, 0x1 ;  /* 0x0000000257567211 */ /* 0x080fe200078208ff */
[----:B------:R0:W4:Y:S01]  /*1c00*/  LDG.E.U16 R167, [R88.64] ;  /* 0x0000000658a77981 */ /* 0x000122000c1e1500 */
[----:B-----5:R-:W-:Y:S01]  /*1c10*/  LEA R94, P0, R123, R2, 0x1 ;  /* 0x000000027b5e7211 */ /* 0x020fe200078008ff */
[----:B------:R-:W-:Y:S01]  /*1c20*/  IMAD R139, R15, 0x4, R135 ;  /* 0x000000040f8b7824 */ /* 0x000fe200078e0287 */
[-C--:B------:R-:W-:Y:S02]  /*1c30*/  LEA.HI.X.SX32 R87, R87, R0.reuse, 0x1, P1 ;  /* 0x0000000057577211 */ /* 0x080fe400008f0eff */
[----:B------:R-:W-:Y:S02]  /*1c40*/  LEA.HI.X.SX32 R95, R123, R0, 0x1, P0 ;  /* 0x000000007b5f7211 */ /* 0x000fe400000f0eff */
[----:B------:R-:W-:Y:S01]  /*1c50*/  LEA R90, P1, R99, R2, 0x1 ;  /* 0x00000002635a7211 */ /* 0x000fe200078208ff */
[----:B------:R5:W4:Y:S01]  /*1c60*/  LDG.E.U16 R165, [R86.64] ;  /* 0x0000000656a57981 */ /* 0x000b22000c1e1500 */
[----:B------:R-:W-:-:S02]  /*1c70*/  LEA R123, R15, R139, 0x2 ;  /* 0x0000008b0f7b7211 */ /* 0x000fc400078e10ff */
[----:B------:R-:W-:Y:S01]  /*1c80*/  LEA.HI.X.SX32 R91, R99, R0, 0x1, P1 ;  /* 0x00000000635b7211 */ /* 0x000fe200008f0eff */
[----:B------:R5:W4:Y:S01]  /*1c90*/  LDG.E.U16 R169, [R94.64] ;  /* 0x000000065ea97981 */ /* 0x000b22000c1e1500 */
[----:B0-----:R-:W-:Y:S01]  /*1ca0*/  LEA R84, P0, R137, R2, 0x1 ;  /* 0x0000000289547211 */ /* 0x001fe200078008ff */
[----:B------:R-:W-:Y:S02]  /*1cb0*/  IMAD R99, R15, 0x4, R123 ;  /* 0x000000040f637824 */ /* 0x000fe400078e027b */
[----:B------:R0:W4:Y:S01]  /*1cc0*/  LDG.E.U16 R171, [R90.64] ;  /* 0x000000065aab7981 */ /* 0x000122000c1e1500 */
[----:B------:R-:W-:Y:S01]  /*1cd0*/  LEA.HI.X.SX32 R85, R137, R0, 0x1, P0 ;  /* 0x0000000089557211 */ /* 0x000fe200000f0eff */
[----:B------:R-:W-:Y:S01]  /*1ce0*/  IMAD R137, R15, 0x4, R99 ;  /* 0x000000040f897824 */ /* 0x000fe200078e0263 */
[-C--:B-1----:R-:W-:Y:S02]  /*1cf0*/  LEA R92, P0, R139, R2.reuse, 0x1 ;  /* 0x000000028b5c7211 */ /* 0x082fe400078008ff */
[----:B-----5:R-:W-:Y:S01]  /*1d00*/  LEA R86, P1, R99, R2, 0x1 ;  /* 0x0000000263567211 */ /* 0x020fe200078208ff */
[----:B------:R1:W5:Y:S01]  /*1d10*/  LDG.E.U16 R173, [R84.64] ;  /* 0x0000000654ad7981 */ /* 0x000362000c1e1500 */
[----:B------:R-:W-:-:S02]  /*1d20*/  LEA R141, R15, R137, 0x2 ;  /* 0x000000890f8d7211 */ /* 0x000fc400078e10ff */
[----:B------:R-:W-:Y:S02]  /*1d30*/  LEA.HI.X.SX32 R93, R139, R0, 0x1, P0 ;  /* 0x000000008b5d7211 */ /* 0x000fe400000f0eff */
[----:B------:R-:W-:Y:S01]  /*1d40*/  LEA R88, P0, R141, R2, 0x1 ;  /* 0x000000028d587211 */ /* 0x000fe200078008ff */
[----:B------:R-:W-:Y:S01]  /*1d50*/  IMAD R139, R15, 0x4, R141 ;  /* 0x000000040f8b7824 */ /* 0x000fe200078e028d */
[-C--:B------:R-:W-:Y:S01]  /*1d60*/  LEA.HI.X.SX32 R87, R99, R0.reuse, 0x1, P1 ;  /* 0x0000000063577211 */ /* 0x080fe200008f0eff */
[----:B------:R1:W4:Y:S01]  /*1d70*/  LDG.E.U16 R175, [R92.64] ;  /* 0x000000065caf7981 */ /* 0x000322000c1e1500 */
[----:B------:R-:W-:Y:S01]  /*1d80*/  LEA.HI.X.SX32 R89, R141, R0, 0x1, P0 ;  /* 0x000000008d597211 */ /* 0x000fe200000f0eff */
[----:B------:R-:W-:Y:S01]  /*1d90*/  IMAD R143, R15, 0x4, R139 ;  /* 0x000000040f8f7824 */ /* 0x000fe200078e028b */
[C---:B0-----:R-:W-:Y:S01]  /*1da0*/  LEA R90, P0, R113.reuse, R2, 0x1 ;  /* 0x00000002715a7211 */ /* 0x041fe200078008ff */
[----:B------:R0:W4:Y:S03]  /*1db0*/  LDG.E.U16 R141, [R86.64] ;  /* 0x00000006568d7981 */ /* 0x000126000c1e1500 */
[----:B------:R-:W-:Y:S01]  /*1dc0*/  LEA.HI.X.SX32 R91, R113, R0, 0x1, P0 ;  /* 0x00000000715b7211 */ /* 0x000fe200000f0eff */
[----:B------:R0:W4:Y:S01]  /*1dd0*/  LDG.E.U16 R177, [R88.64] ;  /* 0x0000000658b17981 */ /* 0x000122000c1e1500 */
[----:B------:R-:W-:-:S02]  /*1de0*/  LEA R94, P1, R143, R2, 0x1 ;  /* 0x000000028f5e7211 */ /* 0x000fc400078208ff */
[----:B------:R-:W-:Y:S01]  /*1df0*/  LEA R98, P0, R105, R2, 0x1 ;  /* 0x0000000269627211 */ /* 0x000fe200078008ff */
[----:B------:R0:W4:Y:S01]  /*1e00*/  LDG.E.U16 R113, [R90.64] ;  /* 0x000000065a717981 */ /* 0x000122000c1e1500 */
[-C--:B------:R-:W-:Y:S02]  /*1e10*/  LEA.HI.X.SX32 R95, R143, R0.reuse, 0x1, P1 ;  /* 0x000000008f5f7211 */ /* 0x080fe400008f0eff */
[----:B------:R-:W-:Y:S02]  /*1e20*/  LEA.HI.X.SX32 R99, R105, R0, 0x1, P0 ;  /* 0x0000000069637211 */ /* 0x000fe400000f0eff */
[-C--:B-1----:R-:W-:Y:S01]  /*1e30*/  LEA R84, P1, R115, R2.reuse, 0x1 ;  /* 0x0000000273547211 */ /* 0x082fe200078208ff */
[----:B------:R1:W4:Y:S01]  /*1e40*/  LDG.E.U16 R179, [R94.64] ;  /* 0x000000065eb37981 */ /* 0x000322000c1e1500 */
[----:B0-----:R-:W-:Y:S02]  /*1e50*/  LEA R86, P0, R121, R2, 0x1 ;  /* 0x0000000279567211 */ /* 0x001fe400078008ff */
[-C--:B------:R-:W-:Y:S01]  /*1e60*/  LEA.HI.X.SX32 R85, R115, R0.reuse, 0x1, P1 ;  /* 0x0000000073557211 */ /* 0x080fe200008f0eff */
[----:B------:R0:W5:Y:S01]  /*1e70*/  LDG.E.U16 R116, [R98.64] ;  /* 0x0000000662747981 */ /* 0x000162000c1e1500 */
[----:B------:R-:W-:-:S02]  /*1e80*/  LEA.HI.X.SX32 R87, R121, R0, 0x1, P0 ;  /* 0x0000000079577211 */ /* 0x000fc400000f0eff */
[-C--:B------:R-:W-:Y:S01]  /*1e90*/  LEA R92, P1, R117, R2.reuse, 0x1 ;  /* 0x00000002755c7211 */ /* 0x080fe200078208ff */
[----:B------:R0:W5:Y:S01]  /*1ea0*/  LDG.E.U16 R115, [R84.64] ;  /* 0x0000000654737981 */ /* 0x000162000c1e1500 */
[----:B------:R-:W-:Y:S02]  /*1eb0*/  LEA R88, P0, R125, R2, 0x1 ;  /* 0x000000027d587211 */ /* 0x000fe400078008ff */
[-C--:B------:R-:W-:Y:S01]  /*1ec0*/  LEA.HI.X.SX32 R93, R117, R0.reuse, 0x1, P1 ;  /* 0x00000000755d7211 */ /* 0x080fe200008f0eff */
[----:B------:R0:W5:Y:S01]  /*1ed0*/  LDG.E.U16 R118, [R86.64] ;  /* 0x0000000656767981 */ /* 0x000162000c1e1500 */
[----:B------:R-:W-:Y:S02]  /*1ee0*/  LEA.HI.X.SX32 R89, R125, R0, 0x1, P0 ;  /* 0x000000007d597211 */ /* 0x000fe400000f0eff */
[-C--:B-1----:R-:W-:Y:S01]  /*1ef0*/  LEA R94, P1, R127, R2.reuse, 0x1 ;  /* 0x000000027f5e7211 */ /* 0x082fe200078208ff */
[----:B------:R1:W5:Y:S01]  /*1f00*/  LDG.E.U16 R117, [R92.64] ;  /* 0x000000065c757981 */ /* 0x000362000c1e1500 */
[----:B------:R-:W-:-:S02]  /*1f10*/  LEA R90, P0, R129, R2, 0x1 ;  /* 0x00000002815a7211 */ /* 0x000fc400078008ff */
[----:B------:R-:W-:Y:S01]  /*1f20*/  LEA R15, R15, R143, 0x2 ;  /* 0x0000008f0f0f7211 */ /* 0x000fe200078e10ff */
[----:B------:R1:W5:Y:S01]  /*1f30*/  LDG.E.U16 R120, [R88.64] ;  /* 0x0000000658787981 */ /* 0x000362000c1e1500 */
[-C--:B------:R-:W-:Y:S02]  /*1f40*/  LEA.HI.X.SX32 R95, R127, R0.reuse, 0x1, P1 ;  /* 0x000000007f5f7211 */ /* 0x080fe400008f0eff */
[----:B------:R-:W-:Y:S02]  /*1f50*/  LEA.HI.X.SX32 R91, R129, R0, 0x1, P0 ;  /* 0x00000000815b7211 */ /* 0x000fe400000f0eff */
[-C--:B0-----:R-:W-:Y:S02]  /*1f60*/  LEA R84, P1, R15, R2.reuse, 0x1 ;  /* 0x000000020f547211 */ /* 0x081fe400078208ff */
[----:B------:R-:W-:Y:S01]  /*1f70*/  LEA R86, P0, R119, R2, 0x1 ;  /* 0x0000000277567211 */ /* 0x000fe200078008ff */
[----:B------:R0:W5:Y:S01]  /*1f80*/  LDG.E.U16 R121, [R90.64] ;  /* 0x000000065a797981 */ /* 0x000162000c1e1500 */
[----:B------:R-:W-:-:S02]  /*1f90*/  LEA.HI.X.SX32 R85, R15, R0, 0x1, P1 ;  /* 0x000000000f557211 */ /* 0x000fc400008f0eff */
[----:B------:R-:W-:Y:S01]  /*1fa0*/  LEA.HI.X.SX32 R87, R119, R0, 0x1, P0 ;  /* 0x0000000077577211 */ /* 0x000fe200000f0eff */
[----:B------:R0:W5:Y:S01]  /*1fb0*/  LDG.E.U16 R15, [R94.64] ;  /* 0x000000065e0f7981 */ /* 0x000162000c1e1500 */
[----:B-1----:R-:W-:-:S03]  /*1fc0*/  LEA R88, P0, R133, R2, 0x1 ;  /* 0x0000000285587211 */ /* 0x002fc600078008ff */
[----:B------:R1:W5:Y:S01]  /*1fd0*/  LDG.E.U16 R122, [R84.64] ;  /* 0x00000006547a7981 */ /* 0x000362000c1e1500 */
[----:B------:R-:W-:Y:S02]  /*1fe0*/  LEA.HI.X.SX32 R89, R133, R0, 0x1, P0 ;  /* 0x0000000085597211 */ /* 0x000fe400000f0eff */
[-C--:B------:R-:W-:Y:S01]  /*1ff0*/  LEA R92, P1, R131, R2.reuse, 0x1 ;  /* 0x00000002835c7211 */ /* 0x080fe200078208ff */
[----:B------:R0:W5:Y:S01]  /*2000*/  LDG.E.U16 R86, [R86.64] ;  /* 0x0000000656567981 */ /* 0x000162000c1e1500 */
[----:B-1----:R-:W-:-:S03]  /*2010*/  LEA R84, P0, R135, R2, 0x1 ;  /* 0x0000000287547211 */ /* 0x002fc600078008ff */
[----:B------:R-:W5:Y:S01]  /*2020*/  LDG.E.U16 R88, [R88.64] ;  /* 0x0000000658587981 */ /* 0x000f62000c1e1500 */
[----:B------:R-:W-:Y:S02]  /*2030*/  LEA.HI.X.SX32 R85, R135, R0, 0x1, P0 ;  /* 0x0000000087557211 */ /* 0x000fe400000f0eff */
[----:B0-----:R-:W-:Y:S02]  /*2040*/  LEA R90, P0, R137, R2, 0x1 ;  /* 0x00000002895a7211 */ /* 0x001fe400078008ff */
[-C--:B------:R-:W-:Y:S01]  /*2050*/  LEA.HI.X.SX32 R93, R131, R0.reuse, 0x1, P1 ;  /* 0x00000000835d7211 */ /* 0x080fe200008f0eff */
[----:B------:R-:W5:Y:S01]  /*2060*/  LDG.E.U16 R84, [R84.64] ;  /* 0x0000000654547981 */ /* 0x000f62000c1e1500 */
[----:B------:R-:W-:Y:S02]  /*2070*/  LEA.HI.X.SX32 R91, R137, R0, 0x1, P0 ;  /* 0x00000000895b7211 */ /* 0x000fe400000f0eff */
[C---:B------:R-:W-:Y:S01]  /*2080*/  LEA R98, P1, R111.reuse, R2, 0x1 ;  /* 0x000000026f627211 */ /* 0x040fe200078208ff */
[----:B------:R-:W5:Y:S04]  /*2090*/  LDG.E.U16 R92, [R92.64] ;  /* 0x000000065c5c7981 */ /* 0x000f68000c1e1500 */
[----:B------:R-:W5:Y:S01]  /*20a0*/  LDG.E.U16 R90, [R90.64] ;  /* 0x000000065a5a7981 */ /* 0x000f62000c1e1500 */
[----:B------:R-:W-:-:S02]  /*20b0*/  LEA.HI.X.SX32 R99, R111, R0, 0x1, P1 ;  /* 0x000000006f637211 */ /* 0x000fc400008f0eff */
[----:B------:R-:W-:-:S03]  /*20c0*/  LEA R94, P1, R123, R2, 0x1 ;  /* 0x000000027b5e7211 */ /* 0x000fc600078208ff */
[----:B------:R-:W5:Y:S01]  /*20d0*/  LDG.E.U16 R98, [R98.64] ;  /* 0x0000000662627981 */ /* 0x000f62000c1e1500 */
[----:B------:R-:W-:Y:S02]  /*20e0*/  LEA.HI.X.SX32 R95, R123, R0, 0x1, P1 ;  /* 0x000000007b5f7211 */ /* 0x000fe400008f0eff */
[----:B------:R-:W-:-:S03]  /*20f0*/  LEA R104, P1, R139, R2, 0x1 ;  /* 0x000000028b687211 */ /* 0x000fc600078208ff */
[----:B------:R-:W5:Y:S01]  /*2100*/  LDG.E.U16 R94, [R94.64] ;  /* 0x000000065e5e7981 */ /* 0x000f62000c1e1500 */
[----:B------:R-:W-:-:S05]  /*2110*/  LEA.HI.X.SX32 R105, R139, R0, 0x1, P1 ;  /* 0x000000008b697211 */ /* 0x000fca00008f0eff */
[----:B------:R-:W5:Y:S01]  /*2120*/  LDG.E.U16 R104, [R104.64] ;  /* 0x0000000668687981 */ /* 0x000f62000c1e1500 */
[C---:B------:R-:W-:Y:S02]  /*2130*/  LOP3.LUT R238, R176.reuse, 0xff, RZ, 0xc0, !PT ;  /* 0x000000ffb0ee7812 */ /* 0x040fe400078ec0ff */
[----:B------:R-:W-:-:S03]  /*2140*/  LOP3.LUT R0, R176, 0xc0, RZ, 0xc0, !PT ;  /* 0x000000c0b0007812 */ /* 0x000fc600078ec0ff */
[----:B------:R-:W-:Y:S01]  /*2150*/  IMAD.SHL.U32 R182, R238, 0x2, RZ ;  /* 0x00000002eeb67824 */ /* 0x000fe200078e00ff */
[----:B------:R-:W-:-:S04]  /*2160*/  SHF.R.U32.HI R87, RZ, 0x2, R0 ;  /* 0x00000002ff577819 */ /* 0x000fc80000011600 */
[----:B------:R-:W-:-:S05]  /*2170*/  LOP3.LUT R0, R182, R87, RZ, 0x3c, !PT ;  /* 0x00000057b6007212 */ /* 0x000fca00078e3cff */
[----:B------:R0:W-:Y:S01]  /*2180*/  STS.U16 [R0], R3 ;  /* 0x0000000300007388 */ /* 0x0001e20000000400 */
[----:B------:R-:W-:-:S03]  /*2190*/  IADD3 R156, R32, 0x40, RZ ;  /* 0x00000040209c7810 */ /* 0x000fc60007ffe0ff */
[----:B--2---:R-:W-:Y:S01]  /*21a0*/  STS.U16 [R0+0x400], R5 ;  /* 0x0004000500007388 */ /* 0x004fe20000000400 */
[----:B0-----:R-:W-:-:S03]  /*21b0*/  LOP3.LUT R3, R0, 0x40, RZ, 0x3c, !PT ;  /* 0x0000004000037812 */ /* 0x001fc600078e3cff */
[----:B------:R-:W-:Y:S04]  /*21c0*/  STS.U16 [R0+0x800], R7 ;  /* 0x0008000700007388 */ /* 0x000fe80000000400 */
        /* <DEDUP_REMOVED lines=26> */
[----:B---3--:R-:W-:Y:S04]  /*2370*/  STS.U16 [R0+0x7400], R63 ;  /* 0x0074003f00007388 */ /* 0x008fe80000000400 */
        /* <DEDUP_REMOVED lines=20> */
[----:B----4-:R-:W-:Y:S04]  /*24c0*/  STS.U16 [R0+0xc800], R155 ;  /* 0x00c8009b00007388 */ /* 0x010fe80000000400 */
        /* <DEDUP_REMOVED lines=8> */
[----:B-----5:R-:W-:Y:S04]  /*2550*/  STS.U16 [R0+0xec00], R173 ;  /* 0x00ec00ad00007388 */ /* 0x020fe80000000400 */
        /* <DEDUP_REMOVED lines=19> */
[----:B------:R-:W-:Y:S01]  /*2690*/  STS.U16 [R3+0xf600], R90 ;  /* 0x00f6005a03007388 */ /* 0x000fe20000000400 */
[----:B------:R-:W-:-:S03]  /*26a0*/  ISETP.GE.AND P0, PT, R156, 0x1, PT ;  /* 0x000000019c00780c */ /* 0x000fc60003f06270 */
[----:B------:R0:W-:Y:S01]  /*26b0*/  STS.U16 [R3+0x4a00], R42 ;  /* 0x004a002a03007388 */ /* 0x0001e20000000400 */
[----:B------:R-:W-:Y:S01]  /*26c0*/  IMAD.MOV.U32 R249, RZ, RZ, 0x3f800000 ;  /* 0x3f800000fff97424 */ /* 0x000fe200078e00ff */
[----:B------:R-:W-:Y:S01]  /*26d0*/  MOV R203, 0xff800000 ;  /* 0xff80000000cb7802 */ /* 0x000fe20000000f00 */
[----:B------:R-:W-:Y:S01]  /*26e0*/  IMAD.MOV.U32 R202, RZ, RZ, -0x800000 ;  /* 0xff800000ffca7424 */ /* 0x000fe200078e00ff */
[----:B------:R-:W-:Y:S01]  /*26f0*/  STS.U16 [R3+0xa00], R8 ;  /* 0x000a000803007388 */ /* 0x000fe20000000400 */
[----:B------:R-:W-:Y:S01]  /*2700*/  IMAD.MOV.U32 R201, RZ, RZ, -0x800000 ;  /* 0xff800000ffc97424 */ /* 0x000fe200078e00ff */
[----:B------:R-:W-:Y:S02]  /*2710*/  MOV R200, 0xff800000 ;  /* 0xff80000000c87802 */ /* 0x000fe40000000f00 */
[C---:B0-----:R-:W-:Y:S01]  /*2720*/  LOP3.LUT R42, R176.reuse, 0x1c, RZ, 0xc0, !PT ;  /* 0x0000001cb02a7812 */ /* 0x041fe200078ec0ff */
[----:B------:R-:W-:Y:S01]  /*2730*/  STS.U16 [R3+0xe00], R10 ;  /* 0x000e000a03007388 */ /* 0x000fe20000000400 */
[----:B------:R-:W-:Y:S01]  /*2740*/  IMAD.MOV.U32 R199, RZ, RZ, -0x800000 ;  /* 0xff800000ffc77424 */ /* 0x000fe200078e00ff */
[----:B------:R-:W-:Y:S01]  /*2750*/  MOV R197, 0xff800000 ;  /* 0xff80000000c57802 */ /* 0x000fe20000000f00 */
[----:B------:R-:W-:Y:S01]  /*2760*/  IMAD.MOV.U32 R198, RZ, RZ, -0x800000 ;  /* 0xff800000ffc67424 */ /* 0x000fe200078e00ff */
[----:B------:R0:W-:Y:S01]  /*2770*/  STS.U16 [R3+0x1200], R12 ;  /* 0x0012000c03007388 */ /* 0x0001e20000000400 */
[----:B------:R-:W-:Y:S01]  /*2780*/  IMAD.MOV.U32 R196, RZ, RZ, -0x800000 ;  /* 0xff800000ffc47424 */ /* 0x000fe200078e00ff */
[----:B------:R-:W-:Y:S01]  /*2790*/  MOV R247, 0x3f800000 ;  /* 0x3f80000000f77802 */ /* 0x000fe20000000f00 */
[----:B------:R-:W-:Y:S01]  /*27a0*/  IMAD.MOV.U32 R248, RZ, RZ, 0x3f800000 ;  /* 0x3f800000fff87424 */ /* 0x000fe200078e00ff */
[----:B------:R-:W-:Y:S01]  /*27b0*/  STS.U16 [R3+0x1600], R14 ;  /* 0x0016000e03007388 */ /* 0x000fe20000000400 */
[----:B------:R-:W-:Y:S01]  /*27c0*/  IMAD.MOV.U32 R246, RZ, RZ, 0x3f800000 ;  /* 0x3f800000fff67424 */ /* 0x000fe200078e00ff */
[----:B------:R-:W-:Y:S01]  /*27d0*/  MOV R244, 0x3f800000 ;  /* 0x3f80000000f47802 */ /* 0x000fe20000000f00 */
[----:B------:R-:W-:Y:S01]  /*27e0*/  IMAD.MOV.U32 R245, RZ, RZ, 0x3f800000 ;  /* 0x3f800000fff57424 */ /* 0x000fe200078e00ff */
[----:B------:R1:W-:Y:S01]  /*27f0*/  STS.U16 [R3+0x1a00], R16 ;  /* 0x001a001003007388 */ /* 0x0003e20000000400 */
[----:B------:R-:W-:Y:S01]  /*2800*/  IMAD.MOV.U32 R243, RZ, RZ, 0x3f800000 ;  /* 0x3f800000fff37424 */ /* 0x000fe200078e00ff */
[----:B0-----:R-:W-:Y:S01]  /*2810*/  CS2R R12, SRZ ;  /* 0x00000000000c7805 */ /* 0x001fe2000001ff00 */
[----:B------:R-:W-:Y:S01]  /*2820*/  IMAD.MOV.U32 R242, RZ, RZ, 0x3f800000 ;  /* 0x3f800000fff27424 */ /* 0x000fe200078e00ff */
[----:B------:R0:W-:Y:S01]  /*2830*/  STS.U16 [R3+0x1e00], R18 ;  /* 0x001e001203007388 */ /* 0x0001e20000000400 */
[----:B------:R-:W-:Y:S01]  /*2840*/  CS2R R8, SRZ ;  /* 0x0000000000087805 */ /* 0x000fe2000001ff00 */
[----:B------:R-:W-:Y:S01]  /*2850*/  CS2R R10, SRZ ;  /* 0x00000000000a7805 */ /* 0x000fe2000001ff00 */
[----:B------:R-:W-:Y:S01]  /*2860*/  CS2R R160, SRZ ;  /* 0x0000000000a07805 */ /* 0x000fe2000001ff00 */
[----:B------:R2:W-:Y:S01]  /*2870*/  STS.U16 [R3+0x2200], R20 ;  /* 0x0022001403007388 */ /* 0x0005e20000000400 */
[----:B------:R-:W-:Y:S01]  /*2880*/  CS2R R162, SRZ ;  /* 0x0000000000a27805 */ /* 0x000fe2000001ff00 */
[----:B-1----:R-:W-:Y:S01]  /*2890*/  CS2R R16, SRZ ;  /* 0x0000000000107805 */ /* 0x002fe2000001ff00 */
[----:B------:R-:W-:Y:S01]  /*28a0*/  CS2R R164, SRZ ;  /* 0x0000000000a47805 */ /* 0x000fe2000001ff00 */
[----:B------:R1:W-:Y:S01]  /*28b0*/  STS.U16 [R3+0x2600], R22 ;  /* 0x0026001603007388 */ /* 0x0003e20000000400 */
[----:B------:R-:W-:Y:S01]  /*28c0*/  CS2R R166, SRZ ;  /* 0x0000000000a67805 */ /* 0x000fe2000001ff00 */
[----:B0-----:R-:W-:Y:S01]  /*28d0*/  CS2R R18, SRZ ;  /* 0x0000000000127805 */ /* 0x001fe2000001ff00 */
[----:B------:R-:W-:Y:S01]  /*28e0*/  CS2R R172, SRZ ;  /* 0x0000000000ac7805 */ /* 0x000fe2000001ff00 */
[----:B------:R0:W-:Y:S01]  /*28f0*/  STS.U16 [R3+0x2a00], R24 ;  /* 0x002a001803007388 */ /* 0x0001e20000000400 */
[----:B------:R-:W-:Y:S01]  /*2900*/  CS2R R174, SRZ ;  /* 0x0000000000ae7805 */ /* 0x000fe2000001ff00 */
[----:B--2---:R-:W-:Y:S01]  /*2910*/  CS2R R20, SRZ ;  /* 0x0000000000147805 */ /* 0x004fe2000001ff00 */
        /* <DEDUP_REMOVED lines=13> */
[----:B------:R-:W-:Y:S01]  /*29f0*/  STS.U16 [R3+0x3e00], R36 ;  /* 0x003e002403007388 */ /* 0x000fe20000000400 */
[----:B------:R-:W-:Y:S01]  /*2a00*/  CS2R R138, SRZ ;  /* 0x00000000008a7805 */ /* 0x000fe2000001ff00 */
[----:B-1----:R-:W-:Y:S01]  /*2a10*/  CS2R R28, SRZ ;  /* 0x00000000001c7805 */ /* 0x002fe2000001ff00 */
[----:B------:R-:W-:Y:S01]  /*2a20*/  CS2R R140, SRZ ;  /* 0x00000000008c7805 */ /* 0x000fe2000001ff00 */
[----:B------:R-:W-:Y:S01]  /*2a30*/  STS.U16 [R3+0x4200], R38 ;  /* 0x0042002603007388 */ /* 0x000fe20000000400 */
[----:B------:R-:W-:Y:S01]  /*2a40*/  CS2R R142, SRZ ;  /* 0x00000000008e7805 */ /* 0x000fe2000001ff00 */
[----:B0-----:R-:W-:Y:S01]  /*2a50*/  CS2R R30, SRZ ;  /* 0x00000000001e7805 */ /* 0x001fe2000001ff00 */
[----:B------:R-:W-:Y:S01]  /*2a60*/  CS2R R144, SRZ ;  /* 0x0000000000907805 */ /* 0x000fe2000001ff00 */
[----:B------:R0:W-:Y:S01]  /*2a70*/  STS.U16 [R3+0x7600], R64 ;  /* 0x0076004003007388 */ /* 0x0001e20000000400 */
[----:B------:R-:W-:Y:S01]  /*2a80*/  CS2R R146, SRZ ;  /* 0x0000000000927805 */ /* 0x000fe2000001ff00 */
[----:B------:R-:W-:Y:S01]  /*2a90*/  CS2R R148, SRZ ;  /* 0x0000000000947805 */ /* 0x000fe2000001ff00 */
[----:B------:R-:W-:Y:S01]  /*2aa0*/  CS2R R150, SRZ ;  /* 0x0000000000967805 */ /* 0x000fe2000001ff00 */
[----:B------:R1:W-:Y:S01]  /*2ab0*/  STS.U16 [R3+0xfe00], R122 ;  /* 0x00fe007a03007388 */ /* 0x0003e20000000400 */
[----:B------:R-:W-:Y:S01]  /*2ac0*/  CS2R R152, SRZ ;  /* 0x0000000000987805 */ /* 0x000fe2000001ff00 */
[----:B------:R-:W-:Y:S01]  /*2ad0*/  CS2R R154, SRZ ;  /* 0x00000000009a7805 */ /* 0x000fe2000001ff00 */
[----:B------:R-:W-:Y:S01]  /*2ae0*/  CS2R R156, SRZ ;  /* 0x00000000009c7805 */ /* 0x000fe2000001ff00 */
[----:B------:R2:W-:Y:S01]  /*2af0*/  STS.U16 [R3+0x7a00], R66 ;  /* 0x007a004203007388 */ /* 0x0005e20000000400 */
[----:B------:R-:W-:Y:S01]  /*2b00*/  CS2R R158, SRZ ;  /* 0x00000000009e7805 */ /* 0x000fe2000001ff00 */
[----:B0-----:R-:W-:Y:S01]  /*2b10*/  CS2R R64, SRZ ;  /* 0x0000000000407805 */ /* 0x001fe2000001ff00 */
[C---:B------:R-:W-:Y:S01]  /*2b20*/  LOP3.LUT R38, R176.reuse, 0x3, RZ, 0xc0, !PT ;  /* 0x00000003b0267812 */ /* 0x040fe200078ec0ff */
[----:B------:R0:W-:Y:S01]  /*2b30*/  STS.U16 [R3+0x7e00], R68 ;  /* 0x007e004403007388 */ /* 0x0001e20000000400 */
[----:B------:R-:W-:Y:S01]  /*2b40*/  LOP3.LUT R36, R176, 0xe0, RZ, 0xc0, !PT ;  /* 0x000000e0b0247812 */ /* 0x000fe200078ec0ff */
[----:B-1----:R-:W-:Y:S01]  /*2b50*/  CS2R R122, SRZ ;  /* 0x00000000007a7805 */ /* 0x002fe2000001ff00 */
[----:B------:R-:W-:Y:S01]  /*2b60*/  SHF.L.U32 R169, R42, 0x2, RZ ;  /* 0x000000022aa97819 */ /* 0x000fe200000006ff */
[----:B------:R1:W-:Y:S01]  /*2b70*/  STS.U16 [R3+0x8200], R70 ;  /* 0x0082004603007388 */ /* 0x0003e20000000400 */
[----:B--2---:R-:W-:-:S03]  /*2b80*/  CS2R R66, SRZ ;  /* 0x0000000000427805 */ /* 0x004fc6000001ff00 */
[----:B------:R2:W-:Y:S01]  /*2b90*/  STS.U16 [R3+0x8600], R72 ;  /* 0x0086004803007388 */ /* 0x0005e20000000400 */
[----:B0-----:R-:W-:-:S03]  /*2ba0*/  CS2R R68, SRZ ;  /* 0x0000000000447805 */ /* 0x001fc6000001ff00 */
[----:B------:R0:W-:Y:S01]  /*2bb0*/  STS.U16 [R3+0x8a00], R74 ;  /* 0x008a004a03007388 */ /* 0x0001e20000000400 */
[----:B-1----:R-:W-:-:S03]  /*2bc0*/  CS2R R70, SRZ ;  /* 0x0000000000467805 */ /* 0x002fc6000001ff00 */
        /* <DEDUP_REMOVED lines=20> */
[----:B------:R-:W-:Y:S01]  /*2d10*/  STS.U16 [R3+0xb600], R112 ;  /* 0x00b6007003007388 */ /* 0x000fe20000000400 */
[----:B0-----:R-:W-:-:S03]  /*2d20*/  CS2R R108, SRZ ;  /* 0x00000000006c7805 */ /* 0x001fc6000001ff00 */
[----:B------:R-:W-:Y:S01]  /*2d30*/  STS.U16 [R3+0xba00], R114 ;  /* 0x00ba007203007388 */ /* 0x000fe20000000400 */
[----:B-1----:R-:W-:-:S03]  /*2d40*/  CS2R R110, SRZ ;  /* 0x00000000006e7805 */ /* 0x002fc6000001ff00 */
[----:B------:R0:W-:Y:S04]  /*2d50*/  STS.U16 [R3+0xbe00], R113 ;  /* 0x00be007103007388 */ /* 0x0001e80000000400 */
[----:B------:R1:W-:Y:S04]  /*2d60*/  STS.U16 [R3+0xc200], R115 ;  /* 0x00c2007303007388 */ /* 0x0003e80000000400 */
[----:B------:R-:W-:Y:S01]  /*2d70*/  STS.U16 [R3+0xc600], R116 ;  /* 0x00c6007403007388 */ /* 0x000fe20000000400 */
[----:B0-----:R-:W-:-:S03]  /*2d80*/  CS2R R112, SRZ ;  /* 0x0000000000707805 */ /* 0x001fc6000001ff00 */
[----:B------:R0:W-:Y:S01]  /*2d90*/  STS.U16 [R3+0xca00], R117 ;  /* 0x00ca007503007388 */ /* 0x0001e20000000400 */
[----:B-1----:R-:W-:-:S03]  /*2da0*/  CS2R R114, SRZ ;  /* 0x0000000000727805 */ /* 0x002fc6000001ff00 */
[----:B------:R1:W-:Y:S04]  /*2db0*/  STS.U16 [R3+0xce00], R118 ;  /* 0x00ce007603007388 */ /* 0x0003e80000000400 */
[----:B------:R-:W-:Y:S01]  /*2dc0*/  STS.U16 [R3+0xd200], R120 ;  /* 0x00d2007803007388 */ /* 0x000fe20000000400 */
[----:B0-----:R-:W-:-:S03]  /*2dd0*/  CS2R R116, SRZ ;  /* 0x0000000000747805 */ /* 0x001fc6000001ff00 */
[----:B------:R0:W-:Y:S01]  /*2de0*/  STS.U16 [R3+0xd600], R15 ;  /* 0x00d6000f03007388 */ /* 0x0001e20000000400 */
[----:B-1----:R-:W-:-:S03]  /*2df0*/  CS2R R118, SRZ ;  /* 0x0000000000767805 */ /* 0x002fc6000001ff00 */
[----:B------:R1:W-:Y:S04]  /*2e00*/  STS.U16 [R3+0xda00], R121 ;  /* 0x00da007903007388 */ /* 0x0003e80000000400 */
        /* <DEDUP_REMOVED lines=11> */
[----:B--2---:R-:W-:Y:S01]  /*2ec0*/  CS2R R84, SRZ ;  /* 0x0000000000547805 */ /* 0x004fe2000001ff00 */
[----:B0-----:R-:W-:Y:S01]  /*2ed0*/  CS2R R94, SRZ ;  /* 0x00000000005e7805 */ /* 0x001fe2000001ff00 */
[----:B-1----:R-:W-:Y:S01]  /*2ee0*/  CS2R R104, SRZ ;  /* 0x0000000000687805 */ /* 0x002fe2000001ff00 */
[----:B------:R-:W-:Y:S05]  /*2ef0*/  @!P0 BRA `(.L_x_0) ;  /* 0x00007de000008947 */ /* 0x000fea0003800000 */
[----:B------:R-:W-:Y:S01]  /*2f00*/  SHF.R.U32.HI R2, RZ, 0x5, R176 ;  /* 0x00000005ff027819 */ /* 0x000fe200000116b0 */
[----:B------:R-:W-:Y:S01]  /*2f10*/  IMAD.MOV.U32 R37, RZ, RZ, c[0x0][0x1b8] ;  /* 0x00006e00ff257624 */ /* 0x000fe200078e00ff */
[----:B------:R-:W-:Y:S01]  /*2f20*/  LOP3.LUT R6, R176, 0x1f, RZ, 0xc0, !PT ;  /* 0x0000001fb0067812 */ /* 0x000fe200078ec0ff */
[----:B------:R-:W-:Y:S01]  /*2f30*/  IMAD R4, R238, c[0x0][0x1a8], RZ ;  /* 0x00006a00ee047a24 */ /* 0x000fe200078e02ff */
[----:B------:R-:W-:Y:S01]  /*2f40*/  SGXT.U32 R2, R2, 0x3 ;  /* 0x000000030202781a */ /* 0x000fe20000000000 */
[----:B------:R-:W-:Y:S01]  /*2f50*/  IMAD.MOV.U32 R5, RZ, RZ, c[0x0][0x1a8] ;  /* 0x00006a00ff057624 */ /* 0x000fe200078e00ff */
[----:B------:R-:W-:Y:S01]  /*2f60*/  LOP3.LUT R34, R176, 0x7, RZ, 0xc0, !PT ;  /* 0x00000007b0227812 */ /* 0x000fe200078ec0ff */
[----:B------:R-:W-:Y:S01]  /*2f70*/  IMAD R3, R168, c[0x0][0x1b0], RZ ;  /* 0x00006c00a8037a24 */ /* 0x000fe200078e02ff */
[----:B------:R-:W-:Y:S01]  /*2f80*/  SHF.L.U32 R193, R176, 0x6, RZ ;  /* 0x00000006b0c17819 */ /* 0x000fe200000006ff */
[----:B------:R-:W-:Y:S01]  /*2f90*/  IMAD R10, R2, c[0x0][0x1b8], RZ ;  /* 0x00006e00020a7a24 */ /* 0x000fe200078e02ff */
[----:B------:R-:W-:Y:S01]  /*2fa0*/  LEA.HI R39, R42, 0x30, RZ, 0x1e ;  /* 0x000000302a277811 */ /* 0x000fe200078ff0ff */
[----:B------:R-:W-:Y:S01]  /*2fb0*/  IMAD R2, R168, c[0x0][0x1a0], RZ ;  /* 0x00006800a8027a24 */ /* 0x000fe200078e02ff */
[----:B------:R-:W-:Y:S01]  /*2fc0*/  SHF.L.U32 R8, R3, 0x1, RZ ;  /* 0x0000000103087819 */ /* 0x000fe200000006ff */
[----:B------:R-:W-:Y:S01]  /*2fd0*/  IMAD R12, R37, 0x8, R10 ;  /* 0x00000008250c7824 */ /* 0x000fe200078e020a */
[----:B------:R-:W-:Y:S01]  /*2fe0*/  LEA R36, R34, R36, 0x2 ;  /* 0x0000002422247211 */ /* 0x000fe200078e10ff */
[----:B------:R-:W-:Y:S01]  /*2ff0*/  IMAD R5, R5, 0x100, R4 ;  /* 0x0000010005057824 */ /* 0x000fe200078e0204 */
[----:B------:R-:W-:Y:S01]  /*3000*/  LEA R7, P0, R2, c[0x0][0x168], 0x1 ;  /* 0x00005a0002077a11 */ /* 0x000fe200078008ff */
[----:B------:R-:W-:Y:S01]  /*3010*/  IMAD R9, R6, c[0x0][0x1b4], RZ ;  /* 0x00006d0006097a24 */ /* 0x000fe200078e02ff */
[----:B------:R-:W-:Y:S01]  /*3020*/  LEA R13, R37, R12, 0x3 ;  /* 0x0000000c250d7211 */ /* 0x000fe200078e18ff */
[----:B------:R-:W-:Y:S01]  /*3030*/  IMAD.SHL.U32 R25, R176, 0x8, RZ ;  /* 0x00000008b0197824 */ /* 0x000fe200078e00ff */
[----:B------:R-:W-:Y:S01]  /*3040*/  LEA.HI.X.SX32 R2, R2, c[0x0][0x16c], 0x1, P0 ;  /* 0x00005b0002027a11 */ /* 0x000fe200000f0eff */
[----:B------:R-:W-:Y:S01]  /*3050*/  IMAD.SHL.U32 R11, R9, 0x2, RZ ;  /* 0x00000002090b7824 */ /* 0x000fe200078e00ff */
[-C--:B------:R-:W-:Y:S01]  /*3060*/  LEA R180, P0, R4, R7.reuse, 0x1 ;  /* 0x0000000704b47211 */ /* 0x080fe200078008ff */
[----:B------:R-:W-:Y:S01]  /*3070*/  IMAD R14, R37, 0x8, R13 ;  /* 0x00000008250e7824 */ /* 0x000fe200078e020d */
[----:B------:R-:W-:Y:S01]  /*3080*/  LEA R6, P1, R5, R7, 0x1 ;  /* 0x0000000705067211 */ /* 0x000fe200078208ff */
[----:B------:R-:W-:Y:S01]  /*3090*/  IMAD R33, R42, 0x4, R38 ;  /* 0x000000042a217824 */ /* 0x000fe200078e0226 */
[-C--:B------:R-:W-:Y:S01]  /*30a0*/  LEA.HI.X.SX32 R181, R4, R2.reuse, 0x1, P0 ;  /* 0x0000000204b57211 */ /* 0x080fe200000f0eff */
[----:B------:R-:W-:Y:S01]  /*30b0*/  IMAD R15, R37, 0x8, R14 ;  /* 0x00000008250f7824 */ /* 0x000fe200078e020e */
[----:B------:R-:W-:Y:S01]  /*30c0*/  LEA.HI.X.SX32 R7, R5, R2, 0x1, P1 ;  /* 0x0000000205077211 */ /* 0x000fe200008f0eff */
[----:B------:R-:W-:Y:S01]  /*30d0*/  IMAD.SHL.U32 R2, R38, 0x2, RZ ;  /* 0x0000000226027824 */ /* 0x000fe200078e00ff */
[----:B------:R-:W-:Y:S01]  /*30e0*/  IADD3 R35, P0, P1, R11, c[0x0][0x170], R8 ;  /* 0x00005c000b237a10 */ /* 0x000fe2000791e008 */
[----:B------:R-:W-:Y:S01]  /*30f0*/  IMAD.HI R3, R3, 0x2, RZ ;  /* 0x0000000203037827 */ /* 0x000fe200078e02ff */
[----:B------:R-:W-:Y:S01]  /*3100*/  LEA R16, R37, R15, 0x3 ;  /* 0x0000000f25107211 */ /* 0x000fe200078e18ff */
[----:B------:R-:W-:Y:S01]  /*3110*/  CS2R R92, SRZ ;  /* 0x00000000005c7805 */ /* 0x000fe2000001ff00 */
[C---:B------:R-:W-:Y:S01]  /*3120*/  LOP3.LUT R5, R176.reuse, 0x60, RZ, 0xc0, !PT ;  /* 0x00000060b0057812 */ /* 0x040fe200078ec0ff */
[----:B------:R-:W-:Y:S01]  /*3130*/  IMAD.MOV.U32 R249, RZ, RZ, 0x3f800000 ;  /* 0x3f800000fff97424 */ /* 0x000fe200078e00ff */
[----:B------:R-:W-:Y:S01]  /*3140*/  LOP3.LUT R28, R25, 0x30, RZ, 0xc0, !PT ;  /* 0x00000030191c7812 */ /* 0x000fe200078ec0ff */
[----:B------:R-:W-:Y:S01]  /*3150*/  IMAD R17, R37, 0x8, R16 ;  /* 0x0000000825117824 */ /* 0x000fe200078e0210 */
[C---:B------:R-:W-:Y:S01]  /*3160*/  LEA.HI R2, R5.reuse, R2, RZ, 0x1e ;  /* 0x0000000205027211 */ /* 0x040fe200078ff0ff */
[----:B------:R-:W-:Y:S01]  /*3170*/  IMAD R29, R5, 0x10, R34 ;  /* 0x00000010051d7824 */ /* 0x000fe200078e0222 */
[----:B------:R-:W-:Y:S01]  /*3180*/  SHF.R.U32.HI R31, RZ, 0x1, R5 ;  /* 0x00000001ff1f7819 */ /* 0x000fe20000011605 */
[----:B------:R-:W-:Y:S01]  /*3190*/  IMAD R18, R37, 0x8, R17 ;  /* 0x0000000825127824 */ /* 0x000fe200078e0211 */
[----:B------:R-:W-:Y:S01]  /*31a0*/  SHF.L.U32 R4, R176, 0x1, RZ ;  /* 0x00000001b0047819 */ /* 0x000fe200000006ff */
[----:B------:R-:W-:Y:S01]  /*31b0*/  IMAD R5, R34, 0x90, RZ ;  /* 0x0000009022057824 */ /* 0x000fe200078e02ff */
[C---:B------:R-:W-:Y:S01]  /*31c0*/  LOP3.LUT R193, R28.reuse, 0x3c0, R193, 0xf8, !PT ;  /* 0x000003c01cc17812 */ /* 0x040fe200078ef8c1 */
[----:B------:R-:W-:Y:S01]  /*31d0*/  IMAD.SHL.U32 R29, R29, 0x10, RZ ;  /* 0x000000101d1d7824 */ /* 0x000fe200078e00ff */
[----:B------:R-:W-:Y:S01]  /*31e0*/  LEA R19, R37, R18, 0x3 ;  /* 0x0000001225137211 */ /* 0x000fe200078e18ff */
[----:B------:R-:W-:Y:S01]  /*31f0*/  IMAD.MOV.U32 R90, RZ, RZ, -0x800000 ;  /* 0xff800000ff5a7424 */ /* 0x000fe200078e00ff */
[--C-:B------:R-:W-:Y:S01]  /*3200*/  LOP3.LUT R192, R31, 0x30, R4.reuse, 0x78, !PT ;  /* 0x000000301fc07812 */ /* 0x100fe200078e7804 */
[----:B------:R-:W-:Y:S01]  /*3210*/  IMAD.MOV.U32 R190, RZ, RZ, -0x800000 ;  /* 0xff800000ffbe7424 */ /* 0x000fe200078e00ff */
[--C-:B------:R-:W-:Y:S01]  /*3220*/  LOP3.LUT R183, R28, 0x30, R4.reuse, 0x78, !PT ;  /* 0x000000301cb77812 */ /* 0x100fe200078e7804 */
[----:B------:R-:W-:Y:S01]  /*3230*/  IMAD R20, R37, 0x8, R19 ;  /* 0x0000000825147824 */ /* 0x000fe200078e0213 */
[----:B------:R-:W-:Y:S01]  /*3240*/  LOP3.LUT R5, R5, 0x10, R4, 0x78, !PT ;  /* 0x0000001005057812 */ /* 0x000fe200078e7804 */
[----:B------:R-:W-:Y:S01]  /*3250*/  IMAD.U32 R192, R33, 0x4, R192 ;  /* 0x0000000421c07824 */ /* 0x000fe200078e00c0 */
[----:B------:R-:W-:Y:S01]  /*3260*/  LOP3.LUT R31, R29, 0x30, R4, 0x78, !PT ;  /* 0x000000301d1f7812 */ /* 0x000fe200078e7804 */
[----:B------:R-:W-:Y:S01]  /*3270*/  IMAD.HI R4, R9, 0x2, RZ ;  /* 0x0000000209047827 */ /* 0x000fe200078e02ff */
[----:B------:R-:W-:Y:S01]  /*3280*/  LEA R21, R37, R20, 0x3 ;  /* 0x0000001425157211 */ /* 0x000fe200078e18ff */
[----:B------:R-:W-:Y:S01]  /*3290*/  CS2R R94, SRZ ;  /* 0x00000000005e7805 */ /* 0x000fe2000001ff00 */
[-C--:B------:R-:W-:Y:S01]  /*32a0*/  LEA R40, P2, R13, R35.reuse, 0x1 ;  /* 0x000000230d287211 */ /* 0x080fe200078408ff */
[----:B------:R-:W-:Y:S01]  /*32b0*/  IMAD.MOV.U32 R170, RZ, RZ, -0x800000 ;  /* 0xff800000ffaa7424 */ /* 0x000fe200078e00ff */
[----:B------:R-:W-:Y:S01]  /*32c0*/  IADD3.X R33, R4, c[0x0][0x174], R3, P0, P1 ;  /* 0x00005d0004217a10 */ /* 0x000fe200007e2403 */
[C---:B------:R-:W-:Y:S01]  /*32d0*/  IMAD R22, R37.reuse, 0x8, R21 ;  /* 0x0000000825167824 */ /* 0x040fe200078e0215 */
[-C--:B------:R-:W-:Y:S01]  /*32e0*/  LEA R46, P0, R10, R35.reuse, 0x1 ;  /* 0x000000230a2e7211 */ /* 0x080fe200078008ff */
[----:B------:R-:W-:Y:S01]  /*32f0*/  IMAD.MOV.U32 R240, RZ, RZ, -0x800000 ;  /* 0xff800000fff07424 */ /* 0x000fe200078e00ff */
[----:B------:R-:W-:Y:S01]  /*3300*/  LEA R44, P1, R12, R35, 0x1 ;  /* 0x000000230c2c7211 */ /* 0x000fe200078208ff */
[C---:B------:R-:W-:Y:S01]  /*3310*/  IMAD R23, R37.reuse, 0x8, R22 ;  /* 0x0000000825177824 */ /* 0x040fe200078e0216 */
[-C--:B------:R-:W-:Y:S01]  /*3320*/  LEA.HI.X.SX32 R47, R10, R33.reuse, 0x1, P0 ;  /* 0x000000210a2f7211 */ /* 0x080fe200000f0eff */
[----:B------:R-:W-:Y:S01]  /*3330*/  IMAD.MOV.U32 R248, RZ, RZ, 0x3f800000 ;  /* 0x3f800000fff87424 */ /* 0x000fe200078e00ff */
[----:B------:R-:W-:Y:S01]  /*3340*/  LEA.HI.X.SX32 R45, R12, R33, 0x1, P1 ;  /* 0x000000210c2d7211 */ /* 0x000fe200008f0eff */
[----:B------:R-:W-:Y:S01]  /*3350*/  IMAD.MOV.U32 R246, RZ, RZ, 0x3f800000 ;  /* 0x3f800000fff67424 */ /* 0x000fe200078e00ff */
[----:B------:R-:W-:Y:S01]  /*3360*/  LEA R24, R37, R23, 0x3 ;  /* 0x0000001725187211 */ /* 0x000fe200078e18ff */
[----:B------:R0:W-:Y:S01]  /*3370*/  STL.64 [R1+0x1f8], R46 ;  /* 0x0001f82e01007387 */ /* 0x0001e20000100a00 */
[----:B------:R-:W-:Y:S01]  /*3380*/  LEA.HI.X.SX32 R41, R13, R33, 0x1, P2 ;  /* 0x000000210d297211 */ /* 0x000fe200010f0eff */
[----:B------:R-:W-:Y:S01]  /*3390*/  IMAD.MOV.U32 R244, RZ, RZ, 0x3f800000 ;  /* 0x3f800000fff47424 */ /* 0x000fe200078e00ff */
[----:B------:R-:W-:Y:S01]  /*33a0*/  LOP3.LUT R2, R176, 0x10, RZ, 0xc0, !PT ;  /* 0x00000010b0027812 */ /* 0x000fe200078ec0ff */
[C---:B------:R-:W-:Y:S01]  /*33b0*/  IMAD R8, R37.reuse, 0x8, R24 ;  /* 0x0000000825087824 */ /* 0x040fe200078e0218 */
[----:B------:R1:W-:Y:S01]  /*33c0*/  STL.64 [R1+0x1f0], R44 ;  /* 0x0001f02c01007387 */ /* 0x0003e20000100a00 */
[----:B------:R-:W-:Y:S01]  /*33d0*/  ISETP.NE.U32.AND P5, PT, R38, RZ, PT ;  /* 0x000000ff2600720c */ /* 0x000fe20003fa5070 */
[----:B------:R-:W-:Y:S01]  /*33e0*/  IMAD.MOV.U32 R242, RZ, RZ, 0x3f800000 ;  /* 0x3f800000fff27424 */ /* 0x000fe200078e00ff */
[----:B------:R-:W-:Y:S01]  /*33f0*/  LEA.HI R38, R42, 0x38, RZ, 0x1e ;  /* 0x000000382a267811 */ /* 0x000fe200078ff0ff */
[C---:B------:R-:W-:Y:S01]  /*3400*/  IMAD R11, R37.reuse, 0x8, R8 ;  /* 0x00000008250b7824 */ /* 0x040fe200078e0208 */
[----:B------:R2:W-:Y:S01]  /*3410*/  STL.64 [R1+0x1e8], R40 ;  /* 0x0001e82801007387 */ /* 0x0005e20000100a00 */
[----:B------:R-:W-:Y:S01]  /*3420*/  IMAD.SHL.U32 R2, R2, 0x40, RZ ;  /* 0x0000004002027824 */ /* 0x000fe200078e00ff */
[----:B0-----:R-:W-:Y:S01]  /*3430*/  LEA R46, P0, R14, R35, 0x1 ;  /* 0x000000230e2e7211 */ /* 0x001fe200078008ff */
[C---:B------:R-:W-:Y:S01]  /*3440*/  IMAD R25, R37.reuse, 0x8, R11 ;  /* 0x0000000825197824 */ /* 0x040fe200078e020b */
[----:B------:R-:W-:Y:S01]  /*3450*/  LEA R183, R36, R183, 0x4 ;  /* 0x000000b724b77211 */ /* 0x000fe200078e20ff */
[----:B------:R-:W-:Y:S01]  /*3460*/  IMAD.SHL.U32 R250, R38, 0x10, RZ ;  /* 0x0000001026fa7824 */ /* 0x000fe200078e00ff */
[----:B------:R-:W-:Y:S01]  /*3470*/  LEA.HI.X.SX32 R47, R14, R33, 0x1, P0 ;  /* 0x000000210e2f7211 */ /* 0x000fe200000f0eff */
[----:B------:R-:W-:Y:S01]  /*3480*/  CS2R R160, SRZ ;  /* 0x0000000000a07805 */ /* 0x000fe2000001ff00 */
[----:B------:R-:W-:Y:S01]  /*3490*/  LEA R26, R37, R25, 0x3 ;  /* 0x00000019251a7211 */ /* 0x000fe200078e18ff */
[----:B------:R-:W-:Y:S01]  /*34a0*/  CS2R R162, SRZ ;  /* 0x0000000000a27805 */ /* 0x000fe2000001ff00 */
[-C--:B-1----:R-:W-:Y:S01]  /*34b0*/  LEA R44, P1, R15, R35.reuse, 0x1 ;  /* 0x000000230f2c7211 */ /* 0x082fe200078208ff */
[----:B------:R0:W-:Y:S01]  /*34c0*/  STL.64 [R1+0x1e0], R46 ;  /* 0x0001e02e01007387 */ /* 0x0001e20000100a00 */
[C---:B--2---:R-:W-:Y:S01]  /*34d0*/  LEA R40, P2, R16.reuse, R35, 0x1 ;  /* 0x0000002310287211 */ /* 0x044fe200078408ff */
[----:B------:R-:W-:Y:S01]  /*34e0*/  IMAD R27, R37, 0x8, R26 ;  /* 0x00000008251b7824 */ /* 0x000fe200078e021a */
[-C--:B------:R-:W-:Y:S01]  /*34f0*/  LEA.HI.X.SX32 R45, R15, R33.reuse, 0x1, P1 ;  /* 0x000000210f2d7211 */ /* 0x080fe200008f0eff */
[----:B------:R-:W-:Y:S01]  /*3500*/  CS2R R164, SRZ ;  /* 0x0000000000a47805 */ /* 0x000fe2000001ff00 */
[----:B------:R-:W-:Y:S01]  /*3510*/  LEA.HI.X.SX32 R41, R16, R33, 0x1, P2 ;  /* 0x0000002110297211 */ /* 0x000fe200010f0eff */
[----:B------:R-:W-:Y:S01]  /*3520*/  CS2R R166, SRZ ;  /* 0x0000000000a67805 */ /* 0x000fe2000001ff00 */
[----:B------:R-:W-:Y:S01]  /*3530*/  LEA R28, R37, R27, 0x3 ;  /* 0x0000001b251c7211 */ /* 0x000fe200078e18ff */
[----:B------:R1:W-:Y:S01]  /*3540*/  STL.64 [R1+0x1d8], R44 ;  /* 0x0001d82c01007387 */ /* 0x0003e20000100a00 */
[----:B------:R-:W-:Y:S01]  /*3550*/  LOP3.LUT R2, R5, R2, RZ, 0xfc, !PT ;  /* 0x0000000205027212 */ /* 0x000fe200078efcff */
[----:B------:R-:W-:Y:S01]  /*3560*/  CS2R R64, SRZ ;  /* 0x0000000000407805 */ /* 0x000fe2000001ff00 */
[----:B------:R-:W-:Y:S01]  /*3570*/  LEA R5, R34, R31, 0xa ;  /* 0x0000001f22057211 */ /* 0x000fe200078e50ff */
[----:B------:R-:W-:Y:S01]  /*3580*/  IMAD R29, R37, 0x8, R28 ;  /* 0x00000008251d7824 */ /* 0x000fe200078e021c */
[----:B0-----:R-:W-:Y:S01]  /*3590*/  LEA R46, P0, R17, R35, 0x1 ;  /* 0x00000023112e7211 */ /* 0x001fe200078008ff */
[----:B------:R0:W-:Y:S01]  /*35a0*/  STL.64 [R1+0x1d0], R40 ;  /* 0x0001d02801007387 */ /* 0x0001e20000100a00 */
[----:B------:R-:W-:Y:S01]  /*35b0*/  LEA.HI R34, R42, 0x18, RZ, 0x1e ;  /* 0x000000182a227811 */ /* 0x000fe200078ff0ff */
[----:B------:R-:W-:Y:S01]  /*35c0*/  IMAD R30, R37, 0x8, R29 ;  /* 0x00000008251e7824 */ /* 0x000fe200078e021d */
[----:B------:R-:W-:Y:S01]  /*35d0*/  LEA.HI.X.SX32 R47, R17, R33, 0x1, P0 ;  /* 0x00000021112f7211 */ /* 0x000fe200000f0eff */
[----:B------:R-:W-:Y:S01]  /*35e0*/  CS2R R66, SRZ ;  /* 0x0000000000427805 */ /* 0x000fe2000001ff00 */
[----:B------:R-:W-:Y:S01]  /*35f0*/  MOV R36, c[0x0][0x1a4] ;  /* 0x0000690000247a02 */ /* 0x000fe20000000f00 */
[----:B------:R-:W-:Y:S01]  /*3600*/  IMAD R9, R37, 0x8, R30 ;  /* 0x0000000825097824 */ /* 0x000fe200078e021e */
[C---:B-1----:R-:W-:Y:S01]  /*3610*/  LEA R44, P1, R18.reuse, R35, 0x1 ;  /* 0x00000023122c7211 */ /* 0x042fe200078208ff */
[----:B------:R1:W-:Y:S01]  /*3620*/  STL.64 [R1+0x1c8], R46 ;  /* 0x0001c82e01007387 */ /* 0x0003e20000100a00 */
[----:B------:R-:W-:Y:S01]  /*3630*/  LOP3.LUT R193, R193, 0x10, R176, 0x78, !PT ;  /* 0x00000010c1c17812 */ /* 0x000fe200078e78b0 */
[----:B------:R-:W-:Y:S01]  /*3640*/  IMAD R3, R37, 0x8, R9 ;  /* 0x0000000825037824 */ /* 0x000fe200078e0209 */
[----:B------:R-:W-:Y:S01]  /*3650*/  LEA.HI.X.SX32 R45, R18, R33, 0x1, P1 ;  /* 0x00000021122d7211 */ /* 0x000fe200008f0eff */
[C---:B------:R-:W-:Y:S01]  /*3660*/  IMAD R48, R36.reuse, 0xc, RZ ;  /* 0x0000000c24307824 */ /* 0x040fe200078e02ff */
[----:B0-----:R-:W-:Y:S01]  /*3670*/  LEA R40, P2, R19, R35, 0x1 ;  /* 0x0000002313287211 */ /* 0x001fe200078408ff */
[----:B------:R-:W-:Y:S01]  /*3680*/  IMAD R4, R37, 0x8, R3 ;  /* 0x0000000825047824 */ /* 0x000fe200078e0203 */
[----:B------:R-:W-:Y:S01]  /*3690*/  SHF.L.U32 R251, R39, 0x4, RZ ;  /* 0x0000000427fb7819 */ /* 0x000fe200000006ff */
[----:B------:R0:W-:Y:S01]  /*36a0*/  STL.64 [R1+0x1c0], R44 ;  /* 0x0001c02c01007387 */ /* 0x0001e20000100a00 */
[----:B------:R-:W-:Y:S01]  /*36b0*/  LEA.HI.X.SX32 R41, R19, R33, 0x1, P2 ;  /* 0x0000002113297211 */ /* 0x000fe200010f0eff */
[C---:B------:R-:W-:Y:S01]  /*36c0*/  IMAD R49, R36.reuse, 0xd, RZ ;  /* 0x0000000d24317824 */ /* 0x040fe200078e02ff */
[C---:B------:R-:W-:Y:S01]  /*36d0*/  LEA R10, R37.reuse, R4, 0x3 ;  /* 0x00000004250a7211 */ /* 0x040fe200078e18ff */
[----:B------:R-:W-:Y:S01]  /*36e0*/  IMAD R50, R36, 0xe, RZ ;  /* 0x0000000e24327824 */ /* 0x000fe200078e02ff */
[----:B-1----:R-:W-:Y:S01]  /*36f0*/  LEA R46, P0, R20, R35, 0x1 ;  /* 0x00000023142e7211 */ /* 0x002fe200078008ff */
[----:B------:R1:W-:Y:S01]  /*3700*/  STL.64 [R1+0x1b8], R40 ;  /* 0x0001b82801007387 */ /* 0x0003e20000100a00 */
[----:B------:R-:W-:Y:S01]  /*3710*/  IMAD R51, R36, 0xf, RZ ;  /* 0x0000000f24337824 */ /* 0x000fe200078e02ff */
[----:B------:R-:W-:Y:S01]  /*3720*/  MOV R195, 0xff800000 ;  /* 0xff80000000c37802 */ /* 0x000fe20000000f00 */
[----:B------:R-:W-:Y:S01]  /*3730*/  IMAD R12, R37, 0x8, R10 ;  /* 0x00000008250c7824 */ /* 0x000fe200078e020a */
[----:B------:R-:W-:Y:S01]  /*3740*/  LEA.HI.X.SX32 R47, R20, R33, 0x1, P0 ;  /* 0x00000021142f7211 */ /* 0x000fe200000f0eff */
[C---:B------:R-:W-:Y:S01]  /*3750*/  IMAD.SHL.U32 R52, R36.reuse, 0x10, RZ ;  /* 0x0000001024347824 */ /* 0x040fe200078e00ff */
[----:B0-----:R-:W-:Y:S01]  /*3760*/  LEA R44, P1, R21, R35, 0x1 ;  /* 0x00000023152c7211 */ /* 0x001fe200078208ff */
[----:B------:R-:W-:Y:S01]  /*3770*/  IMAD R13, R37, 0x8, R12 ;  /* 0x00000008250d7824 */ /* 0x000fe200078e020c */
[----:B------:R-:W-:Y:S01]  /*3780*/  MOV R189, 0xff800000 ;  /* 0xff80000000bd7802 */ /* 0x000fe20000000f00 */
[----:B------:R0:W-:Y:S01]  /*3790*/  STL.64 [R1+0x1b0], R46 ;  /* 0x0001b02e01007387 */ /* 0x0001e20000100a00 */
[----:B------:R-:W-:Y:S01]  /*37a0*/  LEA.HI.X.SX32 R45, R21, R33, 0x1, P1 ;  /* 0x00000021152d7211 */ /* 0x000fe200008f0eff */
[----:B------:R-:W-:Y:S01]  /*37b0*/  IMAD R53, R36, 0x11, RZ ;  /* 0x0000001124357824 */ /* 0x000fe200078e02ff */
[----:B-1----:R-:W-:Y:S01]  /*37c0*/  LEA R40, P2, R22, R35, 0x1 ;  /* 0x0000002316287211 */ /* 0x002fe200078408ff */
[----:B------:R-:W-:Y:S01]  /*37d0*/  IMAD R54, R36, 0x12, RZ ;  /* 0x0000001224367824 */ /* 0x000fe200078e02ff */
[C---:B------:R-:W-:Y:S01]  /*37e0*/  LEA R14, R37.reuse, R13, 0x3 ;  /* 0x0000000d250e7211 */ /* 0x040fe200078e18ff */
[----:B------:R1:W-:Y:S01]  /*37f0*/  STL.64 [R1+0x1a8], R44 ;  /* 0x0001a82c01007387 */ /* 0x0003e20000100a00 */
[----:B------:R-:W-:Y:S01]  /*3800*/  LEA.HI.X.SX32 R41, R22, R33, 0x1, P2 ;  /* 0x0000002116297211 */ /* 0x000fe200010f0eff */
[----:B------:R-:W-:Y:S01]  /*3810*/  IMAD R55, R36, 0x13, RZ ;  /* 0x0000001324377824 */ /* 0x000fe200078e02ff */
[C---:B------:R-:W-:Y:S01]  /*3820*/  LEA R20, P2, R8.reuse, R35, 0x1 ;  /* 0x0000002308147211 */ /* 0x040fe200078408ff */
[C---:B------:R-:W-:Y:S01]  /*3830*/  IMAD R15, R37.reuse, 0x8, R14 ;  /* 0x00000008250f7824 */ /* 0x040fe200078e020e */
[----:B------:R-:W-:Y:S01]  /*3840*/  MOV R188, 0xff800000 ;  /* 0xff80000000bc7802 */ /* 0x000fe20000000f00 */
[----:B------:R2:W-:Y:S01]  /*3850*/  STL.64 [R1+0x1a0], R40 ;  /* 0x0001a02801007387 */ /* 0x0005e20000100a00 */
[----:B------:R-:W-:Y:S01]  /*3860*/  LEA.HI.X.SX32 R21, R8, R33, 0x1, P2 ;  /* 0x0000002108157211 */ /* 0x000fe200010f0eff */
[----:B------:R-:W-:Y:S01]  /*3870*/  IMAD R16, R37, 0x8, R15 ;  /* 0x0000000825107824 */ /* 0x000fe200078e020f */
[----:B------:R-:W-:Y:S01]  /*3880*/  MOV R241, 0xff800000 ;  /* 0xff80000000f17802 */ /* 0x000fe20000000f00 */
[C---:B0-----:R-:W-:Y:S01]  /*3890*/  IMAD R46, R36.reuse, 0xa, RZ ;  /* 0x0000000a242e7824 */ /* 0x041fe200078e02ff */
[----:B------:R-:W-:Y:S01]  /*38a0*/  MOV R247, 0x3f800000 ;  /* 0x3f80000000f77802 */ /* 0x000fe20000000f00 */
[C---:B------:R-:W-:Y:S01]  /*38b0*/  IMAD R47, R36.reuse, 0xb, RZ ;  /* 0x0000000b242f7824 */ /* 0x040fe200078e02ff */
[----:B-1----:R-:W-:Y:S01]  /*38c0*/  LEA R44, P0, R23, R35, 0x1 ;  /* 0x00000023172c7211 */ /* 0x002fe200078008ff */
[C---:B------:R-:W-:Y:S01]  /*38d0*/  IMAD R56, R36.reuse, 0x14, RZ ;  /* 0x0000001424387824 */ /* 0x040fe200078e02ff */
[----:B------:R-:W-:Y:S01]  /*38e0*/  LEA R17, R37, R16, 0x3 ;  /* 0x0000001025117211 */ /* 0x000fe200078e18ff */
[C---:B------:R-:W-:Y:S01]  /*38f0*/  IMAD R57, R36.reuse, 0x15, RZ ;  /* 0x0000001524397824 */ /* 0x040fe200078e02ff */
[----:B------:R-:W-:Y:S01]  /*3900*/  LEA.HI.X.SX32 R45, R23, R33, 0x1, P0 ;  /* 0x00000021172d7211 */ /* 0x000fe200000f0eff */
[----:B------:R-:W-:Y:S01]  /*3910*/  IMAD R58, R36, 0x16, RZ ;  /* 0x00000016243a7824 */ /* 0x000fe200078e02ff */
[C---:B--2---:R-:W-:Y:S01]  /*3920*/  LEA R40, P1, R24.reuse, R35, 0x1 ;  /* 0x0000002318287211 */ /* 0x044fe200078208ff */
[C---:B------:R-:W-:Y:S01]  /*3930*/  IMAD R18, R37.reuse, 0x8, R17 ;  /* 0x0000000825127824 */ /* 0x040fe200078e0211 */
[----:B------:R-:W-:Y:S01]  /*3940*/  MOV R245, 0x3f800000 ;  /* 0x3f80000000f57802 */ /* 0x000fe20000000f00 */
[----:B------:R0:W-:Y:S01]  /*3950*/  STL.64 [R1+0x198], R44 ;  /* 0x0001982c01007387 */ /* 0x0001e20000100a00 */
[----:B------:R-:W-:Y:S01]  /*3960*/  LEA.HI.X.SX32 R41, R24, R33, 0x1, P1 ;  /* 0x0000002118297211 */ /* 0x000fe200008f0eff */
[----:B------:R-:W-:Y:S01]  /*3970*/  IMAD R8, R37, 0x8, R18 ;  /* 0x0000000825087824 */ /* 0x000fe200078e0212 */
[C---:B------:R-:W-:Y:S01]  /*3980*/  LEA R22, P1, R25.reuse, R35, 0x1 ;  /* 0x0000002319167211 */ /* 0x040fe200078208ff */
[C---:B------:R-:W-:Y:S01]  /*3990*/  IMAD R59, R36.reuse, 0x17, RZ ;  /* 0x00000017243b7824 */ /* 0x040fe200078e02ff */
[----:B------:R-:W-:Y:S01]  /*39a0*/  MOV R243, 0x3f800000 ;  /* 0x3f80000000f37802 */ /* 0x000fe20000000f00 */
[----:B------:R1:W-:Y:S01]  /*39b0*/  STL.64 [R1+0x190], R40 ;  /* 0x0001902801007387 */ /* 0x0003e20000100a00 */
[----:B------:R-:W-:Y:S01]  /*39c0*/  LEA.HI.X.SX32 R23, R25, R33, 0x1, P1 ;  /* 0x0000002119177211 */ /* 0x000fe200008f0eff */
[----:B------:R-:W-:Y:S01]  /*39d0*/  IMAD R60, R36, 0x18, RZ ;  /* 0x00000018243c7824 */ /* 0x000fe200078e02ff */
[----:B------:R-:W-:Y:S01]  /*39e0*/  LEA R24, P1, R28, R35, 0x1 ;  /* 0x000000231c187211 */ /* 0x000fe200078208ff */
[----:B------:R2:W-:Y:S01]  /*39f0*/  STL.64 [R1+0x188], R20 ;  /* 0x0001881401007387 */ /* 0x0005e20000100a00 */
[----:B------:R-:W-:Y:S01]  /*3a00*/  LEA R19, R37, R8, 0x3 ;  /* 0x0000000825137211 */ /* 0x000fe200078e18ff */
[----:B0-----:R-:W-:Y:S01]  /*3a10*/  IMAD.IADD R44, R32, 0x1, R39 ;  /* 0x00000001202c7824 */ /* 0x001fe200078e0227 */
[----:B------:R-:W-:Y:S01]  /*3a20*/  LEA.HI.X.SX32 R25, R28, R33, 0x1, P1 ;  /* 0x000000211c197211 */ /* 0x000fe200008f0eff */
[----:B------:R-:W-:Y:S01]  /*3a30*/  IMAD R39, R36, 0x3, RZ ;  /* 0x0000000324277824 */ /* 0x000fe200078e02ff */
[----:B------:R-:W-:Y:S01]  /*3a40*/  IADD3 R44, R32, R34, RZ ;  /* 0x00000022202c7210 */ /* 0x000fe20007ffe0ff */
[----:B------:R-:W-:Y:S01]  /*3a50*/  IMAD.SHL.U32 R34, R34, 0x10, RZ ;  /* 0x0000001022227824 */ /* 0x000fe200078e00ff */
[C---:B------:R-:W-:Y:S01]  /*3a60*/  SHF.L.U32 R44, R36.reuse, 0x3, RZ ;  /* 0x00000003242c7819 */ /* 0x040fe200000006ff */
[C---:B------:R-:W-:Y:S01]  /*3a70*/  IMAD R45, R36.reuse, 0x9, RZ ;  /* 0x00000009242d7824 */ /* 0x040fe200078e02ff */
[CC--:B-1----:R-:W-:Y:S01]  /*3a80*/  LEA R40, P0, R11.reuse, R35.reuse, 0x1 ;  /* 0x000000230b287211 */ /* 0x0c2fe200078008ff */
[----:B------:R-:W-:Y:S01]  /*3a90*/  IMAD R61, R36, 0x19, RZ ;  /* 0x00000019243d7824 */ /* 0x000fe200078e02ff */
[----:B------:R-:W-:Y:S01]  /*3aa0*/  CS2R R68, SRZ ;  /* 0x0000000000447805 */ /* 0x000fe2000001ff00 */
[----:B--2---:R-:W-:Y:S01]  /*3ab0*/  LEA R20, P2, R26, R35, 0x1 ;  /* 0x000000231a147211 */ /* 0x004fe200078408ff */
[----:B------:R-:W-:Y:S01]  /*3ac0*/  IMAD R62, R36, 0x1a, RZ ;  /* 0x0000001a243e7824 */ /* 0x000fe200078e02ff */
[-C--:B------:R-:W-:Y:S01]  /*3ad0*/  LEA.HI.X.SX32 R41, R11, R33.reuse, 0x1, P0 ;  /* 0x000000210b297211 */ /* 0x080fe200000f0eff */
[----:B------:R-:W-:Y:S01]  /*3ae0*/  IMAD R11, R37, 0x8, R19 ;  /* 0x00000008250b7824 */ /* 0x000fe200078e0213 */
[----:B------:R-:W-:Y:S01]  /*3af0*/  LEA.HI.X.SX32 R21, R26, R33, 0x1, P2 ;  /* 0x000000211a157211 */ /* 0x000fe200010f0eff */
[C---:B------:R-:W-:Y:S01]  /*3b00*/  IMAD R63, R36.reuse, 0x1b, RZ ;  /* 0x0000001b243f7824 */ /* 0x040fe200078e02ff */
[-C--:B------:R-:W-:Y:S01]  /*3b10*/  LEA R26, P1, R9, R35.reuse, 0x1 ;  /* 0x00000023091a7211 */ /* 0x080fe200078208ff */
[----:B------:R0:W-:Y:S01]  /*3b20*/  STL.64 [R1+0x180], R40 ;  /* 0x0001802801007387 */ /* 0x0001e20000100a00 */
[C---:B------:R-:W-:Y:S01]  /*3b30*/  IMAD R88, R36.reuse, 0x1c, RZ ;  /* 0x0000001c24587824 */ /* 0x040fe200078e02ff */
[----:B------:R-:W-:Y:S01]  /*3b40*/  CS2R R70, SRZ ;  /* 0x0000000000467805 */ /* 0x000fe2000001ff00 */
[C---:B------:R-:W-:Y:S01]  /*3b50*/  IMAD R89, R36.reuse, 0x1d, RZ ;  /* 0x0000001d24597824 */ /* 0x040fe200078e02ff */
[----:B------:R1:W-:Y:S01]  /*3b60*/  STL.64 [R1+0x178], R22 ;  /* 0x0001781601007387 */ /* 0x0003e20000100a00 */
[C---:B------:R-:W-:Y:S01]  /*3b70*/  IMAD R91, R36.reuse, 0x1e, RZ ;  /* 0x0000001e245b7824 */ /* 0x040fe200078e02ff */
[----:B------:R-:W-:Y:S01]  /*3b80*/  CS2R R72, SRZ ;  /* 0x0000000000487805 */ /* 0x000fe2000001ff00 */
[----:B------:R-:W-:Y:S01]  /*3b90*/  IMAD R168, R36, 0x1f, RZ ;  /* 0x0000001f24a87824 */ /* 0x000fe200078e02ff */
[----:B------:R2:W-:Y:S01]  /*3ba0*/  STL.64 [R1+0x170], R20 ;  /* 0x0001701401007387 */ /* 0x0005e20000100a00 */
[----:B------:R-:W-:Y:S01]  /*3bb0*/  CS2R R74, SRZ ;  /* 0x00000000004a7805 */ /* 0x000fe2000001ff00 */
[----:B------:R-:W-:Y:S01]  /*3bc0*/  CS2R R76, SRZ ;  /* 0x00000000004c7805 */ /* 0x000fe2000001ff00 */
[----:B------:R-:W-:Y:S01]  /*3bd0*/  CS2R R78, SRZ ;  /* 0x00000000004e7805 */ /* 0x000fe2000001ff00 */
[C---:B0-----:R-:W-:Y:S01]  /*3be0*/  LEA R40, P0, R27.reuse, R35, 0x1 ;  /* 0x000000231b287211 */ /* 0x041fe200078008ff */
[----:B------:R-:W-:Y:S01]  /*3bf0*/  CS2R R80, SRZ ;  /* 0x0000000000507805 */ /* 0x000fe2000001ff00 */
[----:B------:R-:W-:Y:S01]  /*3c00*/  CS2R R82, SRZ ;  /* 0x0000000000527805 */ /* 0x000fe2000001ff00 */
[----:B------:R-:W-:Y:S01]  /*3c10*/  CS2R R84, SRZ ;  /* 0x0000000000547805 */ /* 0x000fe2000001ff00 */
[----:B------:R-:W-:Y:S01]  /*3c20*/  LEA.HI.X.SX32 R41, R27, R33, 0x1, P0 ;  /* 0x000000211b297211 */ /* 0x000fe200000f0eff */
[----:B------:R-:W-:Y:S01]  /*3c30*/  CS2R R86, SRZ ;  /* 0x0000000000567805 */ /* 0x000fe2000001ff00 */
[----:B-1----:R-:W-:Y:S01]  /*3c40*/  LEA R22, P2, R29, R35, 0x1 ;  /* 0x000000231d167211 */ /* 0x002fe200078408ff */
[----:B------:R-:W-:Y:S01]  /*3c50*/  CS2R R172, SRZ ;  /* 0x0000000000ac7805 */ /* 0x000fe2000001ff00 */
[-C--:B------:R-:W-:Y:S01]  /*3c60*/  LEA.HI.X.SX32 R27, R9, R33.reuse, 0x1, P1 ;  /* 0x00000021091b7211 */ /* 0x080fe200008f0eff */
[----:B------:R0:W-:Y:S01]  /*3c70*/  STL.64 [R1+0x168], R40 ;  /* 0x0001682801007387 */ /* 0x0001e20000100a00 */
[----:B------:R-:W-:Y:S01]  /*3c80*/  LEA.HI.X.SX32 R23, R29, R33, 0x1, P2 ;  /* 0x000000211d177211 */ /* 0x000fe200010f0eff */
[C---:B--2---:R-:W-:Y:S01]  /*3c90*/  IMAD R20, R37.reuse, 0x8, R11 ;  /* 0x0000000825147824 */ /* 0x044fe200078e020b */
[----:B------:R-:W-:Y:S01]  /*3ca0*/  CS2R R174, SRZ ;  /* 0x0000000000ae7805 */ /* 0x000fe2000001ff00 */
[----:B------:R1:W-:Y:S01]  /*3cb0*/  STL.64 [R1+0x160], R24 ;  /* 0x0001601801007387 */ /* 0x0003e20000100a00 */
[----:B------:R-:W-:Y:S01]  /*3cc0*/  CS2R R96, SRZ ;  /* 0x0000000000607805 */ /* 0x000fe2000001ff00 */
[----:B------:R-:W-:Y:S01]  /*3cd0*/  CS2R R98, SRZ ;  /* 0x0000000000627805 */ /* 0x000fe2000001ff00 */
[----:B------:R-:W-:Y:S01]  /*3ce0*/  LEA R21, R37, R20, 0x3 ;  /* 0x0000001425157211 */ /* 0x000fe200078e18ff */
[----:B------:R2:W-:Y:S01]  /*3cf0*/  STL.64 [R1+0x158], R22 ;  /* 0x0001581601007387 */ /* 0x0005e20000100a00 */
[----:B------:R-:W-:Y:S01]  /*3d00*/  CS2R R100, SRZ ;  /* 0x0000000000647805 */ /* 0x000fe2000001ff00 */
[----:B------:R-:W-:Y:S01]  /*3d10*/  CS2R R102, SRZ ;  /* 0x0000000000667805 */ /* 0x000fe2000001ff00 */
[----:B------:R-:W-:Y:S01]  /*3d20*/  CS2R R104, SRZ ;  /* 0x0000000000687805 */ /* 0x000fe2000001ff00 */
[CC--:B0-----:R-:W-:Y:S01]  /*3d30*/  LEA R40, P0, R30.reuse, R35.reuse, 0x1 ;  /* 0x000000231e287211 */ /* 0x0c1fe200078008ff */
[----:B------:R-:W-:Y:S01]  /*3d40*/  CS2R R106, SRZ ;  /* 0x00000000006a7805 */ /* 0x000fe2000001ff00 */
[----:B------:R-:W-:Y:S01]  /*3d50*/  CS2R R108, SRZ ;  /* 0x00000000006c7805 */ /* 0x000fe2000001ff00 */
[----:B------:R-:W-:Y:S01]  /*3d60*/  CS2R R110, SRZ ;  /* 0x00000000006e7805 */ /* 0x000fe2000001ff00 */
[C---:B-1----:R-:W-:Y:S01]  /*3d70*/  LEA R24, P2, R3.reuse, R35, 0x1 ;  /* 0x0000002303187211 */ /* 0x042fe200078408ff */
[----:B------:R-:W-:Y:S01]  /*3d80*/  CS2R R112, SRZ ;  /* 0x0000000000707805 */ /* 0x000fe2000001ff00 */
[-C--:B------:R-:W-:Y:S01]  /*3d90*/  LEA.HI.X.SX32 R41, R30, R33.reuse, 0x1, P0 ;  /* 0x000000211e297211 */ /* 0x080fe200000f0eff */
[----:B------:R-:W-:Y:S01]  /*3da0*/  CS2R R114, SRZ ;  /* 0x0000000000727805 */ /* 0x000fe2000001ff00 */
[----:B------:R-:W-:Y:S01]  /*3db0*/  LEA.HI.X.SX32 R25, R3, R33, 0x1, P2 ;  /* 0x0000002103197211 */ /* 0x000fe200010f0eff */
[C---:B--2---:R-:W-:Y:S01]  /*3dc0*/  IMAD R22, R37.reuse, 0x8, R21 ;  /* 0x0000000825167824 */ /* 0x044fe200078e0215 */
[C---:B------:R-:W-:Y:S01]  /*3dd0*/  LEA R28, P0, R4.reuse, R35, 0x1 ;  /* 0x00000023041c7211 */ /* 0x040fe200078008ff */
[----:B------:R0:W-:Y:S01]  /*3de0*/  STL.64 [R1+0x150], R40 ;  /* 0x0001502801007387 */ /* 0x0001e20000100a00 */
[----:B------:R-:W-:Y:S01]  /*3df0*/  CS2R R30, SRZ ;  /* 0x00000000001e7805 */ /* 0x000fe2000001ff00 */
[C---:B------:R-:W-:Y:S01]  /*3e00*/  IMAD R3, R37.reuse, 0x8, R22 ;  /* 0x0000000825037824 */ /* 0x040fe200078e0216 */
[----:B------:R-:W-:Y:S01]  /*3e10*/  LEA.HI.X.SX32 R29, R4, R33, 0x1, P0 ;  /* 0x00000021041d7211 */ /* 0x000fe200000f0eff */
[----:B------:R1:W-:Y:S01]  /*3e20*/  STL.64 [R1+0x148], R26 ;  /* 0x0001481a01007387 */ /* 0x0003e20000100a00 */
[----:B------:R-:W-:Y:S01]  /*3e30*/  CS2R R116, SRZ ;  /* 0x0000000000747805 */ /* 0x000fe2000001ff00 */
[----:B------:R-:W-:Y:S01]  /*3e40*/  CS2R R118, SRZ ;  /* 0x0000000000767805 */ /* 0x000fe2000001ff00 */
[C---:B------:R-:W-:Y:S01]  /*3e50*/  LEA R9, R37.reuse, R3, 0x3 ;  /* 0x0000000325097211 */ /* 0x040fe200078e18ff */
[----:B------:R2:W-:Y:S01]  /*3e60*/  STL.64 [R1+0x140], R24 ;  /* 0x0001401801007387 */ /* 0x0005e20000100a00 */
[----:B------:R-:W-:Y:S01]  /*3e70*/  CS2R R120, SRZ ;  /* 0x0000000000787805 */ /* 0x000fe2000001ff00 */
[----:B------:R-:W-:Y:S01]  /*3e80*/  CS2R R122, SRZ ;  /* 0x00000000007a7805 */ /* 0x000fe2000001ff00 */
[----:B------:R-:W-:Y:S01]  /*3e90*/  CS2R R124, SRZ ;  /* 0x00000000007c7805 */ /* 0x000fe2000001ff00 */
[----:B------:R3:W-:Y:S01]  /*3ea0*/  STL.64 [R1+0x138], R28 ;  /* 0x0001381c01007387 */ /* 0x0007e20000100a00 */
[C---:B------:R-:W-:Y:S01]  /*3eb0*/  IMAD R4, R37.reuse, 0x8, R9 ;  /* 0x0000000825047824 */ /* 0x040fe200078e0209 */
[----:B0-----:R-:W-:Y:S01]  /*3ec0*/  LEA.HI R40, R42, 0x28, RZ, 0x1e ;  /* 0x000000282a287811 */ /* 0x001fe200078ff0ff */
[----:B------:R-:W-:Y:S01]  /*3ed0*/  CS2R R126, SRZ ;  /* 0x00000000007e7805 */ /* 0x000fe2000001ff00 */
[-C--:B-1----:R-:W-:Y:S01]  /*3ee0*/  LEA R26, P1, R10, R35.reuse, 0x1 ;  /* 0x000000230a1a7211 */ /* 0x082fe200078208ff */
[----:B------:R-:W-:Y:S01]  /*3ef0*/  CS2R R128, SRZ ;  /* 0x0000000000807805 */ /* 0x000fe2000001ff00 */
[----:B------:R-:W-:Y:S01]  /*3f00*/  LEA.HI R41, R42, 0x8, RZ, 0x1e ;  /* 0x000000082a297811 */ /* 0x000fe200078ff0ff */
[----:B------:R-:W-:Y:S01]  /*3f10*/  IMAD.SHL.U32 R252, R40, 0x10, RZ ;  /* 0x0000001028fc7824 */ /* 0x000fe200078e00ff */
[----:B--2---:R-:W-:Y:S01]  /*3f20*/  LEA R24, P2, R12, R35, 0x1 ;  /* 0x000000230c187211 */ /* 0x004fe200078408ff */
[----:B------:R-:W-:Y:S01]  /*3f30*/  CS2R R130, SRZ ;  /* 0x0000000000827805 */ /* 0x000fe2000001ff00 */
[-C--:B------:R-:W-:Y:S01]  /*3f40*/  LEA.HI.X.SX32 R27, R10, R33.reuse, 0x1, P1 ;  /* 0x000000210a1b7211 */ /* 0x080fe200008f0eff */
[----:B------:R-:W-:Y:S01]  /*3f50*/  IMAD R10, R37, 0x8, R4 ;  /* 0x00000008250a7824 */ /* 0x000fe200078e0204 */
[----:B------:R-:W-:Y:S01]  /*3f60*/  LEA.HI.X.SX32 R25, R12, R33, 0x1, P2 ;  /* 0x000000210c197211 */ /* 0x000fe200010f0eff */
[----:B------:R-:W-:Y:S01]  /*3f70*/  CS2R R132, SRZ ;  /* 0x0000000000847805 */ /* 0x000fe2000001ff00 */
[----:B---3--:R-:W-:Y:S01]  /*3f80*/  LEA R28, P0, R13, R35, 0x1 ;  /* 0x000000230d1c7211 */ /* 0x008fe200078008ff */
[----:B------:R0:W-:Y:S01]  /*3f90*/  STL.64 [R1+0x130], R26 ;  /* 0x0001301a01007387 */ /* 0x0001e20000100a00 */
[----:B------:R-:W-:Y:S01]  /*3fa0*/  LEA R12, R37, R10, 0x3 ;  /* 0x0000000a250c7211 */ /* 0x000fe200078e18ff */
[----:B------:R-:W-:Y:S01]  /*3fb0*/  CS2R R134, SRZ ;  /* 0x0000000000867805 */ /* 0x000fe2000001ff00 */
[----:B------:R-:W-:Y:S01]  /*3fc0*/  LEA.HI.X.SX32 R29, R13, R33, 0x1, P0 ;  /* 0x000000210d1d7211 */ /* 0x000fe200000f0eff */
[----:B------:R1:W-:Y:S01]  /*3fd0*/  STL.64 [R1+0x128], R24 ;  /* 0x0001281801007387 */ /* 0x0003e20000100a00 */
[----:B------:R-:W-:Y:S01]  /*3fe0*/  IADD3 R43, R32, R40, RZ ;  /* 0x00000028202b7210 */ /* 0x000fe20007ffe0ff */
[----:B------:R-:W-:Y:S01]  /*3ff0*/  IMAD R13, R37, 0x8, R12 ;  /* 0x00000008250d7824 */ /* 0x000fe200078e020c */
[----:B------:R-:W-:Y:S01]  /*4000*/  CS2R R136, SRZ ;  /* 0x0000000000887805 */ /* 0x000fe2000001ff00 */
[----:B------:R2:W-:Y:S01]  /*4010*/  STL.64 [R1+0x120], R28 ;  /* 0x0001201c01007387 */ /* 0x0005e20000100a00 */
[----:B------:R-:W-:Y:S01]  /*4020*/  IMAD.SHL.U32 R40, R36, 0x4, RZ ;  /* 0x0000000424287824 */ /* 0x000fe200078e00ff */
[----:B------:R-:W-:Y:S01]  /*4030*/  CS2R R138, SRZ ;  /* 0x00000000008a7805 */ /* 0x000fe2000001ff00 */
[----:B------:R-:W-:Y:S01]  /*4040*/  CS2R R140, SRZ ;  /* 0x00000000008c7805 */ /* 0x000fe2000001ff00 */
[CC--:B0-----:R-:W-:Y:S01]  /*4050*/  LEA R26, P1, R14.reuse, R35.reuse, 0x1 ;  /* 0x000000230e1a7211 */ /* 0x0c1fe200078208ff */
[----:B------:R-:W-:Y:S01]  /*4060*/  CS2R R142, SRZ ;  /* 0x00000000008e7805 */ /* 0x000fe2000001ff00 */
[----:B------:R-:W-:Y:S01]  /*4070*/  CS2R R144, SRZ ;  /* 0x0000000000907805 */ /* 0x000fe2000001ff00 */
[----:B------:R-:W-:Y:S01]  /*4080*/  CS2R R146, SRZ ;  /* 0x0000000000927805 */ /* 0x000fe2000001ff00 */
[----:B-1----:R-:W-:Y:S01]  /*4090*/  LEA R24, P2, R15, R35, 0x1 ;  /* 0x000000230f187211 */ /* 0x002fe200078408ff */
[----:B------:R-:W-:Y:S01]  /*40a0*/  CS2R R148, SRZ ;  /* 0x0000000000947805 */ /* 0x000fe2000001ff00 */
[-C--:B------:R-:W-:Y:S01]  /*40b0*/  LEA.HI.X.SX32 R27, R14, R33.reuse, 0x1, P1 ;  /* 0x000000210e1b7211 */ /* 0x080fe200008f0eff */
[----:B------:R-:W-:Y:S01]  /*40c0*/  IMAD R14, R37, 0x8, R13 ;  /* 0x00000008250e7824 */ /* 0x000fe200078e020d */
[----:B------:R-:W-:Y:S01]  /*40d0*/  LEA.HI.X.SX32 R25, R15, R33, 0x1, P2 ;  /* 0x000000210f197211 */ /* 0x000fe200010f0eff */
[----:B------:R-:W-:Y:S01]  /*40e0*/  CS2R R150, SRZ ;  /* 0x0000000000967805 */ /* 0x000fe2000001ff00 */
[C---:B--2---:R-:W-:Y:S01]  /*40f0*/  LEA R28, P0, R16.reuse, R35, 0x1 ;  /* 0x00000023101c7211 */ /* 0x044fe200078008ff */
[----:B------:R0:W-:Y:S01]  /*4100*/  STL.64 [R1+0x118], R26 ;  /* 0x0001181a01007387 */ /* 0x0001e20000100a00 */
[----:B------:R-:W-:Y:S01]  /*4110*/  LEA R15, R37, R14, 0x3 ;  /* 0x0000000e250f7211 */ /* 0x000fe200078e18ff */
[----:B------:R-:W-:Y:S01]  /*4120*/  CS2R R152, SRZ ;  /* 0x0000000000987805 */ /* 0x000fe2000001ff00 */
[----:B------:R-:W-:Y:S01]  /*4130*/  LEA.HI.X.SX32 R29, R16, R33, 0x1, P0 ;  /* 0x00000021101d7211 */ /* 0x000fe200000f0eff */
[----:B------:R1:W-:Y:S01]  /*4140*/  STL.64 [R1+0x110], R24 ;  /* 0x0001101801007387 */ /* 0x0003e20000100a00 */
[----:B------:R-:W-:Y:S01]  /*4150*/  CS2R R154, SRZ ;  /* 0x00000000009a7805 */ /* 0x000fe2000001ff00 */
[----:B------:R-:W-:Y:S01]  /*4160*/  CS2R R156, SRZ ;  /* 0x00000000009c7805 */ /* 0x000fe2000001ff00 */
[----:B------:R-:W-:Y:S01]  /*4170*/  CS2R R158, SRZ ;  /* 0x00000000009e7805 */ /* 0x000fe2000001ff00 */
[----:B------:R2:W-:Y:S01]  /*4180*/  STL.64 [R1+0x108], R28 ;  /* 0x0001081c01007387 */ /* 0x0005e20000100a00 */
[----:B------:R-:W-:Y:S01]  /*4190*/  ISETP.LT.U32.AND P6, PT, R238, 0x80, !P5 ;  /* 0x00000080ee00780c */ /* 0x000fe20006fc1070 */
[----:B------:R-:W-:Y:S01]  /*41a0*/  UMOV UR4, URZ ;  /* 0x0000003f00047c82 */ /* 0x000fe20008000000 */
[-C--:B0-----:R-:W-:Y:S01]  /*41b0*/  LEA R26, P1, R17, R35.reuse, 0x1 ;  /* 0x00000023111a7211 */ /* 0x081fe200078208ff */
[----:B------:R-:W-:Y:S01]  /*41c0*/  UMOV UR5, URZ ;  /* 0x0000003f00057c82 */ /* 0x000fe20008000000 */
[----:B-1----:R-:W-:-:S02]  /*41d0*/  LEA R24, P2, R18, R35, 0x1 ;  /* 0x0000002312187211 */ /* 0x002fc400078408ff */
[-C--:B------:R-:W-:Y:S02]  /*41e0*/  LEA.HI.X.SX32 R27, R17, R33.reuse, 0x1, P1 ;  /* 0x00000021111b7211 */ /* 0x080fe400008f0eff */
[----:B------:R-:W-:Y:S01]  /*41f0*/  LEA.HI.X.SX32 R25, R18, R33, 0x1, P2 ;  /* 0x0000002112197211 */ /* 0x000fe200010f0eff */
[----:B--2---:R-:W-:Y:S01]  /*4200*/  CS2R R28, SRZ ;  /* 0x00000000001c7805 */ /* 0x004fe2000001ff00 */
[C---:B------:R-:W-:Y:S01]  /*4210*/  LEA R16, P2, R11.reuse, R35, 0x1 ;  /* 0x000000230b107211 */ /* 0x040fe200078408ff */
[----:B------:R0:W-:Y:S03]  /*4220*/  STL.64 [R1+0x100], R26 ;  /* 0x0001001a01007387 */ /* 0x0001e60000100a00 */
[----:B------:R-:W-:Y:S01]  /*4230*/  LEA.HI.X.SX32 R17, R11, R33, 0x1, P2 ;  /* 0x000000210b117211 */ /* 0x000fe200010f0eff */
[----:B------:R1:W-:Y:S01]  /*4240*/  STL.64 [R1+0xf8], R24 ;  /* 0x0000f81801007387 */ /* 0x0003e20000100a00 */
[----:B0-----:R-:W-:-:S02]  /*4250*/  LEA R26, P0, R8, R35, 0x1 ;  /* 0x00000023081a7211 */ /* 0x001fc400078008ff */
[----:B-1----:R-:W-:Y:S02]  /*4260*/  LEA R24, P1, R19, R35, 0x1 ;  /* 0x0000002313187211 */ /* 0x002fe400078208ff */
[-C--:B------:R-:W-:Y:S01]  /*4270*/  LEA.HI.X.SX32 R27, R8, R33.reuse, 0x1, P0 ;  /* 0x00000021081b7211 */ /* 0x080fe200000f0eff */
[----:B------:R-:W-:Y:S01]  /*4280*/  IMAD R8, R37, 0x8, R15 ;  /* 0x0000000825087824 */ /* 0x000fe200078e020f */
[----:B------:R-:W-:Y:S02]  /*4290*/  LEA.HI.X.SX32 R25, R19, R33, 0x1, P1 ;  /* 0x0000002113197211 */ /* 0x000fe400008f0eff */
[----:B------:R-:W-:Y:S01]  /*42a0*/  LEA R18, P1, R21, R35, 0x1 ;  /* 0x0000002315127211 */ /* 0x000fe200078208ff */
[----:B------:R0:W-:Y:S01]  /*42b0*/  STL.64 [R1+0xf0], R26 ;  /* 0x0000f01a01007387 */ /* 0x0001e20000100a00 */
[----:B------:R-:W-:Y:S02]  /*42c0*/  IMAD R11, R37, 0x8, R8 ;  /* 0x00000008250b7824 */ /* 0x000fe400078e0208 */
[----:B------:R-:W-:Y:S01]  /*42d0*/  LEA.HI.X.SX32 R19, R21, R33, 0x1, P1 ;  /* 0x0000002115137211 */ /* 0x000fe200008f0eff */
[----:B------:R1:W-:Y:S04]  /*42e0*/  STL.64 [R1+0xe8], R24 ;  /* 0x0000e81801007387 */ /* 0x0003e80000100a00 */
[----:B------:R2:W-:Y:S01]  /*42f0*/  STL.64 [R1+0xe0], R16 ;  /* 0x0000e01001007387 */ /* 0x0005e20000100a00 */
[----:B0-----:R-:W-:Y:S01]  /*4300*/  CS2R R26, SRZ ;  /* 0x00000000001a7805 */ /* 0x001fe2000001ff00 */
[----:B-1----:R-:W-:-:S02]  /*4310*/  LEA R24, P0, R20, R35, 0x1 ;  /* 0x0000002314187211 */ /* 0x002fc400078008ff */
[----:B--2---:R-:W-:Y:S02]  /*4320*/  LEA R16, P2, R22, R35, 0x1 ;  /* 0x0000002316107211 */ /* 0x004fe400078408ff */
[-C--:B------:R-:W-:Y:S02]  /*4330*/  LEA.HI.X.SX32 R25, R20, R33.reuse, 0x1, P0 ;  /* 0x0000002114197211 */ /* 0x080fe400000f0eff */
[----:B------:R-:W-:Y:S02]  /*4340*/  LEA.HI.X.SX32 R17, R22, R33, 0x1, P2 ;  /* 0x0000002116117211 */ /* 0x000fe400010f0eff */
[----:B------:R-:W-:-:S03]  /*4350*/  LEA R20, P1, R9, R35, 0x1 ;  /* 0x0000002309147211 */ /* 0x000fc600078208ff */
[----:B------:R0:W-:Y:S01]  /*4360*/  STL.64 [R1+0xc8], R16 ;  /* 0x0000c81001007387 */ /* 0x0001e20000100a00 */
[----:B------:R-:W-:-:S03]  /*4370*/  LEA.HI.X.SX32 R21, R9, R33, 0x1, P1 ;  /* 0x0000002109157211 */ /* 0x000fc600008f0eff */
[----:B------:R1:W-:Y:S04]  /*4380*/  STL.64 [R1+0xd8], R24 ;  /* 0x0000d81801007387 */ /* 0x0003e80000100a00 */
[----:B------:R2:W-:Y:S01]  /*4390*/  STL.64 [R1+0xd0], R18 ;  /* 0x0000d01201007387 */ /* 0x0005e20000100a00 */
[----:B0-----:R-:W-:Y:S02]  /*43a0*/  LEA R16, R37, R11, 0x3 ;  /* 0x0000000b25107211 */ /* 0x001fe400078e18ff */
[----:B-1----:R-:W-:-:S03]  /*43b0*/  LEA R24, P0, R3, R35, 0x1 ;  /* 0x0000002303187211 */ /* 0x002fc600078008ff */
[----:B------:R-:W-:Y:S01]  /*43c0*/  IMAD R17, R37, 0x8, R16 ;  /* 0x0000000825117824 */ /* 0x000fe200078e0210 */
[C---:B--2---:R-:W-:Y:S02]  /*43d0*/  LEA R18, P2, R4.reuse, R35, 0x1 ;  /* 0x0000002304127211 */ /* 0x044fe400078408ff */
[-C--:B------:R-:W-:Y:S01]  /*43e0*/  LEA.HI.X.SX32 R25, R3, R33.reuse, 0x1, P0 ;  /* 0x0000002103197211 */ /* 0x080fe200000f0eff */
[C---:B------:R-:W-:Y:S01]  /*43f0*/  IMAD R3, R37.reuse, 0x8, R17 ;  /* 0x0000000825037824 */ /* 0x040fe200078e0211 */
[----:B------:R-:W-:Y:S02]  /*4400*/  LEA.HI.X.SX32 R19, R4, R33, 0x1, P2 ;  /* 0x0000002104137211 */ /* 0x000fe400010f0eff */
[C---:B------:R-:W-:Y:S01]  /*4410*/  LEA R22, P0, R10.reuse, R35, 0x1 ;  /* 0x000000230a167211 */ /* 0x040fe200078008ff */
[----:B------:R0:W-:Y:S01]  /*4420*/  STL.64 [R1+0xc0], R24 ;  /* 0x0000c01801007387 */ /* 0x0001e20000100a00 */
[C---:B------:R-:W-:Y:S02]  /*4430*/  LEA R4, R37.reuse, R3, 0x3 ;  /* 0x0000000325047211 */ /* 0x040fe400078e18ff */
[----:B------:R-:W-:Y:S01]  /*4440*/  LEA.HI.X.SX32 R23, R10, R33, 0x1, P0 ;  /* 0x000000210a177211 */ /* 0x000fe200000f0eff */
[----:B------:R1:W-:Y:S02]  /*4450*/  STL.64 [R1+0xb8], R20 ;  /* 0x0000b81401007387 */ /* 0x0003e40000100a00 */
[----:B------:R-:W-:-:S02]  /*4460*/  IMAD R9, R37, 0x8, R4 ;  /* 0x0000000825097824 */ /* 0x000fc400078e0204 */
[----:B------:R2:W-:Y:S02]  /*4470*/  STL.64 [R1+0xb0], R18 ;  /* 0x0000b01201007387 */ /* 0x0005e40000100a00 */
[----:B------:R-:W-:Y:S02]  /*4480*/  IMAD R10, R37, 0x8, R9 ;  /* 0x00000008250a7824 */ /* 0x000fe400078e0209 */
[----:B------:R3:W-:Y:S01]  /*4490*/  STL.64 [R1+0xa8], R22 ;  /* 0x0000a81601007387 */ /* 0x0007e20000100a00 */
[----:B0-----:R-:W-:Y:S01]  /*44a0*/  CS2R R24, SRZ ;  /* 0x0000000000187805 */ /* 0x001fe2000001ff00 */
[CC--:B-1----:R-:W-:Y:S02]  /*44b0*/  LEA R20, P1, R12.reuse, R35.reuse, 0x1 ;  /* 0x000000230c147211 */ /* 0x0c2fe400078208ff */
[----:B--2---:R-:W-:Y:S02]  /*44c0*/  LEA R18, P2, R13, R35, 0x1 ;  /* 0x000000230d127211 */ /* 0x004fe400078408ff */
[----:B------:R-:W-:-:S02]  /*44d0*/  LEA.HI.X.SX32 R21, R12, R33, 0x1, P1 ;  /* 0x000000210c157211 */ /* 0x000fc400008f0eff */
[----:B------:R-:W-:Y:S02]  /*44e0*/  LEA.HI.X.SX32 R19, R13, R33, 0x1, P2 ;  /* 0x000000210d137211 */ /* 0x000fe400010f0eff */
[C---:B---3--:R-:W-:Y:S01]  /*44f0*/  LEA R22, P0, R14.reuse, R35, 0x1 ;  /* 0x000000230e167211 */ /* 0x048fe200078008ff */
[----:B------:R0:W-:Y:S03]  /*4500*/  STL.64 [R1+0xa0], R20 ;  /* 0x0000a01401007387 */ /* 0x0001e60000100a00 */
[----:B------:R-:W-:Y:S01]  /*4510*/  LEA.HI.X.SX32 R23, R14, R33, 0x1, P0 ;  /* 0x000000210e177211 */ /* 0x000fe200000f0eff */
[----:B------:R1:W-:Y:S04]  /*4520*/  STL.64 [R1+0x98], R18 ;  /* 0x0000981201007387 */ /* 0x0003e80000100a00 */
[----:B------:R2:W-:Y:S01]  /*4530*/  STL.64 [R1+0x90], R22 ;  /* 0x0000901601007387 */ /* 0x0005e20000100a00 */
[----:B0-----:R-:W-:-:S02]  /*4540*/  LEA R20, P1, R15, R35, 0x1 ;  /* 0x000000230f147211 */ /* 0x001fc400078208ff */
[C---:B-1----:R-:W-:Y:S02]  /*4550*/  LEA R18, P2, R8.reuse, R35, 0x1 ;  /* 0x0000002308127211 */ /* 0x042fe400078408ff */
[-C--:B------:R-:W-:Y:S02]  /*4560*/  LEA.HI.X.SX32 R21, R15, R33.reuse, 0x1, P1 ;  /* 0x000000210f157211 */ /* 0x080fe400008f0eff */
[----:B------:R-:W-:Y:S01]  /*4570*/  LEA.HI.X.SX32 R19, R8, R33, 0x1, P2 ;  /* 0x0000002108137211 */ /* 0x000fe200010f0eff */
[----:B--2---:R-:W-:Y:S01]  /*4580*/  CS2R R22, SRZ ;  /* 0x0000000000167805 */ /* 0x004fe2000001ff00 */
[----:B------:R-:W-:Y:S01]  /*4590*/  LEA R8, R37, R10, 0x3 ;  /* 0x0000000a25087211 */ /* 0x000fe200078e18ff */
[----:B------:R0:W-:Y:S01]  /*45a0*/  STL.64 [R1+0x88], R20 ;  /* 0x0000881401007387 */ /* 0x0001e20000100a00 */
[----:B------:R-:W-:-:S03]  /*45b0*/  LEA R14, P2, R17, R35, 0x1 ;  /* 0x00000023110e7211 */ /* 0x000fc600078408ff */
[----:B------:R1:W-:Y:S01]  /*45c0*/  STL.64 [R1+0x80], R18 ;  /* 0x0000801201007387 */ /* 0x0003e20000100a00 */
[----:B------:R-:W-:Y:S01]  /*45d0*/  IMAD R12, R37, 0x8, R8 ;  /* 0x00000008250c7824 */ /* 0x000fe200078e0208 */
[----:B------:R-:W-:Y:S02]  /*45e0*/  LEA.HI.X.SX32 R15, R17, R33, 0x1, P2 ;  /* 0x00000021110f7211 */ /* 0x000fe400010f0eff */
[CC--:B0-----:R-:W-:Y:S02]  /*45f0*/  LEA R20, P0, R11.reuse, R35.reuse, 0x1 ;  /* 0x000000230b147211 */ /* 0x0c1fe400078008ff */
[C---:B-1----:R-:W-:Y:S02]  /*4600*/  LEA R18, P1, R16.reuse, R35, 0x1 ;  /* 0x0000002310127211 */ /* 0x042fe400078208ff */
[-C--:B------:R-:W-:Y:S01]  /*4610*/  LEA.HI.X.SX32 R21, R11, R33.reuse, 0x1, P0 ;  /* 0x000000210b157211 */ /* 0x080fe200000f0eff */
[----:B------:R-:W-:Y:S01]  /*4620*/  IMAD R11, R37, 0x8, R12 ;  /* 0x00000008250b7824 */ /* 0x000fe200078e020c */
[----:B------:R-:W-:-:S03]  /*4630*/  LEA.HI.X.SX32 R19, R16, R33, 0x1, P1 ;  /* 0x0000002110137211 */ /* 0x000fc600008f0eff */
[----:B------:R0:W-:Y:S01]  /*4640*/  STL.64 [R1+0x78], R20 ;  /* 0x0000781401007387 */ /* 0x0001e20000100a00 */
[----:B------:R-:W-:-:S03]  /*4650*/  LEA R13, R37, R11, 0x3 ;  /* 0x0000000b250d7211 */ /* 0x000fc600078e18ff */
[----:B------:R1:W-:Y:S04]  /*4660*/  STL.64 [R1+0x70], R18 ;  /* 0x0000701201007387 */ /* 0x0003e80000100a00 */
[----:B------:R2:W-:Y:S01]  /*4670*/  STL.64 [R1+0x68], R14 ;  /* 0x0000680e01007387 */ /* 0x0005e20000100a00 */
[CC--:B0-----:R-:W-:Y:S02]  /*4680*/  LEA R20, P0, R3.reuse, R35.reuse, 0x1 ;  /* 0x0000002303147211 */ /* 0x0c1fe400078008ff */
[----:B-1----:R-:W-:Y:S02]  /*4690*/  LEA R18, P1, R4, R35, 0x1 ;  /* 0x0000002304127211 */ /* 0x002fe400078208ff */
[----:B------:R-:W-:Y:S01]  /*46a0*/  LEA.HI.X.SX32 R21, R3, R33, 0x1, P0 ;  /* 0x0000002103157211 */ /* 0x000fe200000f0eff */
[----:B------:R-:W-:Y:S01]  /*46b0*/  IMAD R3, R37, 0x8, R13 ;  /* 0x0000000825037824 */ /* 0x000fe200078e020d */
[----:B--2---:R-:W-:-:S02]  /*46c0*/  LEA R14, P2, R9, R35, 0x1 ;  /* 0x00000023090e7211 */ /* 0x004fc400078408ff */
[-C--:B------:R-:W-:Y:S01]  /*46d0*/  LEA.HI.X.SX32 R19, R4, R33.reuse, 0x1, P1 ;  /* 0x0000002104137211 */ /* 0x080fe200008f0eff */
[----:B------:R0:W-:Y:S01]  /*46e0*/  STL.64 [R1+0x60], R20 ;  /* 0x0000601401007387 */ /* 0x0001e20000100a00 */
[----:B------:R-:W-:Y:S01]  /*46f0*/  LEA.HI.X.SX32 R15, R9, R33, 0x1, P2 ;  /* 0x00000021090f7211 */ /* 0x000fe200010f0eff */
[C---:B------:R-:W-:Y:S01]  /*4700*/  IMAD R4, R37.reuse, 0x8, R3 ;  /* 0x0000000825047824 */ /* 0x040fe200078e0203 */
[C---:B------:R-:W-:Y:S01]  /*4710*/  LEA R16, P1, R8.reuse, R35, 0x1 ;  /* 0x0000002308107211 */ /* 0x040fe200078208ff */
[----:B------:R1:W-:Y:S03]  /*4720*/  STL.64 [R1+0x58], R18 ;  /* 0x0000581201007387 */ /* 0x0003e60000100a00 */
[----:B------:R-:W-:Y:S01]  /*4730*/  LEA.HI.X.SX32 R17, R8, R33, 0x1, P1 ;  /* 0x0000002108117211 */ /* 0x000fe200008f0eff */
[----:B------:R2:W-:Y:S01]  /*4740*/  STL.64 [R1+0x50], R14 ;  /* 0x0000500e01007387 */ /* 0x0005e20000100a00 */
[----:B------:R-:W-:Y:S01]  /*4750*/  LEA R8, R37, R4, 0x3 ;  /* 0x0000000425087211 */ /* 0x000fe200078e18ff */
[----:B0-----:R-:W-:-:S04]  /*4760*/  CS2R R20, SRZ ;  /* 0x0000000000147805 */ /* 0x001fc8000001ff00 */
[----:B------:R-:W-:Y:S01]  /*4770*/  IMAD R9, R37, 0x8, R8 ;  /* 0x0000000825097824 */ /* 0x000fe200078e0208 */
[-C--:B-1----:R-:W-:Y:S02]  /*4780*/  LEA R18, P0, R10, R35.reuse, 0x1 ;  /* 0x000000230a127211 */ /* 0x082fe400078008ff */
[----:B--2---:R-:W-:Y:S02]  /*4790*/  LEA R14, P2, R12, R35, 0x1 ;  /* 0x000000230c0e7211 */ /* 0x004fe400078408ff */
[-C--:B------:R-:W-:Y:S02]  /*47a0*/  LEA.HI.X.SX32 R19, R10, R33.reuse, 0x1, P0 ;  /* 0x000000210a137211 */ /* 0x080fe400000f0eff */
[----:B------:R-:W-:-:S03]  /*47b0*/  LEA.HI.X.SX32 R15, R12, R33, 0x1, P2 ;  /* 0x000000210c0f7211 */ /* 0x000fc600010f0eff */
[----:B------:R0:W-:Y:S04]  /*47c0*/  STL.64 [R1+0x48], R18 ;  /* 0x0000481201007387 */ /* 0x0001e80000100a00 */
[----:B------:R1:W-:Y:S04]  /*47d0*/  STL.64 [R1+0x40], R16 ;  /* 0x0000401001007387 */ /* 0x0003e80000100a00 */
[----:B------:R2:W-:Y:S01]  /*47e0*/  STL.64 [R1+0x38], R14 ;  /* 0x0000380e01007387 */ /* 0x0005e20000100a00 */
[-C--:B0-----:R-:W-:Y:S02]  /*47f0*/  LEA R18, P0, R11, R35.reuse, 0x1 ;  /* 0x000000230b127211 */ /* 0x081fe400078008ff */
[----:B-1----:R-:W-:-:S02]  /*4800*/  LEA R16, P1, R13, R35, 0x1 ;  /* 0x000000230d107211 */ /* 0x002fc400078208ff */
[----:B------:R-:W-:Y:S02]  /*4810*/  LEA.HI.X.SX32 R19, R11, R33, 0x1, P0 ;  /* 0x000000210b137211 */ /* 0x000fe400000f0eff */
[----:B--2---:R-:W-:Y:S02]  /*4820*/  LEA R14, P2, R3, R35, 0x1 ;  /* 0x00000023030e7211 */ /* 0x004fe400078408ff */
[-C--:B------:R-:W-:Y:S01]  /*4830*/  LEA.HI.X.SX32 R17, R13, R33.reuse, 0x1, P1 ;  /* 0x000000210d117211 */ /* 0x080fe200008f0eff */
[----:B------:R0:W-:Y:S01]  /*4840*/  STL.64 [R1+0x30], R18 ;  /* 0x0000301201007387 */ /* 0x0001e20000100a00 */
[----:B------:R-:W-:Y:S01]  /*4850*/  LEA.HI.X.SX32 R15, R3, R33, 0x1, P2 ;  /* 0x00000021030f7211 */ /* 0x000fe200010f0eff */
[----:B------:R-:W-:Y:S01]  /*4860*/  IMAD R3, R37, 0x8, R9 ;  /* 0x0000000825037824 */ /* 0x000fe200078e0209 */
[-C--:B------:R-:W-:Y:S01]  /*4870*/  LEA R12, P2, R9, R35.reuse, 0x1 ;  /* 0x00000023090c7211 */ /* 0x080fe200078408ff */
[----:B------:R1:W-:Y:S01]  /*4880*/  STL.64 [R1+0x28], R16 ;  /* 0x0000281001007387 */ /* 0x0003e20000100a00 */
[----:B------:R-:W-:Y:S01]  /*4890*/  SHF.R.U32.HI R37, RZ, 0x3, R176 ;  /* 0x00000003ff257819 */ /* 0x000fe200000116b0 */
[----:B------:R-:W-:Y:S01]  /*48a0*/  IMAD.WIDE R176, R36, 0x2, R180 ;  /* 0x0000000224b07825 */ /* 0x000fe200078e02b4 */
[----:B------:R-:W-:Y:S01]  /*48b0*/  LEA R10, P3, R3, R35, 0x1 ;  /* 0x00000023030a7211 */ /* 0x000fe200078608ff */
[----:B------:R2:W-:Y:S01]  /*48c0*/  STL.64 [R1+0x20], R14 ;  /* 0x0000200e01007387 */ /* 0x0005e20000100a00 */
[----:B------:R-:W-:-:S02]  /*48d0*/  LEA.HI.X.SX32 R13, R9, R33, 0x1, P2 ;  /* 0x00000021090d7211 */ /* 0x000fc400010f0eff */
[----:B------:R-:W-:Y:S01]  /*48e0*/  LEA.HI.X.SX32 R11, R3, R33, 0x1, P3 ;  /* 0x00000021030b7211 */ /* 0x000fe200018f0eff */
[----:B0-----:R-:W-:Y:S01]  /*48f0*/  CS2R R18, SRZ ;  /* 0x0000000000127805 */ /* 0x001fe2000001ff00 */
[----:B------:R-:W-:Y:S02]  /*4900*/  LOP3.LUT R37, R37, 0xc, RZ, 0xc0, !PT ;  /* 0x0000000c25257812 */ /* 0x000fe400078ec0ff */
[----:B------:R-:W-:Y:S02]  /*4910*/  LOP3.LUT R3, R182, 0x10, RZ, 0x3c, !PT ;  /* 0x00000010b6037812 */ /* 0x000fe400078e3cff */
[-C--:B-1----:R-:W-:Y:S01]  /*4920*/  LEA R16, P0, R4, R35.reuse, 0x1 ;  /* 0x0000002304107211 */ /* 0x082fe200078008ff */
[C---:B------:R-:W-:Y:S01]  /*4930*/  IMAD.IADD R251, R37.reuse, 0x1, R251 ;  /* 0x0000000125fb7824 */ /* 0x040fe200078e02fb */
[----:B------:R-:W-:Y:S02]  /*4940*/  IADD3 R252, R37, R252, RZ ;  /* 0x000000fc25fc7210 */ /* 0x000fe40007ffe0ff */
[----:B--2---:R-:W-:-:S02]  /*4950*/  LEA R14, P1, R8, R35, 0x1 ;  /* 0x00000023080e7211 */ /* 0x004fc400078208ff */
[-C--:B------:R-:W-:Y:S02]  /*4960*/  LEA.HI.X.SX32 R17, R4, R33.reuse, 0x1, P0 ;  /* 0x0000002104117211 */ /* 0x080fe400000f0eff */
[----:B------:R-:W-:Y:S02]  /*4970*/  LEA.HI.X.SX32 R15, R8, R33, 0x1, P1 ;  /* 0x00000021080f7211 */ /* 0x000fe400008f0eff */
[C---:B------:R-:W-:Y:S01]  /*4980*/  LEA.HI R33, R42.reuse, 0x10, RZ, 0x1e ;  /* 0x000000102a217811 */ /* 0x040fe200078ff0ff */
[----:B------:R0:W-:Y:S01]  /*4990*/  STL.64 [R1+0x18], R16 ;  /* 0x0000181001007387 */ /* 0x0001e20000100a00 */
[C---:B------:R-:W-:Y:S02]  /*49a0*/  LEA.HI R35, R42.reuse, 0x20, RZ, 0x1e ;  /* 0x000000202a237811 */ /* 0x040fe400078ff0ff */
[----:B------:R-:W-:Y:S01]  /*49b0*/  LEA.HI R4, R42, R32, RZ, 0x1e ;  /* 0x000000202a047211 */ /* 0x000fe200078ff0ff */
[C---:B------:R-:W-:Y:S01]  /*49c0*/  IMAD.IADD R43, R32.reuse, 0x1, R33 ;  /* 0x00000001202b7824 */ /* 0x040fe200078e0221 */
[C---:B------:R-:W-:Y:S01]  /*49d0*/  IADD3 R42, R32.reuse, R38, RZ ;  /* 0x00000026202a7210 */ /* 0x040fe20007ffe0ff */
[C---:B------:R-:W-:Y:S01]  /*49e0*/  IMAD.IADD R42, R32.reuse, 0x1, R35 ;  /* 0x00000001202a7824 */ /* 0x040fe200078e0223 */
[----:B------:R-:W-:Y:S01]  /*49f0*/  SHF.L.U32 R33, R33, 0x4, RZ ;  /* 0x0000000421217819 */ /* 0x000fe200000006ff */
[----:B------:R-:W-:Y:S01]  /*4a00*/  STL.64 [R1+0x10], R14 ;  /* 0x0000100e01007387 */ /* 0x000fe20000100a00 */
[----:B------:R-:W-:Y:S01]  /*4a10*/  IADD3 R42, R32, R41, RZ ;  /* 0x00000029202a7210 */ /* 0x000fe20007ffe0ff */
[----:B------:R-:W-:Y:S01]  /*4a20*/  IMAD.SHL.U32 R32, R41, 0x10, RZ ;  /* 0x0000001029207824 */ /* 0x000fe200078e00ff */
[----:B------:R-:W-:Y:S01]  /*4a30*/  SHF.L.U32 R35, R35, 0x4, RZ ;  /* 0x0000000423237819 */ /* 0x000fe200000006ff */
[C---:B------:R-:W-:Y:S01]  /*4a40*/  IMAD.IADD R171, R37.reuse, 0x1, R33 ;  /* 0x0000000125ab7824 */ /* 0x040fe200078e0221 */
[----:B------:R-:W-:Y:S01]  /*4a50*/  IADD3 R33, R37, R34, RZ ;  /* 0x0000002225217210 */ /* 0x000fe20007ffe0ff */
[----:B------:R-:W-:Y:S01]  /*4a60*/  IMAD.IADD R33, R169, 0x1, R37 ;  /* 0x00000001a9217824 */ /* 0x000fe200078e0225 */
[----:B------:R-:W-:Y:S01]  /*4a70*/  LOP3.LUT R34, R2, 0x40, RZ, 0x3c, !PT ;  /* 0x0000004002227812 */ /* 0x000fe200078e3cff */
[----:B------:R1:W-:Y:S01]  /*4a80*/  STL.64 [R1+0x8], R12 ;  /* 0x0000080c01007387 */ /* 0x0003e20000100a00 */
[C---:B------:R-:W-:Y:S01]  /*4a90*/  IADD3 R32, R37.reuse, R32, RZ ;  /* 0x0000002025207210 */ /* 0x040fe20007ffe0ff */
[----:B------:R-:W-:Y:S01]  /*4aa0*/  IMAD.IADD R32, R37, 0x1, R35 ;  /* 0x0000000125207824 */ /* 0x000fe200078e0223 */
[C---:B------:R-:W-:Y:S01]  /*4ab0*/  SHF.L.U32 R38, R36.reuse, 0x1, RZ ;  /* 0x0000000124267819 */ /* 0x040fe200000006ff */
[----:B------:R-:W-:Y:S01]  /*4ac0*/  IMAD.WIDE R34, R36, 0x2, R6 ;  /* 0x0000000224227825 */ /* 0x000fe200078e0206 */
[C---:B------:R-:W-:Y:S01]  /*4ad0*/  LOP3.LUT R32, R2.reuse, 0x20, RZ, 0x3c, !PT ;  /* 0x0000002002207812 */ /* 0x040fe200078e3cff */
[----:B------:R-:W-:Y:S01]  /*4ae0*/  STL.64 [R1], R10 ;  /* 0x0000000a01007387 */ /* 0x000fe20000100a00 */
[----:B------:R-:W-:Y:S01]  /*4af0*/  LOP3.LUT R33, R2, 0x60, RZ, 0x3c, !PT ;  /* 0x0000006002217812 */ /* 0x000fe200078e3cff */
[C---:B------:R-:W-:Y:S01]  /*4b00*/  IMAD R41, R36.reuse, 0x5, RZ ;  /* 0x0000000524297824 */ /* 0x040fe200078e02ff */
[----:B------:R-:W-:Y:S01]  /*4b10*/  LOP3.LUT R32, R193, 0x20, RZ, 0x3c, !PT ;  /* 0x00000020c1207812 */ /* 0x000fe200078e3cff */
[C---:B------:R-:W-:Y:S01]  /*4b20*/  IMAD R42, R36.reuse, 0x6, RZ ;  /* 0x00000006242a7824 */ /* 0x040fe200078e02ff */
[----:B------:R-:W-:Y:S01]  /*4b30*/  IADD3 R250, R37, R250, RZ ;  /* 0x000000fa25fa7210 */ /* 0x000fe20007ffe0ff */
[----:B------:R-:W-:Y:S01]  /*4b40*/  IMAD R43, R36, 0x7, RZ ;  /* 0x00000007242b7824 */ /* 0x000fe200078e02ff */
[----:B------:R-:W-:Y:S01]  /*4b50*/  STL.64 [R1+0x410], R176 ;  /* 0x000410b001007387 */ /* 0x000fe20000100a00 */
[----:B------:R-:W-:Y:S01]  /*4b60*/  IMAD.WIDE R32, R38, 0x2, R180 ;  /* 0x0000000226207825 */ /* 0x000fe200078e02b4 */
[----:B------:R-:W-:Y:S01]  /*4b70*/  LOP3.LUT R8, R182, 0x20, RZ, 0x3c, !PT ;  /* 0x00000020b6087812 */ /* 0x000fe200078e3cff */
[----:B0-----:R-:W-:Y:S01]  /*4b80*/  CS2R R16, SRZ ;  /* 0x0000000000107805 */ /* 0x001fe2000001ff00 */
[----:B------:R0:W-:Y:S01]  /*4b90*/  STL.64 [R1+0x408], R34 ;  /* 0x0004082201007387 */ /* 0x0001e20000100a00 */
[----:B------:R-:W-:Y:S01]  /*4ba0*/  IMAD.WIDE R36, R38, 0x2, R6 ;  /* 0x0000000226247825 */ /* 0x000fe200078e0206 */
[C---:B------:R-:W-:Y:S01]  /*4bb0*/  LOP3.LUT R4, R182.reuse, 0x30, RZ, 0x3c, !PT ;  /* 0x00000030b6047812 */ /* 0x040fe200078e3cff */
[----:B-1----:R-:W-:Y:S01]  /*4bc0*/  CS2R R12, SRZ ;  /* 0x00000000000c7805 */ /* 0x002fe2000001ff00 */
[----:B------:R1:W-:Y:S01]  /*4bd0*/  STL.64 [R1+0x3e0], R32 ;  /* 0x0003e02001007387 */ /* 0x0003e20000100a00 */
[C---:B------:R-:W-:Y:S01]  /*4be0*/  LOP3.LUT R3, R182.reuse, 0x40, RZ, 0x3c, !PT ;  /* 0x00000040b6037812 */ /* 0x040fe200078e3cff */
[----:B------:R-:W-:Y:S01]  /*4bf0*/  CS2R R14, SRZ ;  /* 0x00000000000e7805 */ /* 0x000fe2000001ff00 */
[C---:B------:R-:W-:Y:S01]  /*4c00*/  LOP3.LUT R8, R182.reuse, 0x50, RZ, 0x3c, !PT ;  /* 0x00000050b6087812 */ /* 0x040fe200078e3cff */
[----:B------:R2:W-:Y:S01]  /*4c10*/  STL.64 [R1+0x3d8], R36 ;  /* 0x0003d82401007387 */ /* 0x0005e20000100a00 */
[C---:B------:R-:W-:Y:S01]  /*4c20*/  LOP3.LUT R4, R182.reuse, 0x60, RZ, 0x3c, !PT ;  /* 0x00000060b6047812 */ /* 0x040fe200078e3cff */
[----:B------:R-:W-:Y:S01]  /*4c30*/  CS2R R8, SRZ ;  /* 0x0000000000087805 */ /* 0x000fe2000001ff00 */
[----:B------:R-:W-:Y:S01]  /*4c40*/  LOP3.LUT R3, R182, 0x70, RZ, 0x3c, !PT ;  /* 0x00000070b6037812 */ /* 0x000fe200078e3cff */
[----:B0-----:R-:W-:Y:S01]  /*4c50*/  IMAD.WIDE R34, R39, 0x2, R180 ;  /* 0x0000000227227825 */ /* 0x001fe200078e02b4 */
[----:B------:R-:W-:Y:S01]  /*4c60*/  MOV R4, RZ ;  /* 0x000000ff00047202 */ /* 0x000fe20000000f00 */
[----:B------:R-:W-:-:S02]  /*4c70*/  CS2R R10, SRZ ;  /* 0x00000000000a7805 */ /* 0x000fc4000001ff00 */
[----:B-1----:R-:W-:Y:S01]  /*4c80*/  IMAD.WIDE R32, R39, 0x2, R6 ;  /* 0x0000000227207825 */ /* 0x002fe200078e0206 */
[----:B------:R0:W-:Y:S03]  /*4c90*/  STL.64 [R1+0x3d0], R34 ;  /* 0x0003d02201007387 */ /* 0x0001e60000100a00 */
[C---:B--2---:R-:W-:Y:S01]  /*4ca0*/  IMAD.WIDE R36, R40.reuse, 0x2, R180 ;  /* 0x0000000228247825 */ /* 0x044fe200078e02b4 */
[----:B------:R1:W-:Y:S03]  /*4cb0*/  STL.64 [R1+0x3c8], R32 ;  /* 0x0003c82001007387 */ /* 0x0003e60000100a00 */
[----:B------:R-:W-:Y:S01]  /*4cc0*/  IMAD.MOV.U32 R3, RZ, RZ, RZ ;  /* 0x000000ffff037224 */ /* 0x000fe200078e00ff */
[----:B------:R2:W-:Y:S01]  /*4cd0*/  STL.64 [R1+0x3c0], R36 ;  /* 0x0003c02401007387 */ /* 0x0005e20000100a00 */
[----:B0-----:R-:W-:-:S04]  /*4ce0*/  IMAD.WIDE R34, R40, 0x2, R6 ;  /* 0x0000000228227825 */ /* 0x001fc800078e0206 */
[C---:B-1----:R-:W-:Y:S01]  /*4cf0*/  IMAD.WIDE R32, R41.reuse, 0x2, R180 ;  /* 0x0000000229207825 */ /* 0x042fe200078e02b4 */
[----:B------:R0:W-:Y:S03]  /*4d00*/  STL.64 [R1+0x3b8], R34 ;  /* 0x0003b82201007387 */ /* 0x0001e60000100a00 */
[----:B--2---:R-:W-:Y:S01]  /*4d10*/  IMAD.WIDE R36, R41, 0x2, R6 ;  /* 0x0000000229247825 */ /* 0x004fe200078e0206 */
[----:B------:R1:W-:Y:S04]  /*4d20*/  STL.64 [R1+0x3b0], R32 ;  /* 0x0003b02001007387 */ /* 0x0003e80000100a00 */
[----:B------:R2:W-:Y:S01]  /*4d30*/  STL.64 [R1+0x3a8], R36 ;  /* 0x0003a82401007387 */ /* 0x0005e20000100a00 */
[----:B0-----:R-:W-:-:S04]  /*4d40*/  IMAD.WIDE R34, R42, 0x2, R180 ;  /* 0x000000022a227825 */ /* 0x001fc800078e02b4 */
[----:B-1----:R-:W-:Y:S01]  /*4d50*/  IMAD.WIDE R32, R42, 0x2, R6 ;  /* 0x000000022a207825 */ /* 0x002fe200078e0206 */
[----:B------:R0:W-:Y:S03]  /*4d60*/  STL.64 [R1+0x3a0], R34 ;  /* 0x0003a02201007387 */ /* 0x0001e60000100a00 */
[C---:B--2---:R-:W-:Y:S01]  /*4d70*/  IMAD.WIDE R36, R43.reuse, 0x2, R180 ;  /* 0x000000022b247825 */ /* 0x044fe200078e02b4 */
[----:B------:R1:W-:Y:S04]  /*4d80*/  STL.64 [R1+0x390], R32 ;  /* 0x0003902001007387 */ /* 0x0003e80000100a00 */
        /* <DEDUP_REMOVED lines=97> */
[----:B0-----:R-:W-:Y:S01]  /*53a0*/  IMAD.WIDE R34, R168, 0x2, R6 ;  /* 0x00000002a8227825 */ /* 0x001fe200078e0206 */
[----:B-1----:R-:W-:-:S04]  /*53b0*/  LOP3.LUT R32, R5, 0x40, RZ, 0x3c, !PT ;  /* 0x0000004005207812 */ /* 0x002fc800078e3cff */
[----:B------:R2:W-:Y:S03]  /*53c0*/  STL.64 [R1+0x200], R34 ;  /* 0x0002002201007387 */ /* 0x0005e60000100a00 */
.L_x_1:
[----:B------:R-:W3:Y:S04]  /*53d0*/  LDL.64 R50, [R1+0x3e0] ;  /* 0x0003e00001327983 */ /* 0x000ee80000100a00 */
[----:B------:R-:W4:Y:S04]  /*53e0*/  LDL.64 R42, [R1+0x3d8] ;  /* 0x0003d800012a7983 */ /* 0x000f280000100a00 */
[----:B------:R-:W5:Y:S04]  /*53f0*/  LDL.64 R38, [R1+0x3d0] ;  /* 0x0003d00001267983 */ /* 0x000f680000100a00 */
[----:B--2---:R-:W2:Y:S04]  /*5400*/  LDL.64 R40, [R1+0x3c8] ;  /* 0x0003c80001287983 */ /* 0x004ea80000100a00 */
[----:B------:R-:W2:Y:S04]  /*5410*/  LDL.64 R88, [R1+0x3b0] ;  /* 0x0003b00001587983 */ /* 0x000ea80000100a00 */
[----:B------:R-:W2:Y:S04]  /*5420*/  LDL.64 R176, [R1+0x3c0] ;  /* 0x0003c00001b07983 */ /* 0x000ea80000100a00 */
[----:B------:R-:W2:Y:S04]  /*5430*/  LDL.64 R46, [R1+0x3a8] ;  /* 0x0003a800012e7983 */ /* 0x000ea80000100a00 */
[----:B------:R-:W2:Y:S04]  /*5440*/  LDL.64 R48, [R1+0x3b8] ;  /* 0x0003b80001307983 */ /* 0x000ea80000100a00 */
[----:B------:R-:W2:Y:S04]  /*5450*/  LDL.64 R178, [R1+0x388] ;  /* 0x0003880001b27983 */ /* 0x000ea80000100a00 */
[----:B------:R-:W2:Y:S04]  /*5460*/  LDL.64 R60, [R1+0x378] ;  /* 0x00037800013c7983 */ /* 0x000ea80000100a00 */
[----:B------:R-:W2:Y:S04]  /*5470*/  LDL.64 R34, [R1+0x410] ;  /* 0x0004100001227983 */ /* 0x000ea80000100a00 */
[----:B------:R-:W2:Y:S04]  /*5480*/  LDL.64 R44, [R1+0x408] ;  /* 0x00040800012c7983 */ /* 0x000ea80000100a00 */
[----:B------:R-:W2:Y:S01]  /*5490*/  LDL.64 R62, [R1+0x3a0] ;  /* 0x0003a000013e7983 */ /* 0x000ea20000100a00 */
[----:B------:R-:W-:-:S03]  /*54a0*/  IMAD.WIDE R32, R4, 0x2, R180 ;  /* 0x0000000204207825 */ /* 0x000fc600078e02b4 */
[----:B------:R-:W2:Y:S01]  /*54b0*/  LDL.64 R52, [R1+0x380] ;  /* 0x0003800001347983 */ /* 0x000ea20000100a00 */
[----:B------:R-:W-:-:S03]  /*54c0*/  IMAD.WIDE R36, R4, 0x2, R6 ;  /* 0x0000000204247825 */ /* 0x000fc600078e0206 */
[----:B------:R-:W2:Y:S04]  /*54d0*/  LDL.64 R54, [R1+0x390] ;  /* 0x0003900001367983 */ /* 0x000ea80000100a00 */
[----:B------:R-:W2:Y:S04]  /*54e0*/  LDL.64 R168, [R1+0x358] ;  /* 0x0003580001a87983 */ /* 0x000ea80000100a00 */
[----:B------:R0:W2:Y:S04]  /*54f0*/  LDG.E.U16 R32, [R32.64] ;  /* 0x0000000620207981 */ /* 0x0000a8000c1e1500 */
[----:B------:R-:W2:Y:S04]  /*5500*/  LDL.64 R186, [R1+0x348] ;  /* 0x0003480001ba7983 */ /* 0x000ea80000100a00 */
[----:B------:R-:W2:Y:S04]  /*5510*/  LDL.64 R184, [R1+0x368] ;  /* 0x0003680001b87983 */ /* 0x000ea80000100a00 */
[----:B0-----:R3:W2:Y:S04]  /*5520*/  LDG.E.U16 R33, [R36.64] ;  /* 0x0000000624217981 */ /* 0x0016a8000c1e1500 */
        /* <DEDUP_REMOVED lines=18> */
[----:B---3--:R-:W-:-:S03]  /*5650*/  IMAD.WIDE R36, R4, 0x2, R50 ;  /* 0x0000000204247825 */ /* 0x008fc600078e0232 */
[----:B------:R-:W3:Y:S01]  /*5660*/  LDL.64 R50, [R1+0x370] ;  /* 0x0003700001327983 */ /* 0x000ee20000100a00 */
[----:B----4-:R-:W-:-:S03]  /*5670*/  IMAD.WIDE R42, R4, 0x2, R42 ;  /* 0x00000002042a7825 */ /* 0x010fc600078e022a */
[----:B------:R0:W4:Y:S01]  /*5680*/  LDG.E.U16 R36, [R36.64] ;  /* 0x0000000624247981 */ /* 0x000122000c1e1500 */
[----:B-----5:R-:W-:-:S04]  /*5690*/  IMAD.WIDE R38, R4, 0x2, R38 ;  /* 0x0000000204267825 */ /* 0x020fc800078e0226 */
[C---:B--2---:R-:W-:Y:S02]  /*56a0*/  IMAD.WIDE R40, R4.reuse, 0x2, R40 ;  /* 0x0000000204287825 */ /* 0x044fe400078e0228 */
[----:B------:R1:W2:Y:S04]  /*56b0*/  LDG.E.U16 R38, [R38.64] ;  /* 0x0000000626267981 */ /* 0x0002a8000c1e1500 */
[----:B0-----:R0:W4:Y:S04]  /*56c0*/  LDG.E.U16 R37, [R42.64] ;  /* 0x000000062a257981 */ /* 0x001128000c1e1500 */
[----:B-1----:R1:W2:Y:S01]  /*56d0*/  LDG.E.U16 R39, [R40.64] ;  /* 0x0000000628277981 */ /* 0x0022a2000c1e1500 */
[----:B------:R-:W-:-:S04]  /*56e0*/  IMAD.WIDE R46, R4, 0x2, R46 ;  /* 0x00000002042e7825 */ /* 0x000fc800078e022e */
[C---:B0-----:R-:W-:Y:S02]  /*56f0*/  IMAD.WIDE R42, R4.reuse, 0x2, R88 ;  /* 0x00000002042a7825 */ /* 0x041fe400078e0258 */
[----:B------:R-:W2:Y:S02]  /*5700*/  LDL.64 R88, [R1+0x340] ;  /* 0x0003400001587983 */ /* 0x000ea40000100a00 */
[C---:B-1----:R-:W-:Y:S02]  /*5710*/  IMAD.WIDE R40, R4.reuse, 0x2, R176 ;  /* 0x0000000204287825 */ /* 0x042fe400078e02b0 */
[----:B------:R0:W4:Y:S02]  /*5720*/  LDG.E.U16 R42, [R42.64] ;  /* 0x000000062a2a7981 */ /* 0x000124000c1e1500 */
[C---:B------:R-:W-:Y:S02]  /*5730*/  IMAD.WIDE R48, R4.reuse, 0x2, R48 ;  /* 0x0000000204307825 */ /* 0x040fe400078e0230 */
[----:B------:R-:W4:Y:S04]  /*5740*/  LDL.64 R176, [R1+0x338] ;  /* 0x0003380001b07983 */ /* 0x000f280000100a00 */
[----:B------:R1:W4:Y:S04]  /*5750*/  LDG.E.U16 R40, [R40.64] ;  /* 0x0000000628287981 */ /* 0x000328000c1e1500 */
[----:B0-----:R0:W4:Y:S04]  /*5760*/  LDG.E.U16 R43, [R46.64] ;  /* 0x000000062e2b7981 */ /* 0x001128000c1e1500 */
[----:B-1----:R1:W4:Y:S01]  /*5770*/  LDG.E.U16 R41, [R48.64] ;  /* 0x0000000630297981 */ /* 0x002322000c1e1500 */
[----:B0-----:R-:W-:-:S03]  /*5780*/  IMAD.WIDE R46, R4, 0x2, R178 ;  /* 0x00000002042e7825 */ /* 0x001fc600078e02b2 */
[----:B------:R-:W4:Y:S01]  /*5790*/  LDL.64 R178, [R1+0x328] ;  /* 0x0003280001b27983 */ /* 0x000f220000100a00 */
[----:B-1----:R-:W-:-:S03]  /*57a0*/  IMAD.WIDE R48, R4, 0x2, R60 ;  /* 0x0000000204307825 */ /* 0x002fc600078e023c */
[----:B------:R0:W4:Y:S04]  /*57b0*/  LDG.E.U16 R46, [R46.64] ;  /* 0x000000062e2e7981 */ /* 0x000128000c1e1500 */
[----:B------:R-:W4:Y:S01]  /*57c0*/  LDL.64 R60, [R1+0x320] ;  /* 0x00032000013c7983 */ /* 0x000f220000100a00 */
[----:B------:R-:W-:-:S03]  /*57d0*/  IMAD.WIDE R34, R4, 0x2, R34 ;  /* 0x0000000204227825 */ /* 0x000fc600078e0222 */
[----:B------:R1:W4:Y:S01]  /*57e0*/  LDG.E.U16 R48, [R48.64] ;  /* 0x0000000630307981 */ /* 0x000322000c1e1500 */
[----:B------:R-:W-:-:S03]  /*57f0*/  IMAD.WIDE R44, R4, 0x2, R44 ;  /* 0x00000002042c7825 */ /* 0x000fc600078e022c */
[----:B------:R0:W4:Y:S04]  /*5800*/  LDG.E.U16 R34, [R34.64] ;  /* 0x0000000622227981 */ /* 0x000128000c1e1500 */
[----:B0-----:R0:W4:Y:S02]  /*5810*/  LDG.E.U16 R35, [R44.64] ;  /* 0x000000062c237981 */ /* 0x001124000c1e1500 */
[C---:B0-----:R-:W-:Y:S02]  /*5820*/  IMAD.WIDE R44, R4.reuse, 0x2, R62 ;  /* 0x00000002042c7825 */ /* 0x041fe400078e023e */
[----:B------:R-:W4:Y:S02]  /*5830*/  LDL.64 R62, [R1+0x330] ;  /* 0x00033000013e7983 */ /* 0x000f240000100a00 */
[----:B------:R-:W-:-:S02]  /*5840*/  IMAD.WIDE R52, R4, 0x2, R52 ;  /* 0x0000000204347825 */ /* 0x000fc400078e0234 */
[----:B------:R0:W4:Y:S02]  /*5850*/  LDG.E.U16 R44, [R44.64] ;  /* 0x000000062c2c7981 */ /* 0x000124000c1e1500 */
[C---:B------:R-:W-:Y:S02]  /*5860*/  IMAD.WIDE R54, R4.reuse, 0x2, R54 ;  /* 0x0000000204367825 */ /* 0x040fe400078e0236 */
[----:B------:R1:W4:Y:S04]  /*5870*/  LDG.E.U16 R47, [R52.64] ;  /* 0x00000006342f7981 */ /* 0x000328000c1e1500 */
[----:B0-----:R0:W4:Y:S01]  /*5880*/  LDG.E.U16 R45, [R54.64] ;  /* 0x00000006362d7981 */ /* 0x001122000c1e1500 */
[----:B-1----:R-:W-:-:S03]  /*5890*/  IMAD.WIDE R52, R4, 0x2, R168 ;  /* 0x0000000204347825 */ /* 0x002fc600078e02a8 */
[----:B------:R-:W4:Y:S01]  /*58a0*/  LDL.64 R168, [R1+0x310] ;  /* 0x0003100001a87983 */ /* 0x000f220000100a00 */
[----:B0-----:R-:W-:-:S03]  /*58b0*/  IMAD.WIDE R54, R4, 0x2, R186 ;  /* 0x0000000204367825 */ /* 0x001fc600078e02ba */
[----:B------:R0:W4:Y:S04]  /*58c0*/  LDG.E.U16 R52, [R52.64] ;  /* 0x0000000634347981 */ /* 0x000128000c1e1500 */
[----:B------:R-:W4:Y:S01]  /*58d0*/  LDL.64 R186, [R1+0x2e0] ;  /* 0x0002e00001ba7983 */ /* 0x000f220000100a00 */
[----:B------:R-:W-:-:S03]  /*58e0*/  IMAD.WIDE R58, R4, 0x2, R58 ;  /* 0x00000002043a7825 */ /* 0x000fc600078e023a */
[----:B------:R1:W4:Y:S01]  /*58f0*/  LDG.E.U16 R54, [R54.64] ;  /* 0x0000000636367981 */ /* 0x000322000c1e1500 */
[----:B---3--:R-:W-:-:S05]  /*5900*/  IMAD.WIDE R50, R4, 0x2, R50 ;  /* 0x0000000204327825 */ /* 0x008fca00078e0232 */
[----:B------:R3:W5:Y:S02]  /*5910*/  LDG.E.U16 R49, [R50.64] ;  /* 0x0000000632317981 */ /* 0x000764000c1e1500 */
[C---:B---3--:R-:W-:Y:S02]  /*5920*/  IMAD.WIDE R50, R4.reuse, 0x2, R184 ;  /* 0x0000000204327825 */ /* 0x048fe400078e02b8 */
[----:B------:R-:W3:Y:S04]  /*5930*/  LDL.64 R184, [R1+0x2f8] ;  /* 0x0002f80001b87983 */ /* 0x000ee80000100a00 */
[----:B------:R0:W5:Y:S04]  /*5940*/  LDG.E.U16 R50, [R50.64] ;  /* 0x0000000632327981 */ /* 0x000168000c1e1500 */
[----:B0-----:R4:W5:Y:S01]  /*5950*/  LDG.E.U16 R51, [R58.64] ;  /* 0x000000063a337981 */ /* 0x001962000c1e1500 */
[----:B--2---:R-:W-:-:S05]  /*5960*/  IMAD.WIDE R88, R4, 0x2, R88 ;  /* 0x0000000204587825 */ /* 0x004fca00078e0258 */
[----:B-1----:R0:W2:Y:S02]  /*5970*/  LDG.E.U16 R55, [R88.64] ;  /* 0x0000000658377981 */ /* 0x0020a4000c1e1500 */
[C---:B0-----:R-:W-:Y:S02]  /*5980*/  IMAD.WIDE R88, R4.reuse, 0x2, R212 ;  /* 0x0000000204587825 */ /* 0x041fe400078e02d4 */
[----:B------:R-:W2:Y:S02]  /*5990*/  LDL.64 R212, [R1+0x2a0] ;  /* 0x0002a00001d47983 */ /* 0x000ea40000100a00 */
[C---:B------:R-:W-:Y:S02]  /*59a0*/  IMAD.WIDE R56, R4.reuse, 0x2, R56 ;  /* 0x0000000204387825 */ /* 0x040fe400078e0238 */
[----:B------:R0:W2:Y:S02]  /*59b0*/  LDG.E.U16 R91, [R88.64] ;  /* 0x00000006585b7981 */ /* 0x0000a4000c1e1500 */
[----:B----4-:R-:W-:-:S02]  /*59c0*/  IMAD.WIDE R58, R4, 0x2, R178 ;  /* 0x00000002043a7825 */ /* 0x010fc400078e02b2 */
[----:B------:R1:W4:Y:S04]  /*59d0*/  LDG.E.U16 R53, [R56.64] ;  /* 0x0000000638357981 */ /* 0x000328000c1e1500 */
[----:B------:R-:W2:Y:S01]  /*59e0*/  LDL.64 R178, [R1+0x2d0] ;  /* 0x0002d00001b27983 */ /* 0x000ea20000100a00 */
[----:B------:R-:W-:-:S03]  /*59f0*/  IMAD.WIDE R60, R4, 0x2, R60 ;  /* 0x00000002043c7825 */ /* 0x000fc600078e023c */
[----:B------:R0:W4:Y:S04]  /*5a00*/  LDG.E.U16 R58, [R58.64] ;  /* 0x000000063a3a7981 */ /* 0x000128000c1e1500 */
[----:B0-----:R0:W4:Y:S02]  /*5a10*/  LDG.E.U16 R59, [R60.64] ;  /* 0x000000063c3b7981 */ /* 0x001124000c1e1500 */
[C---:B0-----:R-:W-:Y:S02]  /*5a20*/  IMAD.WIDE R60, R4.reuse, 0x2, R196 ;  /* 0x00000002043c7825 */ /* 0x041fe400078e02c4 */
[----:B------:R-:W4:Y:S02]  /*5a30*/  LDL.64 R196, [R1+0x2a8] ;  /* 0x0002a80001c47983 */ /* 0x000f240000100a00 */
[----:B-1----:R-:W-:-:S02]  /*5a40*/  IMAD.WIDE R56, R4, 0x2, R176 ;  /* 0x0000000204387825 */ /* 0x002fc400078e02b0 */
[----:B------:R-:W5:Y:S02]  /*5a50*/  LDL.64 R176, [R1+0x2d8] ;  /* 0x0002d80001b07983 */ /* 0x000f640000100a00 */
[C---:B------:R-:W-:Y:S02]  /*5a60*/  IMAD.WIDE R62, R4.reuse, 0x2, R62 ;  /* 0x00000002043e7825 */ /* 0x040fe400078e023e */
[----:B------:R0:W5:Y:S02]  /*5a70*/  LDG.E.U16 R56, [R56.64] ;  /* 0x0000000638387981 */ /* 0x000164000c1e1500 */
[C---:B------:R-:W-:Y:S02]  /*5a80*/  IMAD.WIDE R88, R4.reuse, 0x2, R202 ;  /* 0x0000000204587825 */ /* 0x040fe400078e02ca */
[----:B------:R1:W5:Y:S04]  /*5a90*/  LDG.E.U16 R60, [R60.64] ;  /* 0x000000063c3c7981 */ /* 0x000368000c1e1500 */
[----:B------:R-:W5:Y:S04]  /*5aa0*/  LDL.64 R202, [R1+0x280] ;  /* 0x0002800001ca7983 */ /* 0x000f680000100a00 */
[----:B0-----:R0:W5:Y:S02]  /*5ab0*/  LDG.E.U16 R57, [R62.64] ;  /* 0x000000063e397981 */ /* 0x001164000c1e1500 */
[----:B0-----:R-:W-:-:S02]  /*5ac0*/  IMAD.WIDE R62, R4, 0x2, R206 ;  /* 0x00000002043e7825 */ /* 0x001fc400078e02ce */
[----:B------:R-:W5:Y:S04]  /*5ad0*/  LDL.64 R206, [R1+0x290] ;  /* 0x0002900001ce7983 */ /* 0x000f680000100a00 */
[----:B------:R0:W5:Y:S02]  /*5ae0*/  LDG.E.U16 R171, [R62.64] ;  /* 0x000000063eab7981 */ /* 0x000164000c1e1500 */
[C---:B0-----:R-:W-:Y:S02]  /*5af0*/  IMAD.WIDE R62, R4.reuse, 0x2, R204 ;  /* 0x00000002043e7825 */ /* 0x041fe400078e02cc */
[----:B------:R-:W5:Y:S02]  /*5b00*/  LDL.64 R204, [R1+0x288] ;  /* 0x0002880001cc7983 */ /* 0x000f640000100a00 */
[----:B------:R-:W-:-:S05]  /*5b10*/  IMAD.WIDE R168, R4, 0x2, R168 ;  /* 0x0000000204a87825 */ /* 0x000fca00078e02a8 */
[----:B-1----:R0:W5:Y:S02]  /*5b20*/  LDG.E.U16 R61, [R168.64] ;  /* 0x00000006a83d7981 */ /* 0x002164000c1e1500 */
[C---:B0-----:R-:W-:Y:S02]  /*5b30*/  IMAD.WIDE R168, R4.reuse, 0x2, R186 ;  /* 0x0000000204a87825 */ /* 0x041fe400078e02ba */
[----:B------:R0:W5:Y:S04]  /*5b40*/  LDG.E.U16 R186, [R88.64] ;  /* 0x0000000658ba7981 */ /* 0x000168000c1e1500 */
[----:B------:R1:W5:Y:S01]  /*5b50*/  LDG.E.U16 R187, [R168.64] ;  /* 0x00000006a8bb7981 */ /* 0x000362000c1e1500 */
[----:B0-----:R-:W-:-:S03]  /*5b60*/  IMAD.WIDE R88, R4, 0x2, R208 ;  /* 0x0000000204587825 */ /* 0x001fc600078e02d0 */
[----:B------:R-:W5:Y:S01]  /*5b70*/  LDL.64 R208, [R1+0x278] ;  /* 0x0002780001d07983 */ /* 0x000f620000100a00 */
[----:B---3--:R-:W-:-:S06]  /*5b80*/  IMAD.WIDE R184, R4, 0x2, R184 ;  /* 0x0000000204b87825 */ /* 0x008fcc00078e02b8 */
[----:B------:R0:W3:Y:S04]  /*5b90*/  LDG.E.U16 R184, [R184.64] ;  /* 0x00000006b8b87981 */ /* 0x0000e8000c1e1500 */
[----:B0-----:R0:W3:Y:S02]  /*5ba0*/  LDG.E.U16 R185, [R62.64] ;  /* 0x000000063eb97981 */ /* 0x0010e4000c1e1500 */
[C---:B0-----:R-:W-:Y:S02]  /*5bb0*/  IMAD.WIDE R62, R4.reuse, 0x2, R210 ;  /* 0x00000002043e7825 */ /* 0x041fe400078e02d2 */
[----:B------:R-:W3:Y:S02]  /*5bc0*/  LDL.64 R210, [R1+0x270] ;  /* 0x0002700001d27983 */ /* 0x000ee40000100a00 */
[----:B--2---:R-:W-:-:S05]  /*5bd0*/  IMAD.WIDE R178, R4, 0x2, R178 ;  /* 0x0000000204b27825 */ /* 0x004fca00078e02b2 */
[----:B------:R4:W2:Y:S02]  /*5be0*/  LDG.E.U16 R194, [R178.64] ;  /* 0x00000006b2c27981 */ /* 0x0008a4000c1e1500 */
[C---:B----4-:R-:W-:Y:S02]  /*5bf0*/  IMAD.WIDE R178, R4.reuse, 0x2, R196 ;  /* 0x0000000204b27825 */ /* 0x050fe400078e02c4 */
[----:B------:R0:W4:Y:S04]  /*5c00*/  LDG.E.U16 R196, [R62.64] ;  /* 0x000000063ec47981 */ /* 0x000128000c1e1500 */
[----:B------:R1:W2:Y:S01]  /*5c10*/  LDG.E.U16 R197, [R88.64] ;  /* 0x0000000658c57981 */ /* 0x0002a2000c1e1500 */
[----:B0-----:R-:W-:-:S03]  /*5c20*/  IMAD.WIDE R62, R4, 0x2, R212 ;  /* 0x00000002043e7825 */ /* 0x001fc600078e02d4 */
[----:B------:R-:W2:Y:S01]  /*5c30*/  LDL.64 R212, [R1+0x268] ;  /* 0x0002680001d47983 */ /* 0x000ea20000100a00 */
[----:B-1----:R-:W-:-:S03]  /*5c40*/  IMAD.WIDE R88, R4, 0x2, R214 ;  /* 0x0000000204587825 */ /* 0x002fc600078e02d6 */
[----:B------:R-:W4:Y:S01]  /*5c50*/  LDL.64 R214, [R1+0x260] ;  /* 0x0002600001d67983 */ /* 0x000f220000100a00 */
[----:B-----5:R-:W-:-:S05]  /*5c60*/  IMAD.WIDE R176, R4, 0x2, R176 ;  /* 0x0000000204b07825 */ /* 0x020fca00078e02b0 */
[----:B------:R0:W5:Y:S02]  /*5c70*/  LDG.E.U16 R191, [R176.64] ;  /* 0x00000006b0bf7981 */ /* 0x000164000c1e1500 */
[----:B0-----:R-:W-:-:S05]  /*5c80*/  IMAD.WIDE R176, R4, 0x2, R198 ;  /* 0x0000000204b07825 */ /* 0x001fca00078e02c6 */
[----:B------:R0:W5:Y:S01]  /*5c90*/  LDG.E.U16 R199, [R176.64] ;  /* 0x00000006b0c77981 */ /* 0x000162000c1e1500 */
[----:B------:R-:W-:-:S03]  /*5ca0*/  IMAD.WIDE R168, R4, 0x2, R200 ;  /* 0x0000000204a87825 */ /* 0x000fc600078e02c8 */
[----:B------:R1:W5:Y:S04]  /*5cb0*/  LDG.E.U16 R201, [R62.64] ;  /* 0x000000063ec97981 */ /* 0x000368000c1e1500 */
[----:B------:R1:W5:Y:S01]  /*5cc0*/  LDG.E.U16 R198, [R168.64] ;  /* 0x00000006a8c67981 */ /* 0x000362000c1e1500 */
[----:B0-----:R-:W-:-:S03]  /*5cd0*/  IMAD.WIDE R176, R4, 0x2, R204 ;  /* 0x0000000204b07825 */ /* 0x001fc600078e02cc */
[----:B------:R-:W5:Y:S04]  /*5ce0*/  LDL.64 R204, [R1+0x248] ;  /* 0x0002480001cc7983 */ /* 0x000f680000100a00 */
[----:B------:R0:W5:Y:S01]  /*5cf0*/  LDG.E.U16 R200, [R178.64] ;  /* 0x00000006b2c87981 */ /* 0x000162000c1e1500 */
[----:B-1----:R-:W-:-:S03]  /*5d00*/  IMAD.WIDE R168, R4, 0x2, R206 ;  /* 0x0000000204a87825 */ /* 0x002fc600078e02ce */
[----:B------:R-:W5:Y:S04]  /*5d10*/  LDL.64 R206, [R1+0x238] ;  /* 0x0002380001ce7983 */ /* 0x000f680000100a00 */
[----:B------:R1:W5:Y:S01]  /*5d20*/  LDG.E.U16 R176, [R176.64] ;  /* 0x00000006b0b07981 */ /* 0x000362000c1e1500 */
[----:B0-----:R-:W-:-:S03]  /*5d30*/  IMAD.WIDE R178, R4, 0x2, R202 ;  /* 0x0000000204b27825 */ /* 0x001fc600078e02ca */
[----:B------:R3:W5:Y:S04]  /*5d40*/  LDG.E.U16 R202, [R88.64] ;  /* 0x0000000658ca7981 */ /* 0x000768000c1e1500 */
[----:B------:R2:W5:Y:S04]  /*5d50*/  LDG.E.U16 R203, [R168.64] ;  /* 0x00000006a8cb7981 */ /* 0x000568000c1e1500 */
[----:B------:R0:W5:Y:S01]  /*5d60*/  LDG.E.U16 R178, [R178.64] ;  /* 0x00000006b2b27981 */ /* 0x000162000c1e1500 */
[----:B------:R-:W-:-:S03]  /*5d70*/  IMAD.WIDE R62, R4, 0x2, R208 ;  /* 0x00000002043e7825 */ /* 0x000fc600078e02d0 */
[----:B------:R-:W5:Y:S04]  /*5d80*/  LDL.64 R208, [R1+0x228] ;  /* 0x0002280001d07983 */ /* 0x000f680000100a00 */
[----:B-1----:R4:W5:Y:S01]  /*5d90*/  LDG.E.U16 R177, [R62.64] ;  /* 0x000000063eb17981 */ /* 0x002962000c1e1500 */
[----:B---3--:R-:W-:-:S03]  /*5da0*/  IMAD.WIDE R88, R4, 0x2, R210 ;  /* 0x0000000204587825 */ /* 0x008fc600078e02d2 */
[----:B------:R-:W3:Y:S04]  /*5db0*/  LDL.64 R210, [R1+0x218] ;  /* 0x0002180001d27983 */ /* 0x000ee80000100a00 */
[----:B0-----:R0:W3:Y:S01]  /*5dc0*/  LDG.E.U16 R179, [R88.64] ;  /* 0x0000000658b37981 */ /* 0x0010e2000c1e1500 */
[----:B--2---:R-:W-:-:S03]  /*5dd0*/  IMAD.WIDE R168, R4, 0x2, R212 ;  /* 0x0000000204a87825 */ /* 0x004fc600078e02d4 */
[----:B------:R-:W2:Y:S01]  /*5de0*/  LDL.64 R212, [R1+0x208] ;  /* 0x0002080001d47983 */ /* 0x000ea20000100a00 */
[----:B----4-:R-:W-:-:S03]  /*5df0*/  IMAD.WIDE R62, R4, 0x2, R214 ;  /* 0x00000002043e7825 */ /* 0x010fc600078e02d6 */
[----:B------:R-:W4:Y:S01]  /*5e00*/  LDL.64 R214, [R1+0x200] ;  /* 0x0002000001d67983 */ /* 0x000f220000100a00 */
[----:B0-----:R-:W-:-:S03]  /*5e10*/  IMAD.WIDE R88, R4, 0x2, R226 ;  /* 0x0000000204587825 */ /* 0x001fc600078e02e2 */
[----:B------:R0:W4:Y:S04]  /*5e20*/  LDG.E.U16 R168, [R168.64] ;  /* 0x00000006a8a87981 */ /* 0x000128000c1e1500 */
[----:B------:R1:W4:Y:S04]  /*5e30*/  LDG.E.U16 R88, [R88.64] ;  /* 0x0000000658587981 */ /* 0x000328000c1e1500 */
[----:B0-----:R0:W4:Y:S02]  /*5e40*/  LDG.E.U16 R169, [R62.64] ;  /* 0x000000063ea97981 */ /* 0x001124000c1e1500 */
[----:B0-----:R-:W-:-:S05]  /*5e50*/  IMAD.WIDE R62, R4, 0x2, R224 ;  /* 0x00000002043e7825 */ /* 0x001fca00078e02e0 */
[----:B-1----:R5:W4:Y:S02]  /*5e60*/  LDG.E.U16 R89, [R62.64] ;  /* 0x000000063e597981 */ /* 0x002b24000c1e1500 */
[----:B-----5:R-:W-:-:S05]  /*5e70*/  IMAD.WIDE R62, R4, 0x2, R204 ;  /* 0x00000002043e7825 */ /* 0x020fca00078e02cc */
[----:B------:R0:W5:Y:S02]  /*5e80*/  LDG.E.U16 R204, [R62.64] ;  /* 0x000000063ecc7981 */ /* 0x000164000c1e1500 */
[----:B0-----:R-:W-:-:S05]  /*5e90*/  IMAD.WIDE R62, R4, 0x2, R222 ;  /* 0x00000002043e7825 */ /* 0x001fca00078e02de */
        /* <DEDUP_REMOVED lines=9> */
[----:B---3--:R-:W-:-:S05]  /*5f30*/  IMAD.WIDE R62, R4, 0x2, R210 ;  /* 0x00000002043e7825 */ /* 0x008fca00078e02d2 */
[----:B------:R0:W3:Y:S02]  /*5f40*/  LDG.E.U16 R210, [R62.64] ;  /* 0x000000063ed27981 */ /* 0x0000e4000c1e1500 */
[----:B0-----:R-:W-:-:S05]  /*5f50*/  IMAD.WIDE R62, R4, 0x2, R216 ;  /* 0x00000002043e7825 */ /* 0x001fca00078e02d8 */
[----:B------:R2:W3:Y:S02]  /*5f60*/  LDG.E.U16 R211, [R62.64] ;  /* 0x000000063ed37981 */ /* 0x0004e4000c1e1500 */
[----:B--2---:R-:W-:-:S05]  /*5f70*/  IMAD.WIDE R62, R4, 0x2, R212 ;  /* 0x00000002043e7825 */ /* 0x004fca00078e02d4 */
[----:B------:R4:W2:Y:S02]  /*5f80*/  LDG.E.U16 R212, [R62.64] ;  /* 0x000000063ed47981 */ /* 0x0008a4000c1e1500 */
[----:B----4-:R-:W-:-:S06]  /*5f90*/  IMAD.WIDE R62, R4, 0x2, R214 ;  /* 0x00000002043e7825 */ /* 0x010fcc00078e02d6 */
[----:B------:R-:W4:Y:S04]  /*5fa0*/  LDG.E.U16 R62, [R62.64] ;  /* 0x000000063e3e7981 */ /* 0x000f28000c1e1500 */
[----:B------:R-:W-:Y:S01]  /*5fb0*/  BAR.SYNC.DEFER_BLOCKING 0x0 ;  /* 0x0000000000007b1d */ /* 0x000fe20000010000 */
[C---:B------:R-:W-:Y:S02]  /*5fc0*/  LOP3.LUT R213, R182.reuse, 0x10, RZ, 0x3c, !PT ;  /* 0x00000010b6d57812 */ /* 0x040fe400078e3cff */
[----:B------:R-:W-:-:S03]  /*5fd0*/  LOP3.LUT R214, R182, 0x20, RZ, 0x3c, !PT ;  /* 0x00000020b6d67812 */ /* 0x000fc600078e3cff */
        /* <DEDUP_REMOVED lines=15> */
[----:B------:R0:W-:Y:S04]  /*60d0*/  STS.U16 [R213+0x16600], R169 ;  /* 0x016600a9d5007388 */ /* 0x0001e80000000400 */
[----:B------:R-:W-:Y:S04]  /*60e0*/  STS.U16 [R214+0x10800], R36 ;  /* 0x01080024d6007388 */ /* 0x000fe80000000400 */
[----:B------:R-:W-:Y:S01]  /*60f0*/  STS.U16 [R214+0x10a00], R37 ;  /* 0x010a0025d6007388 */ /* 0x000fe20000000400 */
[----:B0-----:R-:W-:-:S03]  /*6100*/  LOP3.LUT R213, R182, 0x30, RZ, 0x3c, !PT ;  /* 0x00000030b6d57812 */ /* 0x001fc600078e3cff */
        /* <DEDUP_REMOVED lines=13> */
[----:B-----5:R-:W-:Y:S04]  /*61e0*/  STS.U16 [R213+0x16c00], R204 ;  /* 0x016c00ccd5007388 */ /* 0x020fe80000000400 */
        /* <DEDUP_REMOVED lines=9> */
[----:B------:R-:W-:Y:S01]  /*6280*/  STS.U16 [R214+0x17200], R207 ;  /* 0x017200cfd6007388 */ /* 0x000fe20000000400 */
        /* <DEDUP_REMOVED lines=8> */
[----:B------:R0:W-:Y:S01]  /*6310*/  STS.U16 [R213+0x17600], R209 ;  /* 0x017600d1d5007388 */ /* 0x0001e20000000400 */
[----:B------:R-:W-:-:S03]  /*6320*/  LOP3.LUT R32, R182, 0x70, RZ, 0x3c, !PT ;  /* 0x00000070b6207812 */ /* 0x000fc600078e3cff */
[----:B------:R-:W-:Y:S04]  /*6330*/  STS.U16 [R33+0x11800], R44 ;  /* 0x0118002c21007388 */ /* 0x000fe80000000400 */
[----:B------:R-:W-:Y:S04]  /*6340*/  STS.U16 [R33+0x11a00], R45 ;  /* 0x011a002d21007388 */ /* 0x000fe80000000400 */
[----:B------:R-:W-:Y:S04]  /*6350*/  STS.U16 [R33+0x13800], R60 ;  /* 0x0138003c21007388 */ /* 0x000fe80000000400 */
[----:B------:R-:W-:Y:S04]  /*6360*/  STS.U16 [R33+0x13a00], R61 ;  /* 0x013a003d21007388 */ /* 0x000fe80000000400 */
[----:B------:R-:W-:Y:S04]  /*6370*/  STS.U16 [R33+0x15800], R202 ;  /* 0x015800ca21007388 */ /* 0x000fe80000000400 */
[----:B------:R-:W-:Y:S04]  /*6380*/  STS.U16 [R33+0x15a00], R203 ;  /* 0x015a00cb21007388 */ /* 0x000fe80000000400 */
[----:B---3--:R-:W-:Y:S04]  /*6390*/  STS.U16 [R33+0x17800], R210 ;  /* 0x017800d221007388 */ /* 0x008fe80000000400 */
[----:B------:R1:W-:Y:S04]  /*63a0*/  STS.U16 [R33+0x17a00], R211 ;  /* 0x017a00d321007388 */ /* 0x0003e80000000400 */
[----:B------:R-:W-:Y:S04]  /*63b0*/  STS.U16 [R32+0x11c00], R46 ;  /* 0x011c002e20007388 */ /* 0x000fe80000000400 */
[----:B------:R-:W-:Y:S04]  /*63c0*/  STS.U16 [R32+0x11e00], R47 ;  /* 0x011e002f20007388 */ /* 0x000fe80000000400 */
[----:B------:R-:W-:Y:S04]  /*63d0*/  STS.U16 [R32+0x13c00], R91 ;  /* 0x013c005b20007388 */ /* 0x000fe80000000400 */
[----:B------:R-:W-:Y:S04]  /*63e0*/  STS.U16 [R32+0x13e00], R171 ;  /* 0x013e00ab20007388 */ /* 0x000fe80000000400 */
[----:B------:R-:W-:Y:S04]  /*63f0*/  STS.U16 [R32+0x15c00], R176 ;  /* 0x015c00b020007388 */ /* 0x000fe80000000400 */
[----:B------:R-:W-:Y:S01]  /*6400*/  STS.U16 [R32+0x15e00], R178 ;  /* 0x015e00b220007388 */ /* 0x000fe20000000400 */
[----:B------:R-:W-:-:S02]  /*6410*/  LOP3.LUT R168, R2, 0x20, RZ, 0x3c, !PT ;  /* 0x0000002002a87812 */ /* 0x000fc400078e3cff */
[C---:B------:R-:W-:Y:S02]  /*6420*/  LOP3.LUT R89, R2.reuse, 0x40, RZ, 0x3c, !PT ;  /* 0x0000004002597812 */ /* 0x040fe400078e3cff */
[----:B------:R-:W-:Y:S02]  /*6430*/  LOP3.LUT R88, R2, 0x60, RZ, 0x3c, !PT ;  /* 0x0000006002587812 */ /* 0x000fe400078e3cff */
[----:B------:R-:W-:Y:S01]  /*6440*/  LOP3.LUT R169, R5, 0x40, RZ, 0x3c, !PT ;  /* 0x0000004005a97812 */ /* 0x000fe200078e3cff */
[----:B0-----:R-:W0:Y:S04]  /*6450*/  S2R R213, SR_TID.X ;  /* 0x0000000000d57919 */ /* 0x001e280000002100 */
[----:B--2---:R-:W-:Y:S04]  /*6460*/  STS.U16 [R32+0x17c00], R212 ;  /* 0x017c00d420007388 */ /* 0x004fe80000000400 */
[----:B------:R-:W2:Y:S04]  /*6470*/  S2R R215, SR_TID.X ;  /* 0x0000000000d77919 */ /* 0x000ea80000002100 */
[----:B-1----:R-:W3:Y:S04]  /*6480*/  LDL.64 R210, [R1+0x1f8] ;  /* 0x0001f80001d27983 */ /* 0x002ee80000100a00 */
[----:B------:R-:W5:Y:S04]  /*6490*/  LDL.64 R208, [R1+0x1d0] ;  /* 0x0001d00001d07983 */ /* 0x000f680000100a00 */
[----:B----4-:R-:W-:Y:S04]  /*64a0*/  STS.U16 [R32+0x17e00], R62 ;  /* 0x017e003e20007388 */ /* 0x010fe80000000400 */
[----:B------:R-:W-:Y:S06]  /*64b0*/  BAR.SYNC.DEFER_BLOCKING 0x0 ;  /* 0x0000000000007b1d */ /* 0x000fec0000010000 */
[----:B------:R-:W-:Y:S04]  /*64c0*/  LDSM.16.MT88.4 R60, [R2] ;  /* 0x00000000023c783b */ /* 0x000fe80000004200 */
[----:B------:R-:W1:Y:S04]  /*64d0*/  LDSM.16.M88.4 R40, [R5+0x10000] ;  /* 0x010000000528783b */ /* 0x000e680000000200 */
[----:B------:R-:W4:Y:S04]  /*64e0*/  LDSM.16.MT88.4 R48, [R168] ;  /* 0x00000000a830783b */ /* 0x000f280000004200 */
[----:B------:R-:W0:Y:S04]  /*64f0*/  LDSM.16.MT88.4 R200, [R89] ;  /* 0x0000000059c8783b */ /* 0x000e280000004200 */
[----:B------:R-:W0:Y:S04]  /*6500*/  LDSM.16.MT88.4 R176, [R88] ;  /* 0x0000000058b0783b */ /* 0x000e280000004200 */
[----:B------:R-:W0:Y:S04]  /*6510*/  LDSM.16.MT88.4 R36, [R2+0x800] ;  /* 0x000800000224783b */ /* 0x000e280000004200 */
[----:B------:R-:W2:Y:S04]  /*6520*/  LDSM.16.MT88.4 R56, [R168+0x800] ;  /* 0x00080000a838783b */ /* 0x000ea80000004200 */
[----:B------:R-:W2:Y:S04]  /*6530*/  LDSM.16.MT88.4 R32, [R89+0x800] ;  /* 0x000800005920783b */ /* 0x000ea80000004200 */
[----:B------:R-:W2:Y:S04]  /*6540*/  LDSM.16.MT88.4 R44, [R88+0x800] ;  /* 0x00080000582c783b */ /* 0x000ea80000004200 */
[----:B------:R-:W-:Y:S04]  /*6550*/  LDSM.16.MT88.4 R52, [R2+0x1000] ;  /* 0x001000000234783b */ /* 0x000fe80000004200 */
[----:B------:R-:W2:Y:S01]  /*6560*/  LDSM.16.M88.4 R196, [R169+0x10000] ;  /* 0x01000000a9c4783b */ /* 0x000ea20000000200 */
[-C--:B-1----:R-:W-:Y:S03]  /*6570*/  HMMA.16816.F32.BF16 R60, R60, R40.reuse, RZ ;  /* 0x000000283c3c723c */ /* 0x082fe600000418ff */
[----:B------:R-:W1:Y:S04]  /*6580*/  LDSM.16.MT88.4 R184, [R168+0x1000] ;  /* 0x00100000a8b8783b */ /* 0x000e680000004200 */
[----:B------:R-:W-:Y:S01]  /*6590*/  LDSM.16.MT88.4 R204, [R89+0xd800] ;  /* 0x00d8000059cc783b */ /* 0x000fe20000004200 */
[-C--:B----4-:R-:W-:Y:S08]  /*65a0*/  HMMA.16816.F32.BF16 R48, R48, R40.reuse, RZ ;  /* 0x000000283030723c */ /* 0x090ff000000418ff */
[-C--:B0-----:R-:W-:Y:S08]  /*65b0*/  HMMA.16816.F32.BF16 R200, R200, R40.reuse, RZ ;  /* 0x00000028c8c8723c */ /* 0x081ff000000418ff */
[----:B------:R-:W-:Y:S08]  /*65c0*/  HMMA.16816.F32.BF16 R176, R176, R40, RZ ;  /* 0x00000028b0b0723c */ /* 0x000ff000000418ff */
[-C--:B------:R-:W-:Y:S01]  /*65d0*/  HMMA.16816.F32.BF16 R36, R36, R42.reuse, R60 ;  /* 0x0000002a2424723c */ /* 0x080fe2000004183c */
[----:B------:R-:W0:Y:S07]  /*65e0*/  LDSM.16.MT88.4 R60, [R89+0x1000] ;  /* 0x00100000593c783b */ /* 0x000e2e0000004200 */
[-C--:B--2---:R-:W-:Y:S01]  /*65f0*/  HMMA.16816.F32.BF16 R56, R56, R42.reuse, R48 ;  /* 0x0000002a3838723c */ /* 0x084fe20000041830 */
[----:B------:R-:W2:Y:S07]  /*6600*/  LDSM.16.MT88.4 R48, [R88+0x1000] ;  /* 0x001000005830783b */ /* 0x000eae0000004200 */
[-C--:B------:R-:W-:Y:S01]  /*6610*/  HMMA.16816.F32.BF16 R32, R32, R42.reuse, R200 ;  /* 0x0000002a2020723c */ /* 0x080fe200000418c8 */
[----:B------:R-:W-:Y:S07]  /*6620*/  LDSM.16.MT88.4 R200, [R89+0x2000] ;  /* 0x0020000059c8783b */ /* 0x000fee0000004200 */
[----:B------:R-:W-:Y:S01]  /*6630*/  HMMA.16816.F32.BF16 R40, R44, R42, R176 ;  /* 0x0000002a2c28723c */ /* 0x000fe200000418b0 */
[----:B------:R-:W4:Y:S04]  /*6640*/  LDSM.16.MT88.4 R44, [R2+0x1800] ;  /* 0x00180000022c783b */ /* 0x000f280000004200 */
[----:B------:R-:W-:Y:S03]  /*6650*/  LDSM.16.MT88.4 R176, [R2+0x2000] ;  /* 0x0020000002b0783b */ /* 0x000fe60000004200 */
[-C--:B------:R-:W-:Y:S01]  /*6660*/  HMMA.16816.F32.BF16 R52, R52, R196.reuse, R36 ;  /* 0x000000c43434723c */ /* 0x080fe20000041824 */
[----:B------:R-:W4:Y:S07]  /*6670*/  LDSM.16.MT88.4 R36, [R168+0x1800] ;  /* 0x00180000a824783b */ /* 0x000f2e0000004200 */
[-C--:B-1----:R-:W-:Y:S01]  /*6680*/  HMMA.16816.F32.BF16 R184, R184, R196.reuse, R56 ;  /* 0x000000c4b8b8723c */ /* 0x082fe20000041838 */
[----:B------:R-:W1:Y:S07]  /*6690*/  LDSM.16.MT88.4 R56, [R89+0x1800] ;  /* 0x001800005938783b */ /* 0x000e6e0000004200 */
[-C--:B0-----:R-:W-:Y:S01]  /*66a0*/  HMMA.16816.F32.BF16 R60, R60, R196.reuse, R32 ;  /* 0x000000c43c3c723c */ /* 0x081fe20000041820 */
[----:B------:R-:W0:Y:S07]  /*66b0*/  LDSM.16.MT88.4 R32, [R88+0x1800] ;  /* 0x001800005820783b */ /* 0x000e2e0000004200 */
[----:B--2---:R-:W-:Y:S01]  /*66c0*/  HMMA.16816.F32.BF16 R48, R48, R196, R40 ;  /* 0x000000c43030723c */ /* 0x004fe20000041828 */
[----:B------:R-:W2:Y:S07]  /*66d0*/  LDSM.16.M88.4 R40, [R5+0x10080] ;  /* 0x010080000528783b */ /* 0x000eae0000000200 */
[-C--:B----4-:R-:W-:Y:S01]  /*66e0*/  HMMA.16816.F32.BF16 R44, R44, R198.reuse, R52 ;  /* 0x000000c62c2c723c */ /* 0x090fe20000041834 */
[----:B------:R-:W4:Y:S07]  /*66f0*/  LDSM.16.MT88.4 R52, [R168+0x2000] ;  /* 0x00200000a834783b */ /* 0x000f2e0000004200 */
[-C--:B------:R-:W-:Y:S01]  /*6700*/  HMMA.16816.F32.BF16 R36, R36, R198.reuse, R184 ;  /* 0x000000c62424723c */ /* 0x080fe200000418b8 */
[----:B------:R-:W-:Y:S07]  /*6710*/  LDSM.16.M88.4 R184, [R169+0x10080] ;  /* 0x01008000a9b8783b */ /* 0x000fee0000000200 */
[-C--:B-1----:R-:W-:Y:S01]  /*6720*/  HMMA.16816.F32.BF16 R56, R56, R198.reuse, R60 ;  /* 0x000000c63838723c */ /* 0x082fe2000004183c */
[----:B------:R-:W1:Y:S07]  /*6730*/  LDSM.16.MT88.4 R60, [R88+0x2000] ;  /* 0x00200000583c783b */ /* 0x000e6e0000004200 */
[----:B0-----:R-:W-:Y:S01]  /*6740*/  HMMA.16816.F32.BF16 R196, R32, R198, R48 ;  /* 0x000000c620c4723c */ /* 0x001fe20000041830 */
[----:B------:R-:W0:Y:S04]  /*6750*/  LDSM.16.MT88.4 R32, [R2+0x2800] ;  /* 0x002800000220783b */ /* 0x000e280000004200 */
[----:B------:R-:W0:Y:S03]  /*6760*/  LDSM.16.MT88.4 R48, [R168+0x2800] ;  /* 0x00280000a830783b */ /* 0x000e260000004200 */
[-C--:B--2---:R-:W-:Y:S01]  /*6770*/  HMMA.16816.F32.BF16 R176, R176, R40.reuse, R44 ;  /* 0x00000028b0b0723c */ /* 0x084fe2000004182c */
[----:B------:R-:W-:Y:S07]  /*6780*/  LDSM.16.MT88.4 R44, [R88+0x2800] ;  /* 0x00280000582c783b */ /* 0x000fee0000004200 */
[-C--:B----4-:R-:W-:Y:S01]  /*6790*/  HMMA.16816.F32.BF16 R52, R52, R40.reuse, R36 ;  /* 0x000000283434723c */ /* 0x090fe20000041824 */
[----:B------:R-:W2:Y:S07]  /*67a0*/  LDSM.16.MT88.4 R36, [R89+0x2800] ;  /* 0x002800005924783b */ /* 0x000eae0000004200 */
[-C--:B------:R-:W-:Y:S01]  /*67b0*/  HMMA.16816.F32.BF16 R200, R200, R40.reuse, R56 ;  /* 0x00000028c8c8723c */ /* 0x080fe20000041838 */
[----:B------:R-:W4:Y:S07]  /*67c0*/  LDSM.16.MT88.4 R56, [R2+0x3000] ;  /* 0x003000000238783b */ /* 0x000f2e0000004200 */
[----:B-1----:R-:W-:Y:S01]  /*67d0*/  HMMA.16816.F32.BF16 R60, R60, R40, R196 ;  /* 0x000000283c3c723c */ /* 0x002fe200000418c4 */
[----:B------:R-:W1:Y:S07]  /*67e0*/  LDSM.16.MT88.4 R196, [R168+0x3000] ;  /* 0x00300000a8c4783b */ /* 0x000e6e0000004200 */
[-C--:B0-----:R-:W-:Y:S01]  /*67f0*/  HMMA.16816.F32.BF16 R32, R32, R42.reuse, R176 ;  /* 0x0000002a2020723c */ /* 0x081fe200000418b0 */
[----:B------:R-:W0:Y:S07]  /*6800*/  LDSM.16.MT88.4 R176, [R89+0x3000] ;  /* 0x0030000059b0783b */ /* 0x000e2e0000004200 */
[-C--:B------:R-:W-:Y:S01]  /*6810*/  HMMA.16816.F32.BF16 R48, R48, R42.reuse, R52 ;  /* 0x0000002a3030723c */ /* 0x080fe20000041834 */
[----:B------:R-:W0:Y:S07]  /*6820*/  LDSM.16.MT88.4 R52, [R88+0x3000] ;  /* 0x003000005834783b */ /* 0x000e2e0000004200 */
[-C--:B--2---:R-:W-:Y:S01]  /*6830*/  HMMA.16816.F32.BF16 R36, R36, R42.reuse, R200 ;  /* 0x0000002a2424723c */ /* 0x084fe200000418c8 */
[----:B------:R-:W-:Y:S07]  /*6840*/  LDSM.16.MT88.4 R200, [R89+0x4000] ;  /* 0x0040000059c8783b */ /* 0x000fee0000004200 */
[----:B------:R-:W-:Y:S01]  /*6850*/  HMMA.16816.F32.BF16 R40, R44, R42, R60 ;  /* 0x0000002a2c28723c */ /* 0x000fe2000004183c */
[----:B------:R-:W2:Y:S04]  /*6860*/  LDSM.16.MT88.4 R44, [R2+0x3800] ;  /* 0x00380000022c783b */ /* 0x000ea80000004200 */
[----:B------:R-:W-:Y:S03]  /*6870*/  LDSM.16.MT88.4 R60, [R2+0x4000] ;  /* 0x00400000023c783b */ /* 0x000fe60000004200 */
[-C--:B----4-:R-:W-:Y:S01]  /*6880*/  HMMA.16816.F32.BF16 R56, R56, R184.reuse, R32 ;  /* 0x000000b83838723c */ /* 0x090fe20000041820 */
[----:B------:R-:W4:Y:S07]  /*6890*/  LDSM.16.MT88.4 R32, [R168+0x3800] ;  /* 0x00380000a820783b */ /* 0x000f2e0000004200 */
[-C--:B-1----:R-:W-:Y:S01]  /*68a0*/  HMMA.16816.F32.BF16 R196, R196, R184.reuse, R48 ;  /* 0x000000b8c4c4723c */ /* 0x082fe20000041830 */
[----:B------:R-:W1:Y:S07]  /*68b0*/  LDSM.16.MT88.4 R48, [R89+0x3800] ;  /* 0x003800005930783b */ /* 0x000e6e0000004200 */
[-C--:B0-----:R-:W-:Y:S01]  /*68c0*/  HMMA.16816.F32.BF16 R176, R176, R184.reuse, R36 ;  /* 0x000000b8b0b0723c */ /* 0x081fe20000041824 */
[----:B------:R-:W0:Y:S07]  /*68d0*/  LDSM.16.MT88.4 R36, [R88+0x3800] ;  /* 0x003800005824783b */ /* 0x000e2e0000004200 */
[----:B------:R-:W-:Y:S01]  /*68e0*/  HMMA.16816.F32.BF16 R52, R52, R184, R40 ;  /* 0x000000b83434723c */ /* 0x000fe20000041828 */
[----:B------:R-:W3:Y:S07]  /*68f0*/  LDSM.16.M88.4 R40, [R5+0x10100] ;  /* 0x010100000528783b */ /* 0x000eee0000000200 */
[-C--:B--2---:R-:W-:Y:S01]  /*6900*/  HMMA.16816.F32.BF16 R44, R44, R186.reuse, R56 ;  /* 0x000000ba2c2c723c */ /* 0x084fe20000041838 */
[----:B------:R-:W2:Y:S07]  /*6910*/  LDSM.16.MT88.4 R56, [R168+0x4000] ;  /* 0x00400000a838783b */ /* 0x000eae0000004200 */
[-C--:B----4-:R-:W-:Y:S01]  /*6920*/  HMMA.16816.F32.BF16 R32, R32, R186.reuse, R196 ;  /* 0x000000ba2020723c */ /* 0x090fe200000418c4 */
[----:B------:R-:W-:Y:S07]  /*6930*/  LDSM.16.M88.4 R196, [R169+0x10100] ;  /* 0x01010000a9c4783b */ /* 0x000fee0000000200 */
[-C--:B-1----:R-:W-:Y:S01]  /*6940*/  HMMA.16816.F32.BF16 R48, R48, R186.reuse, R176 ;  /* 0x000000ba3030723c */ /* 0x082fe200000418b0 */
[----:B------:R-:W1:Y:S07]  /*6950*/  LDSM.16.MT88.4 R176, [R88+0x4000] ;  /* 0x0040000058b0783b */ /* 0x000e6e0000004200 */
[----:B0-----:R-:W-:Y:S01]  /*6960*/  HMMA.16816.F32.BF16 R184, R36, R186, R52 ;  /* 0x000000ba24b8723c */ /* 0x001fe20000041834 */
[----:B------:R-:W0:Y:S04]  /*6970*/  LDSM.16.MT88.4 R36, [R2+0x4800] ;  /* 0x004800000224783b */ /* 0x000e280000004200 */
[----:B------:R-:W4:Y:S03]  /*6980*/  LDSM.16.MT88.4 R52, [R168+0x4800] ;  /* 0x00480000a834783b */ /* 0x000f260000004200 */
[-C--:B---3--:R-:W-:Y:S01]  /*6990*/  HMMA.16816.F32.BF16 R60, R60, R40.reuse, R44 ;  /* 0x000000283c3c723c */ /* 0x088fe2000004182c */
[----:B------:R-:W-:Y:S07]  /*69a0*/  LDSM.16.MT88.4 R44, [R88+0x4800] ;  /* 0x00480000582c783b */ /* 0x000fee0000004200 */
[-C--:B--2---:R-:W-:Y:S01]  /*69b0*/  HMMA.16816.F32.BF16 R56, R56, R40.reuse, R32 ;  /* 0x000000283838723c */ /* 0x084fe20000041820 */
[----:B------:R-:W2:Y:S07]  /*69c0*/  LDSM.16.MT88.4 R32, [R89+0x4800] ;  /* 0x004800005920783b */ /* 0x000eae0000004200 */
[-C--:B------:R-:W-:Y:S01]  /*69d0*/  HMMA.16816.F32.BF16 R200, R200, R40.reuse, R48 ;  /* 0x00000028c8c8723c */ /* 0x080fe20000041830 */
[----:B------:R-:W3:Y:S07]  /*69e0*/  LDSM.16.MT88.4 R48, [R2+0x5000] ;  /* 0x005000000230783b */ /* 0x000eee0000004200 */
[----:B-1----:R-:W-:Y:S01]  /*69f0*/  HMMA.16816.F32.BF16 R176, R176, R40, R184 ;  /* 0x00000028b0b0723c */ /* 0x002fe200000418b8 */
[----:B------:R-:W1:Y:S07]  /*6a00*/  LDSM.16.MT88.4 R184, [R168+0x5000] ;  /* 0x00500000a8b8783b */ /* 0x000e6e0000004200 */
[-C--:B0-----:R-:W-:Y:S01]  /*6a10*/  HMMA.16816.F32.BF16 R36, R36, R42.reuse, R60 ;  /* 0x0000002a2424723c */ /* 0x081fe2000004183c */
[----:B------:R-:W0:Y:S07]  /*6a20*/  LDSM.16.MT88.4 R60, [R89+0x5000] ;  /* 0x00500000593c783b */ /* 0x000e2e0000004200 */
[-C--:B----4-:R-:W-:Y:S01]  /*6a30*/  HMMA.16816.F32.BF16 R52, R52, R42.reuse, R56 ;  /* 0x0000002a3434723c */ /* 0x090fe20000041838 */
[----:B------:R-:W4:Y:S07]  /*6a40*/  LDSM.16.MT88.4 R56, [R88+0x5000] ;  /* 0x005000005838783b */ /* 0x000f2e0000004200 */
[-C--:B--2---:R-:W-:Y:S01]  /*6a50*/  HMMA.16816.F32.BF16 R32, R32, R42.reuse, R200 ;  /* 0x0000002a2020723c */ /* 0x084fe200000418c8 */
[----:B------:R-:W-:Y:S07]  /*6a60*/  LDSM.16.MT88.4 R200, [R89+0x6000] ;  /* 0x0060000059c8783b */ /* 0x000fee0000004200 */
[----:B------:R-:W-:Y:S01]  /*6a70*/  HMMA.16816.F32.BF16 R40, R44, R42, R176 ;  /* 0x0000002a2c28723c */ /* 0x000fe200000418b0 */
[----:B------:R-:W2:Y:S04]  /*6a80*/  LDSM.16.MT88.4 R44, [R2+0x5800] ;  /* 0x00580000022c783b */ /* 0x000ea80000004200 */
[----:B------:R-:W-:Y:S03]  /*6a90*/  LDSM.16.MT88.4 R176, [R2+0x6000] ;  /* 0x0060000002b0783b */ /* 0x000fe60000004200 */
[-C--:B---3--:R-:W-:Y:S01]  /*6aa0*/  HMMA.16816.F32.BF16 R48, R48, R196.reuse, R36 ;  /* 0x000000c43030723c */ /* 0x088fe20000041824 */
[----:B------:R-:W3:Y:S07]  /*6ab0*/  LDSM.16.MT88.4 R36, [R168+0x5800] ;  /* 0x00580000a824783b */ /* 0x000eee0000004200 */
[-C--:B-1----:R-:W-:Y:S01]  /*6ac0*/  HMMA.16816.F32.BF16 R184, R184, R196.reuse, R52 ;  /* 0x000000c4b8b8723c */ /* 0x082fe20000041834 */
[----:B------:R-:W1:Y:S07]  /*6ad0*/  LDSM.16.MT88.4 R52, [R89+0x5800] ;  /* 0x005800005934783b */ /* 0x000e6e0000004200 */
[-C--:B0-----:R-:W-:Y:S01]  /*6ae0*/  HMMA.16816.F32.BF16 R60, R60, R196.reuse, R32 ;  /* 0x000000c43c3c723c */ /* 0x081fe20000041820 */
[----:B------:R-:W0:Y:S07]  /*6af0*/  LDSM.16.MT88.4 R32, [R88+0x5800] ;  /* 0x005800005820783b */ /* 0x000e2e0000004200 */
[----:B----4-:R-:W-:Y:S01]  /*6b00*/  HMMA.16816.F32.BF16 R56, R56, R196, R40 ;  /* 0x000000c43838723c */ /* 0x010fe20000041828 */
[----:B------:R-:W4:Y:S07]  /*6b10*/  LDSM.16.M88.4 R40, [R5+0x10180] ;  /* 0x010180000528783b */ /* 0x000f2e0000000200 */
[-C--:B--2---:R-:W-:Y:S01]  /*6b20*/  HMMA.16816.F32.BF16 R44, R44, R198.reuse, R48 ;  /* 0x000000c62c2c723c */ /* 0x084fe20000041830 */
[----:B------:R-:W2:Y:S07]  /*6b30*/  LDSM.16.MT88.4 R48, [R168+0x6000] ;  /* 0x00600000a830783b */ /* 0x000eae0000004200 */
[-C--:B---3--:R-:W-:Y:S01]  /*6b40*/  HMMA.16816.F32.BF16 R36, R36, R198.reuse, R184 ;  /* 0x000000c62424723c */ /* 0x088fe200000418b8 */
[----:B------:R-:W3:Y:S07]  /*6b50*/  LDSM.16.MT88.4 R184, [R88+0x6000] ;  /* 0x0060000058b8783b */ /* 0x000eee0000004200 */
[-C--:B-1----:R-:W-:Y:S01]  /*6b60*/  HMMA.16816.F32.BF16 R52, R52, R198.reuse, R60 ;  /* 0x000000c63434723c */ /* 0x082fe2000004183c */
[----:B------:R-:W-:Y:S07]  /*6b70*/  LDSM.16.M88.4 R60, [R169+0x10180] ;  /* 0x01018000a93c783b */ /* 0x000fee0000000200 */
[----:B0-----:R-:W-:Y:S01]  /*6b80*/  HMMA.16816.F32.BF16 R196, R32, R198, R56 ;  /* 0x000000c620c4723c */ /* 0x001fe20000041838 */
[----:B------:R-:W0:Y:S04]  /*6b90*/  LDSM.16.MT88.4 R32, [R2+0x6800] ;  /* 0x006800000220783b */ /* 0x000e280000004200 */
[----:B------:R-:W1:Y:S03]  /*6ba0*/  LDSM.16.MT88.4 R56, [R168+0x6800] ;  /* 0x00680000a838783b */ /* 0x000e660000004200 */
[-C--:B----4-:R-:W-:Y:S01]  /*6bb0*/  HMMA.16816.F32.BF16 R176, R176, R40.reuse, R44 ;  /* 0x00000028b0b0723c */ /* 0x090fe2000004182c */
[----:B------:R-:W4:Y:S07]  /*6bc0*/  LDSM.16.MT88.4 R44, [R89+0x6800] ;  /* 0x00680000592c783b */ /* 0x000f2e0000004200 */
[-C--:B--2---:R-:W-:Y:S01]  /*6bd0*/  HMMA.16816.F32.BF16 R48, R48, R40.reuse, R36 ;  /* 0x000000283030723c */ /* 0x084fe20000041824 */
[----:B------:R-:W2:Y:S07]  /*6be0*/  LDSM.16.MT88.4 R36, [R88+0x6800] ;  /* 0x006800005824783b */ /* 0x000eae0000004200 */
[-C--:B------:R-:W-:Y:S01]  /*6bf0*/  HMMA.16816.F32.BF16 R200, R200, R40.reuse, R52 ;  /* 0x00000028c8c8723c */ /* 0x080fe20000041834 */
[----:B------:R-:W5:Y:S07]  /*6c00*/  LDSM.16.MT88.4 R52, [R2+0x7000] ;  /* 0x007000000234783b */ /* 0x000f6e0000004200 */
[----:B---3--:R-:W-:Y:S01]  /*6c10*/  HMMA.16816.F32.BF16 R184, R184, R40, R196 ;  /* 0x00000028b8b8723c */ /* 0x008fe200000418c4 */
[----:B------:R-:W-:Y:S07]  /*6c20*/  LDSM.16.MT88.4 R196, [R168+0x7000] ;  /* 0x00700000a8c4783b */ /* 0x000fee0000004200 */
[-C--:B0-----:R-:W-:Y:S01]  /*6c30*/  HMMA.16816.F32.BF16 R32, R32, R42.reuse, R176 ;  /* 0x0000002a2020723c */ /* 0x081fe200000418b0 */
[----:B------:R-:W0:Y:S07]  /*6c40*/  LDSM.16.MT88.4 R176, [R89+0x7000] ;  /* 0x0070000059b0783b */ /* 0x000e2e0000004200 */
[-C--:B-1----:R-:W-:Y:S01]  /*6c50*/  HMMA.16816.F32.BF16 R56, R56, R42.reuse, R48 ;  /* 0x0000002a3838723c */ /* 0x082fe20000041830 */
[----:B------:R-:W1:Y:S07]  /*6c60*/  LDSM.16.MT88.4 R48, [R88+0x7000] ;  /* 0x007000005830783b */ /* 0x000e6e0000004200 */
[-C--:B----4-:R-:W-:Y:S01]  /*6c70*/  HMMA.16816.F32.BF16 R44, R44, R42.reuse, R200 ;  /* 0x0000002a2c2c723c */ /* 0x090fe200000418c8 */
[----:B------:R-:W-:Y:S07]  /*6c80*/  LDSM.16.MT88.4 R200, [R89+0x8000] ;  /* 0x0080000059c8783b */ /* 0x000fee0000004200 */
[----:B--2---:R-:W-:Y:S01]  /*6c90*/  HMMA.16816.F32.BF16 R40, R36, R42, R184 ;  /* 0x0000002a2428723c */ /* 0x004fe200000418b8 */
[----:B------:R-:W2:Y:S04]  /*6ca0*/  LDSM.16.MT88.4 R36, [R2+0x7800] ;  /* 0x007800000224783b */ /* 0x000ea80000004200 */
[----:B------:R-:W-:Y:S03]  /*6cb0*/  LDSM.16.MT88.4 R184, [R89+0x7800] ;  /* 0x0078000059b8783b */ /* 0x000fe60000004200 */
[-C--:B-----5:R-:W-:Y:S01]  /*6cc0*/  HMMA.16816.F32.BF16 R52, R52, R60.reuse, R32 ;  /* 0x0000003c3434723c */ /* 0x0a0fe20000041820 */
[----:B------:R-:W3:Y:S07]  /*6cd0*/  LDSM.16.MT88.4 R32, [R168+0x7800] ;  /* 0x00780000a820783b */ /* 0x000eee0000004200 */
[-C--:B0-----:R-:W-:Y:S01]  /*6ce0*/  HMMA.16816.F32.BF16 R176, R176, R60.reuse, R44 ;  /* 0x0000003cb0b0723c */ /* 0x081fe2000004182c */
[----:B------:R-:W0:Y:S07]  /*6cf0*/  LDSM.16.MT88.4 R44, [R88+0x7800] ;  /* 0x00780000582c783b */ /* 0x000e2e0000004200 */
[-C--:B------:R-:W-:Y:S01]  /*6d00*/  HMMA.16816.F32.BF16 R196, R196, R60.reuse, R56 ;  /* 0x0000003cc4c4723c */ /* 0x080fe20000041838 */
[----:B------:R-:W-:Y:S07]  /*6d10*/  LDSM.16.MT88.4 R56, [R2+0x8000] ;  /* 0x008000000238783b */ /* 0x000fee0000004200 */
[----:B-1----:R-:W-:Y:S01]  /*6d20*/  HMMA.16816.F32.BF16 R48, R48, R60, R40 ;  /* 0x0000003c3030723c */ /* 0x002fe20000041828 */
[----:B------:R-:W1:Y:S07]  /*6d30*/  LDSM.16.M88.4 R40, [R5+0x10200] ;  /* 0x010200000528783b */ /* 0x000e6e0000000200 */
[-C--:B--2---:R-:W-:Y:S01]  /*6d40*/  HMMA.16816.F32.BF16 R36, R36, R62.reuse, R52 ;  /* 0x0000003e2424723c */ /* 0x084fe20000041834 */
[----:B------:R-:W2:Y:S07]  /*6d50*/  LDSM.16.MT88.4 R52, [R168+0x8000] ;  /* 0x00800000a834783b */ /* 0x000eae0000004200 */
[-C--:B---3--:R-:W-:Y:S01]  /*6d60*/  HMMA.16816.F32.BF16 R32, R32, R62.reuse, R196 ;  /* 0x0000003e2020723c */ /* 0x088fe200000418c4 */
[----:B------:R-:W-:Y:S07]  /*6d70*/  LDSM.16.MT88.4 R196, [R2+0x9000] ;  /* 0x0090000002c4783b */ /* 0x000fee0000004200 */
[-C--:B------:R-:W-:Y:S01]  /*6d80*/  HMMA.16816.F32.BF16 R184, R184, R62.reuse, R176 ;  /* 0x0000003eb8b8723c */ /* 0x080fe200000418b0 */
[----:B------:R-:W3:Y:S07]  /*6d90*/  LDSM.16.MT88.4 R176, [R88+0x8000] ;  /* 0x0080000058b0783b */ /* 0x000eee0000004200 */
[----:B0-----:R-:W-:Y:S01]  /*6da0*/  HMMA.16816.F32.BF16 R60, R44, R62, R48 ;  /* 0x0000003e2c3c723c */ /* 0x001fe20000041830 */
[----:B------:R-:W0:Y:S04]  /*6db0*/  LDSM.16.MT88.4 R44, [R2+0x8800] ;  /* 0x00880000022c783b */ /* 0x000e280000004200 */
[----:B------:R-:W-:Y:S03]  /*6dc0*/  LDSM.16.MT88.4 R48, [R88+0x8800] ;  /* 0x008800005830783b */ /* 0x000fe60000004200 */
[-C--:B-1----:R-:W-:Y:S01]  /*6dd0*/  HMMA.16816.F32.BF16 R56, R56, R40.reuse, R36 ;  /* 0x000000283838723c */ /* 0x082fe20000041824 */
[----:B------:R-:W1:Y:S07]  /*6de0*/  LDSM.16.MT88.4 R36, [R168+0x8800] ;  /* 0x00880000a824783b */ /* 0x000e6e0000004200 */
[-C--:B--2---:R-:W-:Y:S01]  /*6df0*/  HMMA.16816.F32.BF16 R52, R52, R40.reuse, R32 ;  /* 0x000000283434723c */ /* 0x084fe20000041820 */
[----:B------:R-:W2:Y:S07]  /*6e00*/  LDSM.16.MT88.4 R32, [R89+0x8800] ;  /* 0x008800005920783b */ /* 0x000eae0000004200 */
[-C--:B------:R-:W-:Y:S01]  /*6e10*/  HMMA.16816.F32.BF16 R200, R200, R40.reuse, R184 ;  /* 0x00000028c8c8723c */ /* 0x080fe200000418b8 */
[----:B------:R-:W4:Y:S07]  /*6e20*/  LDSM.16.M88.4 R184, [R169+0x10200] ;  /* 0x01020000a9b8783b */ /* 0x000f2e0000000200 */
[----:B---3--:R-:W-:Y:S01]  /*6e30*/  HMMA.16816.F32.BF16 R176, R176, R40, R60 ;  /* 0x00000028b0b0723c */ /* 0x008fe2000004183c */
[----:B------:R-:W3:Y:S07]  /*6e40*/  LDSM.16.MT88.4 R60, [R168+0x9000] ;  /* 0x00900000a83c783b */ /* 0x000eee0000004200 */
[-C--:B0-----:R-:W-:Y:S01]  /*6e50*/  HMMA.16816.F32.BF16 R44, R44, R42.reuse, R56 ;  /* 0x0000002a2c2c723c */ /* 0x081fe20000041838 */
[----:B------:R-:W0:Y:S07]  /*6e60*/  LDSM.16.MT88.4 R56, [R89+0x9000] ;  /* 0x009000005938783b */ /* 0x000e2e0000004200 */
[-C--:B-1----:R-:W-:Y:S01]  /*6e70*/  HMMA.16816.F32.BF16 R36, R36, R42.reuse, R52 ;  /* 0x0000002a2424723c */ /* 0x082fe20000041834 */
[----:B------:R-:W1:Y:S07]  /*6e80*/  LDSM.16.MT88.4 R52, [R88+0x9000] ;  /* 0x009000005834783b */ /* 0x000e6e0000004200 */
[-C--:B--2---:R-:W-:Y:S01]  /*6e90*/  HMMA.16816.F32.BF16 R32, R32, R42.reuse, R200 ;  /* 0x0000002a2020723c */ /* 0x084fe200000418c8 */
[----:B------:R-:W-:Y:S07]  /*6ea0*/  LDSM.16.MT88.4 R200, [R89+0xa000] ;  /* 0x00a0000059c8783b */ /* 0x000fee0000004200 */
[----:B------:R-:W-:Y:S01]  /*6eb0*/  HMMA.16816.F32.BF16 R40, R48, R42, R176 ;  /* 0x0000002a3028723c */ /* 0x000fe200000418b0 */
[----:B------:R-:W2:Y:S04]  /*6ec0*/  LDSM.16.MT88.4 R48, [R2+0x9800] ;  /* 0x009800000230783b */ /* 0x000ea80000004200 */
[----:B------:R-:W-:Y:S03]  /*6ed0*/  LDSM.16.MT88.4 R176, [R2+0xa000] ;  /* 0x00a0000002b0783b */ /* 0x000fe60000004200 */
[-C--:B----4-:R-:W-:Y:S01]  /*6ee0*/  HMMA.16816.F32.BF16 R196, R196, R184.reuse, R44 ;  /* 0x000000b8c4c4723c */ /* 0x090fe2000004182c */
[----:B------:R-:W4:Y:S07]  /*6ef0*/  LDSM.16.MT88.4 R44, [R168+0x9800] ;  /* 0x00980000a82c783b */ /* 0x000f2e0000004200 */
[-C--:B---3--:R-:W-:Y:S01]  /*6f00*/  HMMA.16816.F32.BF16 R60, R60, R184.reuse, R36 ;  /* 0x000000b83c3c723c */ /* 0x088fe20000041824 */
[----:B------:R-:W3:Y:S07]  /*6f10*/  LDSM.16.MT88.4 R36, [R89+0x9800] ;  /* 0x009800005924783b */ /* 0x000eee0000004200 */
[-C--:B0-----:R-:W-:Y:S01]  /*6f20*/  HMMA.16816.F32.BF16 R56, R56, R184.reuse, R32 ;  /* 0x000000b83838723c */ /* 0x081fe20000041820 */
[----:B------:R-:W0:Y:S07]  /*6f30*/  LDSM.16.MT88.4 R32, [R88+0x9800] ;  /* 0x009800005820783b */ /* 0x000e2e0000004200 */
[----:B-1----:R-:W-:Y:S01]  /*6f40*/  HMMA.16816.F32.BF16 R52, R52, R184, R40 ;  /* 0x000000b83434723c */ /* 0x002fe20000041828 */
[----:B------:R-:W1:Y:S07]  /*6f50*/  LDSM.16.M88.4 R40, [R5+0x10280] ;  /* 0x010280000528783b */ /* 0x000e6e0000000200 */
[-C--:B--2---:R-:W-:Y:S01]  /*6f60*/  HMMA.16816.F32.BF16 R48, R48, R186.reuse, R196 ;  /* 0x000000ba3030723c */ /* 0x084fe200000418c4 */
[----:B------:R-:W2:Y:S07]  /*6f70*/  LDSM.16.MT88.4 R196, [R168+0xa000] ;  /* 0x00a00000a8c4783b */ /* 0x000eae0000004200 */
[-C--:B----4-:R-:W-:Y:S01]  /*6f80*/  HMMA.16816.F32.BF16 R44, R44, R186.reuse, R60 ;  /* 0x000000ba2c2c723c */ /* 0x090fe2000004183c */
[----:B------:R-:W4:Y:S07]  /*6f90*/  LDSM.16.MT88.4 R60, [R88+0xa000] ;  /* 0x00a00000583c783b */ /* 0x000f2e0000004200 */
[-C--:B---3--:R-:W-:Y:S01]  /*6fa0*/  HMMA.16816.F32.BF16 R36, R36, R186.reuse, R56 ;  /* 0x000000ba2424723c */ /* 0x088fe20000041838 */
[----:B------:R-:W-:Y:S07]  /*6fb0*/  LDSM.16.MT88.4 R56, [R168+0xa800] ;  /* 0x00a80000a838783b */ /* 0x000fee0000004200 */
[----:B0-----:R-:W-:Y:S01]  /*6fc0*/  HMMA.16816.F32.BF16 R184, R32, R186, R52 ;  /* 0x000000ba20b8723c */ /* 0x001fe20000041834 */
[----:B------:R-:W0:Y:S04]  /*6fd0*/  LDSM.16.MT88.4 R32, [R2+0xa800] ;  /* 0x00a800000220783b */ /* 0x000e280000004200 */
[----:B------:R-:W3:Y:S03]  /*6fe0*/  LDSM.16.MT88.4 R52, [R89+0xa800] ;  /* 0x00a800005934783b */ /* 0x000ee60000004200 */
[-C--:B-1----:R-:W-:Y:S01]  /*6ff0*/  HMMA.16816.F32.BF16 R176, R176, R40.reuse, R48 ;  /* 0x00000028b0b0723c */ /* 0x082fe20000041830 */
[----:B------:R-:W-:Y:S07]  /*7000*/  LDSM.16.M88.4 R48, [R169+0x10280] ;  /* 0x01028000a930783b */ /* 0x000fee0000000200 */
[-C--:B------:R-:W-:Y:S01]  /*7010*/  HMMA.16816.F32.BF16 R200, R200, R40.reuse, R36 ;  /* 0x00000028c8c8723c */ /* 0x080fe20000041824 */
[----:B------:R-:W-:Y:S07]  /*7020*/  LDSM.16.MT88.4 R36, [R2+0xb000] ;  /* 0x00b000000224783b */ /* 0x000fee0000004200 */
[-C--:B--2---:R-:W-:Y:S01]  /*7030*/  HMMA.16816.F32.BF16 R196, R196, R40.reuse, R44 ;  /* 0x00000028c4c4723c */ /* 0x084fe2000004182c */
[----:B------:R-:W1:Y:S07]  /*7040*/  LDSM.16.MT88.4 R44, [R88+0xa800] ;  /* 0x00a80000582c783b */ /* 0x000e6e0000004200 */
[----:B----4-:R-:W-:Y:S01]  /*7050*/  HMMA.16816.F32.BF16 R60, R60, R40, R184 ;  /* 0x000000283c3c723c */ /* 0x010fe200000418b8 */
[----:B------:R-:W2:Y:S07]  /*7060*/  LDSM.16.MT88.4 R184, [R168+0xb000] ;  /* 0x00b00000a8b8783b */ /* 0x000eae0000004200 */
[-C--:B0-----:R-:W-:Y:S01]  /*7070*/  HMMA.16816.F32.BF16 R32, R32, R42.reuse, R176 ;  /* 0x0000002a2020723c */ /* 0x081fe200000418b0 */
[----:B------:R-:W0:Y:S07]  /*7080*/  LDSM.16.MT88.4 R176, [R89+0xb000] ;  /* 0x00b0000059b0783b */ /* 0x000e2e0000004200 */
[-C--:B------:R-:W-:Y:S01]  /*7090*/  HMMA.16816.F32.BF16 R56, R56, R42.reuse, R196 ;  /* 0x0000002a3838723c */ /* 0x080fe200000418c4 */
[----:B------:R-:W4:Y:S07]  /*70a0*/  LDSM.16.MT88.4 R196, [R88+0xb000] ;  /* 0x00b0000058c4783b */ /* 0x000f2e0000004200 */
[-C--:B---3--:R-:W-:Y:S01]  /*70b0*/  HMMA.16816.F32.BF16 R52, R52, R42.reuse, R200 ;  /* 0x0000002a3434723c */ /* 0x088fe200000418c8 */
[----:B------:R-:W-:Y:S07]  /*70c0*/  LDSM.16.MT88.4 R200, [R89+0xe000] ;  /* 0x00e0000059c8783b */ /* 0x000fee0000004200 */
[----:B-1----:R-:W-:Y:S01]  /*70d0*/  HMMA.16816.F32.BF16 R40, R44, R42, R60 ;  /* 0x0000002a2c28723c */ /* 0x002fe2000004183c */
[----:B------:R-:W1:Y:S04]  /*70e0*/  LDSM.16.MT88.4 R44, [R2+0xb800] ;  /* 0x00b80000022c783b */ /* 0x000e680000004200 */
[----:B------:R-:W-:Y:S03]  /*70f0*/  LDSM.16.M88.4 R60, [R5+0x10300] ;  /* 0x01030000053c783b */ /* 0x000fe60000000200 */
[-C--:B------:R-:W-:Y:S01]  /*7100*/  HMMA.16816.F32.BF16 R36, R36, R48.reuse, R32 ;  /* 0x000000302424723c */ /* 0x080fe20000041820 */
[----:B------:R-:W3:Y:S07]  /*7110*/  LDSM.16.MT88.4 R32, [R168+0xb800] ;  /* 0x00b80000a820783b */ /* 0x000eee0000004200 */
[-C--:B--2---:R-:W-:Y:S01]  /*7120*/  HMMA.16816.F32.BF16 R184, R184, R48.reuse, R56 ;  /* 0x00000030b8b8723c */ /* 0x084fe20000041838 */
[----:B------:R-:W2:Y:S07]  /*7130*/  LDSM.16.MT88.4 R56, [R89+0xb800] ;  /* 0x00b800005938783b */ /* 0x000eae0000004200 */
[-C--:B0-----:R-:W-:Y:S01]  /*7140*/  HMMA.16816.F32.BF16 R176, R176, R48.reuse, R52 ;  /* 0x00000030b0b0723c */ /* 0x081fe20000041834 */
[----:B------:R-:W0:Y:S07]  /*7150*/  LDSM.16.MT88.4 R52, [R88+0xb800] ;  /* 0x00b800005834783b */ /* 0x000e2e0000004200 */
[----:B----4-:R-:W-:Y:S01]  /*7160*/  HMMA.16816.F32.BF16 R196, R196, R48, R40 ;  /* 0x00000030c4c4723c */ /* 0x010fe20000041828 */
[----:B------:R-:W4:Y:S07]  /*7170*/  LDSM.16.MT88.4 R40, [R2+0xc000] ;  /* 0x00c000000228783b */ /* 0x000f2e0000004200 */
[-C--:B-1----:R-:W-:Y:S01]  /*7180*/  HMMA.16816.F32.BF16 R44, R44, R50.reuse, R36 ;  /* 0x000000322c2c723c */ /* 0x082fe20000041824 */
[----:B------:R-:W1:Y:S07]  /*7190*/  LDSM.16.MT88.4 R36, [R168+0xc000] ;  /* 0x00c00000a824783b */ /* 0x000e6e0000004200 */
[-C--:B---3--:R-:W-:Y:S01]  /*71a0*/  HMMA.16816.F32.BF16 R32, R32, R50.reuse, R184 ;  /* 0x000000322020723c */ /* 0x088fe200000418b8 */
[----:B------:R-:W3:Y:S07]  /*71b0*/  LDSM.16.MT88.4 R184, [R89+0xc000] ;  /* 0x00c0000059b8783b */ /* 0x000eee0000004200 */
[-C--:B--2---:R-:W-:Y:S01]  /*71c0*/  HMMA.16816.F32.BF16 R56, R56, R50.reuse, R176 ;  /* 0x000000323838723c */ /* 0x084fe200000418b0 */
[----:B------:R-:W2:Y:S07]  /*71d0*/  LDSM.16.MT88.4 R176, [R88+0xc000] ;  /* 0x00c0000058b0783b */ /* 0x000eae0000004200 */
[----:B0-----:R-:W-:Y:S01]  /*71e0*/  HMMA.16816.F32.BF16 R48, R52, R50, R196 ;  /* 0x000000323430723c */ /* 0x001fe200000418c4 */
[----:B------:R-:W0:Y:S04]  /*71f0*/  LDSM.16.MT88.4 R52, [R2+0xc800] ;  /* 0x00c800000234783b */ /* 0x000e280000004200 */
[----:B------:R-:W-:Y:S03]  /*7200*/  LDSM.16.MT88.4 R196, [R2+0xd000] ;  /* 0x00d0000002c4783b */ /* 0x000fe60000004200 */
[-C--:B----4-:R-:W-:Y:S01]  /*7210*/  HMMA.16816.F32.BF16 R40, R40, R60.reuse, R44 ;  /* 0x0000003c2828723c */ /* 0x090fe2000004182c */
[----:B------:R-:W4:Y:S07]  /*7220*/  LDSM.16.MT88.4 R44, [R168+0xc800] ;  /* 0x00c80000a82c783b */ /* 0x000f2e0000004200 */
[-C--:B-1----:R-:W-:Y:S01]  /*7230*/  HMMA.16816.F32.BF16 R36, R36, R60.reuse, R32 ;  /* 0x0000003c2424723c */ /* 0x082fe20000041820 */
[----:B------:R-:W1:Y:S07]  /*7240*/  LDSM.16.MT88.4 R32, [R89+0xc800] ;  /* 0x00c800005920783b */ /* 0x000e6e0000004200 */
[-C--:B---3--:R-:W-:Y:S01]  /*7250*/  HMMA.16816.F32.BF16 R184, R184, R60.reuse, R56 ;  /* 0x0000003cb8b8723c */ /* 0x088fe20000041838 */
[----:B------:R-:W3:Y:S07]  /*7260*/  LDSM.16.MT88.4 R56, [R88+0xc800] ;  /* 0x00c800005838783b */ /* 0x000eee0000004200 */
[----:B--2---:R-:W-:Y:S01]  /*7270*/  HMMA.16816.F32.BF16 R176, R176, R60, R48 ;  /* 0x0000003cb0b0723c */ /* 0x004fe20000041830 */
[----:B------:R-:W2:Y:S07]  /*7280*/  LDSM.16.M88.4 R48, [R169+0x10300] ;  /* 0x01030000a930783b */ /* 0x000eae0000000200 */
[-C--:B0-----:R-:W-:Y:S01]  /*7290*/  HMMA.16816.F32.BF16 R52, R52, R62.reuse, R40 ;  /* 0x0000003e3434723c */ /* 0x081fe20000041828 */
[----:B------:R-:W0:Y:S07]  /*72a0*/  LDSM.16.MT88.4 R40, [R168+0xd000] ;  /* 0x00d00000a828783b */ /* 0x000e2e0000004200 */
[-C--:B----4-:R-:W-:Y:S01]  /*72b0*/  HMMA.16816.F32.BF16 R44, R44, R62.reuse, R36 ;  /* 0x0000003e2c2c723c */ /* 0x090fe20000041824 */
[----:B------:R-:W4:Y:S07]  /*72c0*/  LDSM.16.MT88.4 R36, [R89+0xd000] ;  /* 0x00d000005924783b */ /* 0x000f2e0000004200 */
[-C--:B-1----:R-:W-:Y:S01]  /*72d0*/  HMMA.16816.F32.BF16 R32, R32, R62.reuse, R184 ;  /* 0x0000003e2020723c */ /* 0x082fe200000418b8 */
[----:B------:R-:W1:Y:S07]  /*72e0*/  LDSM.16.MT88.4 R184, [R88+0xd000] ;  /* 0x00d0000058b8783b */ /* 0x000e6e0000004200 */
[----:B---3--:R-:W-:Y:S01]  /*72f0*/  HMMA.16816.F32.BF16 R60, R56, R62, R176 ;  /* 0x0000003e383c723c */ /* 0x008fe200000418b0 */
[----:B------:R-:W3:Y:S04]  /*7300*/  LDSM.16.MT88.4 R56, [R2+0xd800] ;  /* 0x00d800000238783b */ /* 0x000ee80000004200 */
[----:B------:R-:W5:Y:S03]  /*7310*/  LDSM.16.MT88.4 R176, [R168+0xd800] ;  /* 0x00d80000a8b0783b */ /* 0x000f660000004200 */
[-C--:B--2---:R-:W-:Y:S01]  /*7320*/  HMMA.16816.F32.BF16 R196, R196, R48.reuse, R52 ;  /* 0x00000030c4c4723c */ /* 0x084fe20000041834 */
[----:B------:R-:W-:Y:S07]  /*7330*/  LDSM.16.MT88.4 R52, [R2+0xe000] ;  /* 0x00e000000234783b */ /* 0x000fee0000004200 */
[-C--:B0-----:R-:W-:Y:S01]  /*7340*/  HMMA.16816.F32.BF16 R40, R40, R48.reuse, R44 ;  /* 0x000000302828723c */ /* 0x081fe2000004182c */
[----:B------:R-:W-:Y:S07]  /*7350*/  LDSM.16.MT88.4 R44, [R88+0xd800] ;  /* 0x00d80000582c783b */ /* 0x000fee0000004200 */
[-C--:B----4-:R-:W-:Y:S01]  /*7360*/  HMMA.16816.F32.BF16 R36, R36, R48.reuse, R32 ;  /* 0x000000302424723c */ /* 0x090fe20000041820 */
[----:B------:R-:W0:Y:S07]  /*7370*/  LDSM.16.M88.4 R32, [R5+0x10380] ;  /* 0x010380000520783b */ /* 0x000e2e0000000200 */
[----:B-1----:R-:W-:Y:S01]  /*7380*/  HMMA.16816.F32.BF16 R184, R184, R48, R60 ;  /* 0x00000030b8b8723c */ /* 0x002fe2000004183c */
[----:B------:R-:W1:Y:S07]  /*7390*/  LDSM.16.MT88.4 R60, [R168+0xe000] ;  /* 0x00e00000a83c783b */ /* 0x000e6e0000004200 */
[-C--:B---3--:R-:W-:Y:S01]  /*73a0*/  HMMA.16816.F32.BF16 R56, R56, R50.reuse, R196 ;  /* 0x000000323838723c */ /* 0x088fe200000418c4 */
[----:B------:R-:W-:Y:S07]  /*73b0*/  LDSM.16.M88.4 R196, [R169+0x10380] ;  /* 0x01038000a9c4783b */ /* 0x000fee0000000200 */
[-C--:B-----5:R-:W-:Y:S01]  /*73c0*/  HMMA.16816.F32.BF16 R176, R176, R50.reuse, R40 ;  /* 0x00000032b0b0723c */ /* 0x0a0fe20000041828 */
[----:B------:R-:W2:Y:S07]  /*73d0*/  LDSM.16.MT88.4 R40, [R2+0xe800] ;  /* 0x00e800000228783b */ /* 0x000eae0000004200 */
[----:B------:R-:W-:Y:S01]  /*73e0*/  HMMA.16816.F32.BF16 R204, R204, R50, R36 ;  /* 0x00000032cccc723c */ /* 0x000fe20000041824 */
[----:B------:R-:W3:Y:S07]  /*73f0*/  LDSM.16.MT88.4 R36, [R88+0xe000] ;  /* 0x00e000005824783b */ /* 0x000eee0000004200 */
[----:B0-----:R-:W-:Y:S01]  /*7400*/  HMMA.16816.F32.BF16 R52, R52, R32, R56 ;  /* 0x000000203434723c */ /* 0x001fe20000041838 */
[----:B------:R-:W-:Y:S07]  /*7410*/  LDSM.16.MT88.4 R56, [R89+0xe800] ;  /* 0x00e800005938783b */ /* 0x000fee0000004200 */
[----:B------:R-:W-:Y:S01]  /*7420*/  HMMA.16816.F32.BF16 R44, R44, R50, R184 ;  /* 0x000000322c2c723c */ /* 0x000fe200000418b8 */
[----:B------:R-:W0:Y:S04]  /*7430*/  LDSM.16.MT88.4 R184, [R2+0xf000] ;  /* 0x00f0000002b8783b */ /* 0x000e280000004200 */
[----:B------:R-:W4:Y:S03]  /*7440*/  LDSM.16.MT88.4 R48, [R168+0xe800] ;  /* 0x00e80000a830783b */ /* 0x000f260000004200 */
[----:B-1----:R-:W-:Y:S01]  /*7450*/  HMMA.16816.F32.BF16 R60, R60, R32, R176 ;  /* 0x000000203c3c723c */ /* 0x002fe200000418b0 */
[----:B------:R-:W1:Y:S07]  /*7460*/  LDSM.16.MT88.4 R176, [R88+0xe800] ;  /* 0x00e8000058b0783b */ /* 0x000e6e0000004200 */
[----:B--2---:R-:W-:Y:S01]  /*7470*/  HMMA.16816.F32.BF16 R40, R40, R34, R52 ;  /* 0x000000222828723c */ /* 0x004fe20000041834 */
[----:B------:R-:W2:Y:S07]  /*7480*/  LDSM.16.MT88.4 R52, [R2+0xf800] ;  /* 0x00f800000234783b */ /* 0x000eae0000004200 */
[-C--:B------:R-:W-:Y:S01]  /*7490*/  HMMA.16816.F32.BF16 R200, R200, R32.reuse, R204 ;  /* 0x00000020c8c8723c */ /* 0x080fe200000418cc */
[----:B------:R-:W-:Y:S01]  /*74a0*/  LOP3.LUT R214, R213, 0x3, RZ, 0xc0, !PT ;  /* 0x00000003d5d67812 */ /* 0x000fe200078ec0ff */
[----:B------:R-:W5:Y:S06]  /*74b0*/  LDSM.16.MT88.4 R204, [R168+0xf000] ;  /* 0x00f00000a8cc783b */ /* 0x000f6c0000004200 */
[----:B---3--:R-:W-:Y:S01]  /*74c0*/  HMMA.16816.F32.BF16 R36, R36, R32, R44 ;  /* 0x000000202424723c */ /* 0x008fe2000004182c */
[----:B------:R-:W3:Y:S07]  /*74d0*/  LDSM.16.MT88.4 R44, [R89+0xf000] ;  /* 0x00f00000592c783b */ /* 0x000eee0000004200 */
[----:B0-----:R-:W-:Y:S08]  /*74e0*/  HMMA.16816.F32.BF16 R40, R184, R196, R40 ;  /* 0x000000c4b828723c */ /* 0x001ff00000041828 */
[-C--:B----4-:R-:W-:Y:S01]  /*74f0*/  HMMA.16816.F32.BF16 R48, R48, R34.reuse, R60 ;  /* 0x000000223030723c */ /* 0x090fe2000004183c */
[----:B------:R-:W-:Y:S07]  /*7500*/  LDSM.16.MT88.4 R60, [R88+0xf000] ;  /* 0x00f00000583c783b */ /* 0x000fee0000004200 */
[-C--:B------:R-:W-:Y:S01]  /*7510*/  HMMA.16816.F32.BF16 R56, R56, R34.reuse, R200 ;  /* 0x000000223838723c */ /* 0x080fe200000418c8 */
[----:B------:R-:W0:Y:S07]  /*7520*/  LDSM.16.MT88.4 R200, [R168+0xf800] ;  /* 0x00f80000a8c8783b */ /* 0x000e2e0000004200 */
[----:B-1----:R-:W-:Y:S01]  /*7530*/  HMMA.16816.F32.BF16 R36, R176, R34, R36 ;  /* 0x00000022b024723c */ /* 0x002fe20000041824 */
[----:B------:R1:W4:Y:S04]  /*7540*/  LDSM.16.MT88.4 R32, [R89+0xf800] ;  /* 0x00f800005920783b */ /* 0x0003280000004200 */
[----:B------:R2:W0:Y:S01]  /*7550*/  LDSM.16.MT88.4 R176, [R88+0xf800] ;  /* 0x00f8000058b0783b */ /* 0x0004220000004200 */
[----:B-1----:R-:W-:-:S02]  /*7560*/  SHF.L.U32 R89, R214, 0x1, RZ ;  /* 0x00000001d6597819 */ /* 0x002fc400000006ff */
[----:B--2---:R-:W-:-:S04]  /*7570*/  LOP3.LUT R88, R213, 0x60, RZ, 0xc0, !PT ;  /* 0x00000060d5587812 */ /* 0x004fc800078ec0ff */
[----:B------:R-:W-:Y:S01]  /*7580*/  LEA.HI R88, R88, R89, RZ, 0x1e ;  /* 0x0000005958587211 */ /* 0x000fe200078ff0ff */
[----:B------:R-:W-:Y:S07]  /*7590*/  HMMA.16816.F32.BF16 R40, R52, R198, R40 ;  /* 0x000000c63428723c */ /* 0x000fee0000041828 */
[----:B------:R-:W-:Y:S02]  /*75a0*/  IADD3 R52, P0, R88, UR4, RZ ;  /* 0x0000000458347c10 */ /* 0x000fe4000ff1e0ff */
[----:B------:R-:W1:Y:S01]  /*75b0*/  S2R R88, SR_CTAID.X ;  /* 0x0000000000587919 */ /* 0x000e620000002500 */
[----:B------:R-:W-:Y:S01]  /*75c0*/  LOP3.LUT R213, R213, 0x1c, RZ, 0xc0, !PT ;  /* 0x0000001cd5d57812 */ /* 0x000fe200078ec0ff */
[----:B-1----:R-:W-:-:S05]  /*75d0*/  IMAD.SHL.U32 R88, R88, 0x40, RZ ;  /* 0x0000004058587824 */ /* 0x002fca00078e00ff */
[----:B------:R-:W-:Y:S02]  /*75e0*/  LEA.HI R88, R213, R88, RZ, 0x1e ;  /* 0x00000058d5587211 */ /* 0x000fe400078ff0ff */
[----:B------:R-:W1:Y:S02]  /*75f0*/  S2R R213, SR_TID.X ;  /* 0x0000000000d57919 */ /* 0x000e640000002100 */
[CC--:B------:R-:W-:Y:S02]  /*7600*/  ISETP.GT.U32.AND P4, PT, R52.reuse, R88.reuse, PT ;  /* 0x000000583400720c */ /* 0x0c0fe40003f84070 */
[----:B------:R-:W-:Y:S02]  /*7610*/  ISETP.GE.U32.AND P2, PT, R52, R88, PT ;  /* 0x000000583400720c */ /* 0x000fe40003f46070 */
[----:B------:R-:W2:Y:S01]  /*7620*/  S2R R88, SR_CTAID.X ;  /* 0x0000000000587919 */ /* 0x000ea20000002500 */
[-C--:B-----5:R-:W-:Y:S03]  /*7630*/  HMMA.16816.F32.BF16 R48, R204, R196.reuse, R48 ;  /* 0x000000c4cc30723c */ /* 0x0a0fe60000041830 */
[----:B------:R-:W5:Y:S05]  /*7640*/  S2R R89, SR_CTAID.X ;  /* 0x0000000000597919 */ /* 0x000f6a0000002500 */
[----:B---3--:R-:W-:Y:S01]  /*7650*/  HMMA.16816.F32.BF16 R44, R44, R196, R56 ;  /* 0x000000c42c2c723c */ /* 0x008fe20000041838 */
[----:B-1----:R-:W-:-:S04]  /*7660*/  LOP3.LUT R213, R213, 0x1c, RZ, 0xc0, !PT ;  /* 0x0000001cd5d57812 */ /* 0x002fc800078ec0ff */
[C---:B------:R-:W-:Y:S02]  /*7670*/  LEA.HI R214, R213.reuse, 0x8, RZ, 0x1e ;  /* 0x00000008d5d67811 */ /* 0x040fe400078ff0ff */
[----:B------:R-:W-:Y:S01]  /*7680*/  LEA.HI R213, R213, 0x10, RZ, 0x1e ;  /* 0x00000010d5d57811 */ /* 0x000fe200078ff0ff */
[----:B--2---:R-:W-:-:S05]  /*7690*/  IMAD.SHL.U32 R88, R88, 0x40, RZ ;  /* 0x0000004058587824 */ /* 0x004fca00078e00ff */
[----:B------:R-:W-:Y:S02]  /*76a0*/  IADD3 R88, R88, R213, RZ ;  /* 0x000000d558587210 */ /* 0x000fe40007ffe0ff */
[----:B------:R-:W1:Y:S01]  /*76b0*/  S2R R213, SR_TID.X ;  /* 0x0000000000d57919 */ /* 0x000e620000002100 */
[----:B0-----:R-:W-:Y:S01]  /*76c0*/  HMMA.16816.F32.BF16 R48, R200, R198, R48 ;  /* 0x000000c6c830723c */ /* 0x001fe20000041830 */
[----:B-----5:R-:W-:-:S07]  /*76d0*/  IMAD.SHL.U32 R89, R89, 0x40, RZ ;  /* 0x0000004059597824 */ /* 0x020fce00078e00ff */
[----:B----4-:R-:W-:Y:S01]  /*76e0*/  HMMA.16816.F32.BF16 R32, R32, R198, R44 ;  /* 0x000000c62020723c */ /* 0x010fe2000004182c */
[----:B------:R-:W-:-:S06]  /*76f0*/  IADD3 R89, R89, R214, RZ ;  /* 0x000000d659597210 */ /* 0x000fcc0007ffe0ff */
[----:B------:R-:W-:Y:S01]  /*7700*/  FMUL R44, R40, c[0x0][0x188] ;  /* 0x00006200282c7a20 */ /* 0x000fe20000400000 */
[----:B------:R-:W-:Y:S02]  /*7710*/  IADD3.X R40, RZ, UR5, RZ, P0, !PT ;  /* 0x00000005ff287c10 */ /* 0x000fe400087fe4ff */
[----:B-1----:R-:W-:Y:S02]  /*7720*/  LOP3.LUT R213, R213, 0x1c, RZ, 0xc0, !PT ;  /* 0x0000001cd5d57812 */ /* 0x002fe400078ec0ff */
[----:B------:R-:W-:Y:S02]  /*7730*/  ISETP.GT.U32.AND.EX P4, PT, R40, RZ, PT, P4 ;  /* 0x000000ff2800720c */ /* 0x000fe40003f84140 */
[----:B------:R-:W-:Y:S02]  /*7740*/  LEA.HI R214, R213, 0x18, RZ, 0x1e ;  /* 0x00000018d5d67811 */ /* 0x000fe400078ff0ff */
[----:B------:R-:W-:Y:S01]  /*7750*/  FMUL R45, R48, c[0x0][0x188] ;  /* 0x00006200302d7a20 */ /* 0x000fe20000400000 */
[----:B------:R-:W0:Y:S01]  /*7760*/  S2R R213, SR_TID.X ;  /* 0x0000000000d57919 */ /* 0x000e220000002100 */
[----:B------:R-:W-:-:S02]  /*7770*/  FSEL R48, R44, -INF , !P4 ;  /* 0xff8000002c307808 */ /* 0x000fc40006000000 */
[CC--:B------:R-:W-:Y:S02]  /*7780*/  ISETP.GT.U32.AND P1, PT, R52.reuse, R88.reuse, PT ;  /* 0x000000583400720c */ /* 0x0c0fe40003f24070 */
[C---:B------:R-:W-:Y:S02]  /*7790*/  ISETP.GE.U32.AND P4, PT, R52.reuse, R88, PT ;  /* 0x000000583400720c */ /* 0x040fe40003f86070 */
[----:B------:R-:W1:Y:S01]  /*77a0*/  S2R R88, SR_CTAID.X ;  /* 0x0000000000587919 */ /* 0x000e620000002500 */
[CC--:B------:R-:W-:Y:S02]  /*77b0*/  ISETP.GT.U32.AND P3, PT, R52.reuse, R89.reuse, PT ;  /* 0x000000593400720c */ /* 0x0c0fe40003f64070 */
[----:B------:R-:W-:Y:S02]  /*77c0*/  ISETP.GE.U32.AND P0, PT, R52, R89, PT ;  /* 0x000000593400720c */ /* 0x000fe40003f06070 */
[----:B------:R-:W2:Y:S01]  /*77d0*/  S2R R89, SR_CTAID.X ;  /* 0x0000000000597919 */ /* 0x000ea20000002500 */
[----:B0-----:R-:W-:-:S04]  /*77e0*/  LOP3.LUT R213, R213, 0x1c, RZ, 0xc0, !PT ;  /* 0x0000001cd5d57812 */ /* 0x001fc800078ec0ff */
[----:B------:R-:W-:Y:S01]  /*77f0*/  LEA.HI R213, R213, 0x20, RZ, 0x1e ;  /* 0x00000020d5d57811 */ /* 0x000fe200078ff0ff */
[----:B-1----:R-:W-:-:S05]  /*7800*/  IMAD.SHL.U32 R88, R88, 0x40, RZ ;  /* 0x0000004058587824 */ /* 0x002fca00078e00ff */
[----:B------:R-:W-:Y:S02]  /*7810*/  IADD3 R88, R88, R213, RZ ;  /* 0x000000d558587210 */ /* 0x000fe40007ffe0ff */
[----:B------:R-:W0:Y:S01]  /*7820*/  S2R R213, SR_TID.X ;  /* 0x0000000000d57919 */ /* 0x000e220000002100 */
[----:B--2---:R-:W-:-:S05]  /*7830*/  IMAD.SHL.U32 R89, R89, 0x40, RZ ;  /* 0x0000004059597824 */ /* 0x004fca00078e00ff */
[----:B------:R-:W-:Y:S01]  /*7840*/  IADD3 R89, R89, R214, RZ ;  /* 0x000000d659597210 */ /* 0x000fe20007ffe0ff */
[----:B------:R-:W1:Y:S04]  /*7850*/  S2R R54, SR_CTAID.X ;  /* 0x0000000000367919 */ /* 0x000e680000002500 */
[----:B------:R-:W2:Y:S01]  /*7860*/  S2R R55, SR_CTAID.X ;  /* 0x0000000000377919 */ /* 0x000ea20000002500 */
[----:B0-----:R-:W-:-:S04]  /*7870*/  LOP3.LUT R213, R213, 0x1c, RZ, 0xc0, !PT ;  /* 0x0000001cd5d57812 */ /* 0x001fc800078ec0ff */
[----:B------:R-:W-:Y:S02]  /*7880*/  LEA.HI R214, R213, 0x28, RZ, 0x1e ;  /* 0x00000028d5d67811 */ /* 0x000fe400078ff0ff */
[----:B------:R-:W0:Y:S01]  /*7890*/  S2R R213, SR_TID.X ;  /* 0x0000000000d57919 */ /* 0x000e220000002100 */
[----:B------:R-:W-:Y:S01]  /*78a0*/  FMUL R41, R41, c[0x0][0x188] ;  /* 0x0000620029297a20 */ /* 0x000fe20000400000 */
[----:B------:R-:W-:Y:S01]  /*78b0*/  ISETP.GE.U32.AND.EX P2, PT, R40, RZ, PT, P2 ;  /* 0x000000ff2800720c */ /* 0x000fe20003f46120 */
[----:B------:R-:W-:Y:S01]  /*78c0*/  FMUL R53, R49, c[0x0][0x188] ;  /* 0x0000620031357a20 */ /* 0x000fe20000400000 */
[----:B------:R-:W-:Y:S01]  /*78d0*/  HMMA.16816.F32.BF16 R36, R60, R196, R36 ;  /* 0x000000c43c24723c */ /* 0x000fe20000041824 */
[----:B-1----:R-:W-:Y:S01]  /*78e0*/  IMAD.SHL.U32 R54, R54, 0x40, RZ ;  /* 0x0000004036367824 */ /* 0x002fe200078e00ff */
[----:B------:R-:W-:Y:S01]  /*78f0*/  FSEL R49, R41, -INF , !P2 ;  /* 0xff80000029317808 */ /* 0x000fe20005000000 */
[----:B--2---:R-:W-:Y:S01]  /*7900*/  IMAD.SHL.U32 R55, R55, 0x40, RZ ;  /* 0x0000004037377824 */ /* 0x004fe200078e00ff */
[----:B------:R-:W-:Y:S01]  /*7910*/  ISETP.GT.U32.AND P2, PT, R52, R89, PT ;  /* 0x000000593400720c */ /* 0x000fe20003f44070 */
[----:B------:R-:W-:Y:S01]  /*7920*/  FMUL R43, R43, c[0x0][0x188] ;  /* 0x000062002b2b7a20 */ /* 0x000fe20000400000 */
[----:B------:R-:W-:Y:S01]  /*7930*/  ISETP.GE.U32.AND.EX P0, PT, R40, RZ, PT, P0 ;  /* 0x000000ff2800720c */ /* 0x000fe20003f06100 */
[----:B------:R-:W-:Y:S01]  /*7940*/  FMUL R50, R50, c[0x0][0x188] ;  /* 0x0000620032327a20 */ /* 0x000fe20000400000 */
[----:B------:R-:W-:-:S02]  /*7950*/  ISETP.GE.U32.AND.EX P4, PT, R40, RZ, PT, P4 ;  /* 0x000000ff2800720c */ /* 0x000fc40003f86140 */
[----:B------:R-:W-:Y:S02]  /*7960*/  IADD3 R54, R54, R214, RZ ;  /* 0x000000d636367210 */ /* 0x000fe40007ffe0ff */
[----:B------:R-:W-:Y:S02]  /*7970*/  ISETP.GT.U32.AND.EX P2, PT, R40, RZ, PT, P2 ;  /* 0x000000ff2800720c */ /* 0x000fe40003f44120 */
[----:B0-----:R-:W-:-:S04]  /*7980*/  LOP3.LUT R213, R213, 0x1c, RZ, 0xc0, !PT ;  /* 0x0000001cd5d57812 */ /* 0x001fc800078ec0ff */
[----:B------:R-:W-:Y:S02]  /*7990*/  LEA.HI R213, R213, 0x30, RZ, 0x1e ;  /* 0x00000030d5d57811 */ /* 0x000fe400078ff0ff */
[----:B------:R-:W-:Y:S02]  /*79a0*/  FSEL R46, R43, -INF , !P0 ;  /* 0xff8000002b2e7808 */ /* 0x000fe40004000000 */
[----:B------:R-:W-:Y:S02]  /*79b0*/  IADD3 R55, R55, R213, RZ ;  /* 0x000000d537377210 */ /* 0x000fe40007ffe0ff */
[----:B------:R-:W0:Y:S01]  /*79c0*/  S2R R213, SR_TID.X ;  /* 0x0000000000d57919 */ /* 0x000e220000002100 */
[----:B------:R-:W-:Y:S02]  /*79d0*/  FSEL R44, R53, -INF , !P4 ;  /* 0xff800000352c7808 */ /* 0x000fe40006000000 */
[----:B------:R-:W-:Y:S02]  /*79e0*/  FSEL R43, R50, -INF , !P2 ;  /* 0xff800000322b7808 */ /* 0x000fe40005000000 */
[----:B------:R-:W-:-:S02]  /*79f0*/  ISETP.GT.U32.AND P4, PT, R52, R54, PT ;  /* 0x000000363400720c */ /* 0x000fc40003f84070 */
[----:B------:R-:W-:Y:S02]  /*7a00*/  ISETP.GE.U32.AND P2, PT, R52, R54, PT ;  /* 0x000000363400720c */ /* 0x000fe40003f46070 */
[----:B------:R-:W1:Y:S01]  /*7a10*/  S2R R54, SR_CTAID.X ;  /* 0x0000000000367919 */ /* 0x000e620000002500 */
[----:B------:R-:W-:Y:S01]  /*7a20*/  HMMA.16816.F32.BF16 R36, R176, R198, R36 ;  /* 0x000000c6b024723c */ /* 0x000fe20000041824 */
[----:B------:R-:W-:Y:S01]  /*7a30*/  FMUL R42, R42, c[0x0][0x188] ;  /* 0x000062002a2a7a20 */ /* 0x000fe20000400000 */
[C---:B------:R-:W-:Y:S02]  /*7a40*/  ISETP.GT.U32.AND.EX P1, PT, R40.reuse, RZ, PT, P1 ;  /* 0x000000ff2800720c */ /* 0x040fe40003f24110 */
[----:B------:R-:W-:Y:S02]  /*7a50*/  ISETP.GT.U32.AND.EX P3, PT, R40, RZ, PT, P3 ;  /* 0x000000ff2800720c */ /* 0x000fe40003f64130 */
[----:B------:R-:W-:Y:S01]  /*7a60*/  ISETP.GT.U32.AND P0, PT, R52, R88, PT ;  /* 0x000000583400720c */ /* 0x000fe20003f04070 */
[----:B------:R-:W-:Y:S01]  /*7a70*/  FMUL R41, R33, c[0x0][0x188] ;  /* 0x0000620021297a20 */ /* 0x000fe20000400000 */
[----:B------:R-:W-:-:S02]  /*7a80*/  FSEL R45, R45, -INF , !P1 ;  /* 0xff8000002d2d7808 */ /* 0x000fc40004800000 */
[----:B0-----:R-:W-:Y:S01]  /*7a90*/  LOP3.LUT R213, R213, 0x1c, RZ, 0xc0, !PT ;  /* 0x0000001cd5d57812 */ /* 0x001fe200078ec0ff */
[----:B------:R-:W-:Y:S01]  /*7aa0*/  FMUL R51, R51, c[0x0][0x188] ;  /* 0x0000620033337a20 */ /* 0x000fe20000400000 */
[----:B------:R-:W-:Y:S01]  /*7ab0*/  FSEL R47, R42, -INF , !P3 ;  /* 0xff8000002a2f7808 */ /* 0x000fe20005800000 */
[----:B------:R-:W-:Y:S01]  /*7ac0*/  FMUL R32, R32, c[0x0][0x188] ;  /* 0x0000620020207a20 */ /* 0x000fe20000400000 */
[----:B------:R-:W-:Y:S01]  /*7ad0*/  ISETP.GE.U32.AND P1, PT, R52, R88, PT ;  /* 0x000000583400720c */ /* 0x000fe20003f26070 */
[----:B------:R-:W-:Y:S01]  /*7ae0*/  FMUL R50, R34, c[0x0][0x188] ;  /* 0x0000620022327a20 */ /* 0x000fe20000400000 */
[----:B------:R-:W-:Y:S01]  /*7af0*/  ISETP.GE.U32.AND P3, PT, R52, R89, PT ;  /* 0x000000593400720c */ /* 0x000fe20003f66070 */
[----:B------:R-:W-:Y:S01]  /*7b00*/  FMUL R35, R35, c[0x0][0x188] ;  /* 0x0000620023237a20 */ /* 0x000fe20000400000 */
[----:B------:R-:W-:Y:S01]  /*7b10*/  LEA.HI R213, R213, 0x38, RZ, 0x1e ;  /* 0x00000038d5d57811 */ /* 0x000fe200078ff0ff */
[----:B-1----:R-:W-:Y:S01]  /*7b20*/  IMAD.SHL.U32 R54, R54, 0x40, RZ ;  /* 0x0000004036367824 */ /* 0x002fe200078e00ff */
[----:B------:R-:W-:-:S02]  /*7b30*/  ISETP.GE.U32.AND.EX P1, PT, R40, RZ, PT, P1 ;  /* 0x000000ff2800720c */ /* 0x000fc40003f26110 */
[----:B------:R-:W-:Y:S01]  /*7b40*/  FMNMX R62, R48, R49, !PT ;  /* 0x00000031303e7209 */ /* 0x000fe20007800000 */
[----:B------:R-:W0:Y:S01]  /*7b50*/  S2R R214, SR_TID.X ;  /* 0x0000000000d67919 */ /* 0x000e220000002100 */
[C---:B------:R-:W-:Y:S02]  /*7b60*/  ISETP.GE.U32.AND.EX P3, PT, R40.reuse, RZ, PT, P3 ;  /* 0x000000ff2800720c */ /* 0x040fe40003f66130 */
[C---:B------:R-:W-:Y:S01]  /*7b70*/  ISETP.GT.U32.AND.EX P0, PT, R40.reuse, RZ, PT, P0 ;  /* 0x000000ff2800720c */ /* 0x040fe20003f04100 */
[----:B------:R-:W2:Y:S01]  /*7b80*/  LDL.64 R88, [R1+0x1e8] ;  /* 0x0001e80001587983 */ /* 0x000ea20000100a00 */
[----:B------:R-:W-:Y:S02]  /*7b90*/  ISETP.GT.U32.AND.EX P4, PT, R40, RZ, PT, P4 ;  /* 0x000000ff2800720c */ /* 0x000fe40003f84140 */
[----:B------:R-:W-:Y:S01]  /*7ba0*/  IADD3 R54, R54, R213, RZ ;  /* 0x000000d536367210 */ /* 0x000fe20007ffe0ff */
[----:B------:R-:W3:Y:S01]  /*7bb0*/  LDL.64 R176, [R1+0x1f0] ;  /* 0x0001f00001b07983 */ /* 0x000ee20000100a00 */
[----:B------:R-:W-:-:S02]  /*7bc0*/  FSEL R34, R41, -INF , !P1 ;  /* 0xff80000029227808 */ /* 0x000fc40004800000 */
[----:B------:R-:W-:Y:S02]  /*7bd0*/  FSEL R42, R51, -INF , !P3 ;  /* 0xff800000332a7808 */ /* 0x000fe40005800000 */
[----:B------:R-:W-:Y:S02]  /*7be0*/  FSEL R33, R32, -INF , !P0 ;  /* 0xff80000020217808 */ /* 0x000fe40004000000 */
[----:B------:R-:W-:Y:S02]  /*7bf0*/  FSEL R41, R50, -INF , !P4 ;  /* 0xff80000032297808 */ /* 0x000fe40006000000 */
[CC--:B------:R-:W-:Y:S02]  /*7c00*/  ISETP.GT.U32.AND P3, PT, R52.reuse, R55.reuse, PT ;  /* 0x000000373400720c */ /* 0x0c0fe40003f64070 */
[C---:B------:R-:W-:Y:S02]  /*7c10*/  ISETP.GE.U32.AND P0, PT, R52.reuse, R55, PT ;  /* 0x000000373400720c */ /* 0x040fe40003f06070 */
[----:B------:R-:W-:-:S02]  /*7c20*/  ISETP.GT.U32.AND P1, PT, R52, R54, PT ;  /* 0x000000363400720c */ /* 0x000fc40003f24070 */
[----:B------:R-:W-:Y:S01]  /*7c30*/  ISETP.GE.U32.AND P4, PT, R52, R54, PT ;  /* 0x000000363400720c */ /* 0x000fe20003f86070 */
[----:B------:R-:W-:Y:S01]  /*7c40*/  FMUL R32, R36, c[0x0][0x188] ;  /* 0x0000620024207a20 */ /* 0x000fe20000400000 */
[C---:B------:R-:W-:Y:S02]  /*7c50*/  ISETP.GE.U32.AND.EX P2, PT, R40.reuse, RZ, PT, P2 ;  /* 0x000000ff2800720c */ /* 0x040fe40003f46120 */
[C---:B------:R-:W-:Y:S02]  /*7c60*/  ISETP.GT.U32.AND.EX P3, PT, R40.reuse, RZ, PT, P3 ;  /* 0x000000ff2800720c */ /* 0x040fe40003f64130 */
[C---:B------:R-:W-:Y:S02]  /*7c70*/  ISETP.GE.U32.AND.EX P0, PT, R40.reuse, RZ, PT, P0 ;  /* 0x000000ff2800720c */ /* 0x040fe40003f06100 */
[C---:B------:R-:W-:Y:S02]  /*7c80*/  ISETP.GT.U32.AND.EX P1, PT, R40.reuse, RZ, PT, P1 ;  /* 0x000000ff2800720c */ /* 0x040fe40003f24110 */
[----:B------:R-:W-:Y:S01]  /*7c90*/  ISETP.GE.U32.AND.EX P4, PT, R40, RZ, PT, P4 ;  /* 0x000000ff2800720c */ /* 0x000fe20003f86140 */
[----:B------:R-:W-:-:S02]  /*7ca0*/  FMUL R40, R37, c[0x0][0x188] ;  /* 0x0000620025287a20 */ /* 0x000fc40000400000 */
[----:B------:R-:W-:Y:S02]  /*7cb0*/  FMUL R50, R38, c[0x0][0x188] ;  /* 0x0000620026327a20 */ /* 0x000fe40000400000 */
[----:B------:R-:W-:Y:S01]  /*7cc0*/  FMUL R51, R39, c[0x0][0x188] ;  /* 0x0000620027337a20 */ /* 0x000fe20000400000 */
[----:B------:R-:W-:Y:S02]  /*7cd0*/  FSEL R36, R35, -INF , !P2 ;  /* 0xff80000023247808 */ /* 0x000fe40005000000 */
[----:B------:R-:W-:Y:S02]  /*7ce0*/  FMNMX R60, R47, R46, !PT ;  /* 0x0000002e2f3c7209 */ /* 0x000fe40007800000 */
[----:B------:R-:W-:Y:S02]  /*7cf0*/  FSEL R37, R32, -INF , !P3 ;  /* 0xff80000020257808 */ /* 0x000fe40005800000 */
[----:B------:R-:W-:Y:S02]  /*7d00*/  FSEL R38, R40, -INF , !P0 ;  /* 0xff80000028267808 */ /* 0x000fe40004000000 */
[----:B------:R-:W-:-:S02]  /*7d10*/  FMNMX R59, R45, R44, !PT ;  /* 0x0000002c2d3b7209 */ /* 0x000fc40007800000 */
[----:B------:R-:W-:Y:S02]  /*7d20*/  FSEL R39, R50, -INF , !P1 ;  /* 0xff80000032277808 */ /* 0x000fe40004800000 */
[----:B------:R-:W-:Y:S02]  /*7d30*/  FSEL R40, R51, -INF , !P4 ;  /* 0xff80000033287808 */ /* 0x000fe40006000000 */
[----:B------:R-:W-:Y:S01]  /*7d40*/  FMNMX R58, R43, R42, !PT ;  /* 0x0000002a2b3a7209 */ /* 0x000fe20007800000 */
[----:B------:R-:W1:Y:S01]  /*7d50*/  SHFL.BFLY PT, R63, R62, 0x2, 0x1f ;  /* 0x0c401f003e3f7f89 */ /* 0x000e6200000e0000 */
[----:B------:R-:W-:Y:S02]  /*7d60*/  FMNMX R57, R33, R34, !PT ;  /* 0x0000002221397209 */ /* 0x000fe40007800000 */
[----:B------:R-:W-:Y:S01]  /*7d70*/  FMNMX R56, R41, R36, !PT ;  /* 0x0000002429387209 */ /* 0x000fe20007800000 */
[----:B------:R-:W4:Y:S01]  /*7d80*/  SHFL.BFLY PT, R61, R60, 0x2, 0x1f ;  /* 0x0c401f003c3d7f89 */ /* 0x000f2200000e0000 */
[----:B------:R-:W-:-:S02]  /*7d90*/  FMNMX R55, R37, R38, !PT ;  /* 0x0000002625377209 */ /* 0x000fc40007800000 */
[----:B------:R-:W-:Y:S01]  /*7da0*/  FMNMX R54, R39, R40, !PT ;  /* 0x0000002827367209 */ /* 0x000fe20007800000 */
[----:B------:R-:W5:Y:S04]  /*7db0*/  SHFL.BFLY PT, R50, R59, 0x2, 0x1f ;  /* 0x0c401f003b327f89 */ /* 0x000f6800000e0000 */
[----:B------:R-:W0:Y:S04]  /*7dc0*/  SHFL.BFLY PT, R51, R58, 0x2, 0x1f ;  /* 0x0c401f003a337f89 */ /* 0x000e2800000e0000 */
[----:B------:R-:W0:Y:S04]  /*7dd0*/  SHFL.BFLY PT, R52, R57, 0x2, 0x1f ;  /* 0x0c401f0039347f89 */ /* 0x000e2800000e0000 */
[----:B------:R-:W0:Y:S04]  /*7de0*/  SHFL.BFLY PT, R53, R56, 0x2, 0x1f ;  /* 0x0c401f0038357f89 */ /* 0x000e2800000e0000 */
[----:B------:R-:W0:Y:S04]  /*7df0*/  SHFL.BFLY PT, R32, R55, 0x2, 0x1f ;  /* 0x0c401f0037207f89 */ /* 0x000e2800000e0000 */
[----:B------:R-:W0:Y:S04]  /*7e00*/  SHFL.BFLY PT, R35, R54, 0x2, 0x1f ;  /* 0x0c401f0036237f89 */ /* 0x000e2800000e0000 */
[----:B------:R-:W0:Y:S01]  /*7e10*/  S2R R213, SR_TID.X ;  /* 0x0000000000d57919 */ /* 0x000e220000002100 */
[----:B-1----:R-:W-:-:S02]  /*7e20*/  FMNMX R63, R62, R63, !PT ;  /* 0x0000003f3e3f7209 */ /* 0x002fc40007800000 */
[----:B----4-:R-:W-:Y:S02]  /*7e30*/  FMNMX R61, R60, R61, !PT ;  /* 0x0000003d3c3d7209 */ /* 0x010fe40007800000 */
[----:B-----5:R-:W-:Y:S02]  /*7e40*/  FMNMX R50, R59, R50, !PT ;  /* 0x000000323b327209 */ /* 0x020fe40007800000 */
[----:B0-----:R-:W-:Y:S01]  /*7e50*/  FMNMX R51, R58, R51, !PT ;  /* 0x000000333a337209 */ /* 0x001fe20007800000 */
[----:B------:R-:W0:Y:S01]  /*7e60*/  SHFL.BFLY PT, R62, R63, 0x1, 0x1f ;  /* 0x0c201f003f3e7f89 */ /* 0x000e2200000e0000 */
[----:B------:R-:W-:Y:S02]  /*7e70*/  FMNMX R52, R57, R52, !PT ;  /* 0x0000003439347209 */ /* 0x000fe40007800000 */
[----:B------:R-:W-:Y:S01]  /*7e80*/  FMNMX R53, R56, R53, !PT ;  /* 0x0000003538357209 */ /* 0x000fe20007800000 */
[----:B------:R-:W1:Y:S01]  /*7e90*/  SHFL.BFLY PT, R60, R61, 0x1, 0x1f ;  /* 0x0c201f003d3c7f89 */ /* 0x000e6200000e0000 */
[----:B------:R-:W-:-:S03]  /*7ea0*/  FMNMX R32, R55, R32, !PT ;  /* 0x0000002037207209 */ /* 0x000fc60007800000 */
[----:B------:R-:W4:Y:S01]  /*7eb0*/  SHFL.BFLY PT, R58, R50, 0x1, 0x1f ;  /* 0x0c201f00323a7f89 */ /* 0x000f2200000e0000 */
[----:B------:R-:W-:Y:S02]  /*7ec0*/  LOP3.LUT R214, R214, 0x1c, RZ, 0xc0, !PT ;  /* 0x0000001cd6d67812 */ /* 0x000fe400078ec0ff */
[----:B------:R-:W-:Y:S01]  /*7ed0*/  FMNMX R59, R54, R35, !PT ;  /* 0x00000023363b7209 */ /* 0x000fe20007800000 */
[----:B------:R-:W5:Y:S04]  /*7ee0*/  SHFL.BFLY PT, R57, R51, 0x1, 0x1f ;  /* 0x0c201f0033397f89 */ /* 0x000f6800000e0000 */
[----:B------:R-:W0:Y:S01]  /*7ef0*/  SHFL.BFLY PT, R56, R52, 0x1, 0x1f ;  /* 0x0c201f0034387f89 */ /* 0x000e2200000e0000 */
[----:B------:R-:W-:-:S03]  /*7f00*/  SHF.R.U32.HI R206, RZ, 0x3, R213 ;  /* 0x00000003ffce7819 */ /* 0x000fc600000116d5 */
[----:B------:R-:W0:Y:S01]  /*7f10*/  SHFL.BFLY PT, R55, R53, 0x1, 0x1f ;  /* 0x0c201f0035377f89 */ /* 0x000e2200000e0000 */
[----:B------:R-:W-:-:S03]  /*7f20*/  IMAD.SHL.U32 R214, R214, 0x4, RZ ;  /* 0x00000004d6d67824 */ /* 0x000fc600078e00ff */
[----:B------:R-:W0:Y:S01]  /*7f30*/  SHFL.BFLY PT, R54, R32, 0x1, 0x1f ;  /* 0x0c201f0020367f89 */ /* 0x000e2200000e0000 */
[----:B------:R-:W-:-:S03]  /*7f40*/  LOP3.LUT R206, R206, 0xc, RZ, 0xc0, !PT ;  /* 0x0000000ccece7812 */ /* 0x000fc600078ec0ff */
[----:B------:R-:W0:Y:S01]  /*7f50*/  SHFL.BFLY PT, R35, R59, 0x1, 0x1f ;  /* 0x0c201f003b237f89 */ /* 0x000e2200000e0000 */
[----:B------:R-:W-:Y:S02]  /*7f60*/  LOP3.LUT R217, R215, 0x1c, RZ, 0xc0, !PT ;  /* 0x0000001cd7d97812 */ /* 0x000fe400078ec0ff */
[----:B------:R-:W-:Y:S02]  /*7f70*/  IADD3 R206, R214, R206, RZ ;  /* 0x000000ced6ce7210 */ /* 0x000fe40007ffe0ff */
[C---:B------:R-:W-:Y:S01]  /*7f80*/  LEA.HI R214, R217.reuse, 0x20, RZ, 0x1e ;  /* 0x00000020d9d67811 */ /* 0x040fe200078ff0ff */
[----:B------:R-:W-:Y:S01]  /*7f90*/  BAR.SYNC.DEFER_BLOCKING 0x0 ;  /* 0x0000000000007b1d */ /* 0x000fe20000010000 */
[C---:B------:R-:W-:Y:S02]  /*7fa0*/  LEA.HI R215, R217.reuse, 0x18, RZ, 0x1e ;  /* 0x00000018d9d77811 */ /* 0x040fe400078ff0ff */
[C---:B------:R-:W-:Y:S02]  /*7fb0*/  LEA.HI R216, R217.reuse, 0x10, RZ, 0x1e ;  /* 0x00000010d9d87811 */ /* 0x040fe400078ff0ff */
[----:B------:R-:W-:-:S02]  /*7fc0*/  LEA.HI R217, R217, 0x8, RZ, 0x1e ;  /* 0x00000008d9d97811 */ /* 0x000fc400078ff0ff */
[--C-:B------:R-:W-:Y:S02]  /*7fd0*/  SHF.R.U32.HI R204, RZ, 0x3, R213.reuse ;  /* 0x00000003ffcc7819 */ /* 0x100fe400000116d5 */
[--C-:B------:R-:W-:Y:S02]  /*7fe0*/  SHF.R.U32.HI R186, RZ, 0x3, R213.reuse ;  /* 0x00000003ffba7819 */ /* 0x100fe400000116d5 */
[--C-:B------:R-:W-:Y:S01]  /*7ff0*/  SHF.R.U32.HI R191, RZ, 0x3, R213.reuse ;  /* 0x00000003ffbf7819 */ /* 0x100fe200000116d5 */
[----:B------:R-:W-:Y:S01]  /*8000*/  IMAD.SHL.U32 R194, R216, 0x10, RZ ;  /* 0x00000010d8c27824 */ /* 0x000fe200078e00ff */
[----:B------:R-:W-:Y:S02]  /*8010*/  SHF.R.U32.HI R91, RZ, 0x3, R213 ;  /* 0x00000003ff5b7819 */ /* 0x000fe400000116d5 */
[----:B------:R-:W-:Y:S02]  /*8020*/  SHF.L.U32 R205, R217, 0x4, RZ ;  /* 0x00000004d9cd7819 */ /* 0x000fe400000006ff */
[----:B------:R-:W-:Y:S01]  /*8030*/  LOP3.LUT R204, R204, 0xc, RZ, 0xc0, !PT ;  /* 0x0000000ccccc7812 */ /* 0x000fe200078ec0ff */
[----:B------:R-:W-:Y:S01]  /*8040*/  IMAD.SHL.U32 R185, R214, 0x10, RZ ;  /* 0x00000010d6b97824 */ /* 0x000fe200078e00ff */
[----:B------:R-:W-:-:S02]  /*8050*/  SHF.L.U32 R187, R215, 0x4, RZ ;  /* 0x00000004d7bb7819 */ /* 0x000fc400000006ff */
[----:B------:R-:W-:Y:S02]  /*8060*/  LOP3.LUT R186, R186, 0xc, RZ, 0xc0, !PT ;  /* 0x0000000cbaba7812 */ /* 0x000fe400078ec0ff */
[----:B------:R-:W-:Y:S01]  /*8070*/  LOP3.LUT R191, R191, 0xc, RZ, 0xc0, !PT ;  /* 0x0000000cbfbf7812 */ /* 0x000fe200078ec0ff */
[----:B------:R-:W-:Y:S01]  /*8080*/  IMAD.IADD R204, R204, 0x1, R205 ;  /* 0x00000001cccc7824 */ /* 0x000fe200078e02cd */
[----:B0-----:R-:W-:Y:S02]  /*8090*/  FMNMX R62, R63, R62, !PT ;  /* 0x0000003e3f3e7209 */ /* 0x001fe40007800000 */
[----:B------:R-:W-:Y:S02]  /*80a0*/  LOP3.LUT R91, R91, 0xc, RZ, 0xc0, !PT ;  /* 0x0000000c5b5b7812 */ /* 0x000fe400078ec0ff */
[----:B-1----:R-:W-:Y:S01]  /*80b0*/  FMNMX R60, R61, R60, !PT ;  /* 0x0000003c3d3c7209 */ /* 0x002fe20007800000 */
[----:B------:R-:W-:Y:S01]  /*80c0*/  IMAD.IADD R186, R186, 0x1, R187 ;  /* 0x00000001baba7824 */ /* 0x000fe200078e02bb */
[----:B----4-:R-:W-:-:S02]  /*80d0*/  FMNMX R58, R50, R58, !PT ;  /* 0x0000003a323a7209 */ /* 0x010fc40007800000 */
[----:B------:R-:W-:Y:S02]  /*80e0*/  IADD3 R191, R191, R194, RZ ;  /* 0x000000c2bfbf7210 */ /* 0x000fe40007ffe0ff */
[----:B-----5:R-:W-:Y:S01]  /*80f0*/  FMNMX R57, R51, R57, !PT ;  /* 0x0000003933397209 */ /* 0x020fe20007800000 */
[----:B------:R0:W-:Y:S01]  /*8100*/  @P6 STS [R206+0x10000], R62 ;  /* 0x0100003ece006388 */ /* 0x0001e20000000800 */
[----:B------:R-:W-:Y:S02]  /*8110*/  FMNMX R56, R52, R56, !PT ;  /* 0x0000003834387209 */ /* 0x000fe40007800000 */
[----:B------:R-:W-:Y:S01]  /*8120*/  IADD3 R91, R91, R185, RZ ;  /* 0x000000b95b5b7210 */ /* 0x000fe20007ffe0ff */
[----:B------:R-:W-:Y:S01]  /*8130*/  @P6 STS [R204+0x10000], R60 ;  /* 0x0100003ccc006388 */ /* 0x000fe20000000800 */
[----:B------:R-:W-:Y:S02]  /*8140*/  FMNMX R55, R53, R55, !PT ;  /* 0x0000003735377209 */ /* 0x000fe40007800000 */
[----:B------:R-:W-:Y:S01]  /*8150*/  FMNMX R54, R32, R54, !PT ;  /* 0x0000003620367209 */ /* 0x000fe20007800000 */
[----:B------:R1:W-:Y:S01]  /*8160*/  @P6 STS [R191+0x10000], R58 ;  /* 0x0100003abf006388 */ /* 0x0003e20000000800 */
[----:B------:R-:W-:-:S03]  /*8170*/  FMNMX R35, R59, R35, !PT ;  /* 0x000000233b237209 */ /* 0x000fc60007800000 */
[----:B------:R-:W-:Y:S04]  /*8180*/  @P6 STS [R186+0x10000], R57 ;  /* 0x01000039ba006388 */ /* 0x000fe80000000800 */
[----:B------:R-:W-:Y:S04]  /*8190*/  @P6 STS [R91+0x10000], R56 ;  /* 0x010000385b006388 */ /* 0x000fe80000000800 */
[----:B------:R-:W-:Y:S04]  /*81a0*/  @P6 STS [R252+0x10000], R55 ;  /* 0x01000037fc006388 */ /* 0x000fe80000000800 */
[----:B------:R-:W-:Y:S04]  /*81b0*/  @P6 STS [R251+0x10000], R54 ;  /* 0x01000036fb006388 */ /* 0x000fe80000000800 */
[----:B------:R-:W-:Y:S04]  /*81c0*/  @P6 STS [R250+0x10000], R35 ;  /* 0x01000023fa006388 */ /* 0x000fe80000000800 */
[----:B------:R-:W-:Y:S01]  /*81d0*/  BAR.SYNC.DEFER_BLOCKING 0x0 ;  /* 0x0000000000007b1d */ /* 0x000fe20000010000 */
[----:B------:R-:W-:-:S05]  /*81e0*/  LOP3.LUT R50, R213, 0x1c, RZ, 0xc0, !PT ;  /* 0x0000001cd5327812 */ /* 0x000fca00078ec0ff */
[----:B0-----:R-:W4:Y:S04]  /*81f0*/  LDL.64 R62, [R1+0x1d8] ;  /* 0x0001d800013e7983 */ /* 0x001f280000100a00 */
[----:B-1----:R-:W5:Y:S04]  /*8200*/  LDL.64 R58, [R1+0x1a8] ;  /* 0x0001a800013a7983 */ /* 0x002f680000100a00 */
[----:B------:R-:W2:Y:S04]  /*8210*/  LDL.64 R60, [R1+0x1b8] ;  /* 0x0001b800013c7983 */ /* 0x000ea80000100a00 */
[----:B------:R-:W0:Y:S04]  /*8220*/  LDS R32, [R238.X4+0x10000] ;  /* 0x01000000ee207984 */ /* 0x000e280000004800 */
[----:B0-----:R-:W0:Y:S02]  /*8230*/  SHFL.BFLY PT, R35, R32, 0x2, 0x1f ;  /* 0x0c401f0020237f89 */ /* 0x001e2400000e0000 */
[----:B0-----:R-:W-:-:S05]  /*8240*/  FMNMX R35, R32, R35, !PT ;  /* 0x0000002320237209 */ /* 0x001fca0007800000 */
[----:B------:R-:W0:Y:S02]  /*8250*/  SHFL.BFLY PT, R32, R35, 0x1, 0x1f ;  /* 0x0c201f0023207f89 */ /* 0x000e2400000e0000 */
[----:B0-----:R-:W-:-:S05]  /*8260*/  FMNMX R32, R35, R32, !PT ;  /* 0x0000002023207209 */ /* 0x001fca0007800000 */
[----:B------:R-:W-:Y:S04]  /*8270*/  @!P5 STS [R238.X4+0x10000], R32 ;  /* 0x01000020ee00d388 */ /* 0x000fe80000004800 */
[----:B------:R-:W-:Y:S06]  /*8280*/  BAR.SYNC.DEFER_BLOCKING 0x0 ;  /* 0x0000000000007b1d */ /* 0x000fec0000010000 */
[----:B------:R-:W0:Y:S04]  /*8290*/  LDS R203, [R50.X4+0x10000] ;  /* 0x0100000032cb7984 */ /* 0x000e280000004800 */
[----:B------:R-:W1:Y:S01]  /*82a0*/  LDS R202, [R217.X16+0x10000] ;  /* 0x01000000d9ca7984 */ /* 0x000e62000000c800 */
[----:B------:R-:W-:-:S02]  /*82b0*/  LOP3.LUT R213, R213, 0x1c, RZ, 0xc0, !PT ;  /* 0x0000001cd5d57812 */ /* 0x000fc400078ec0ff */
[----:B------:R-:W-:Y:S01]  /*82c0*/  LEA.HI R239, R50, 0x28, RZ, 0x1e ;  /* 0x0000002832ef7811 */ /* 0x000fe200078ff0ff */
[----:B------:R-:W-:Y:S04]  /*82d0*/  LDS R201, [R216.X16+0x10000] ;  /* 0x01000000d8c97984 */ /* 0x000fe8000000c800 */
[----:B------:R-:W-:Y:S04]  /*82e0*/  LDS R200, [R215.X16+0x10000] ;  /* 0x01000000d7c87984 */ /* 0x000fe8000000c800 */
[----:B------:R-:W-:Y:S01]  /*82f0*/  LDS R199, [R214.X16+0x10000] ;  /* 0x01000000d6c77984 */ /* 0x000fe2000000c800 */
[----:B0-----:R-:W-:-:S03]  /*8300*/  FMNMX R203, R203, R90, !PT ;  /* 0x0000005acbcb7209 */ /* 0x001fc60007800000 */
[----:B------:R-:W-:Y:S02]  /*8310*/  LDS R198, [R239.X16+0x10000] ;  /* 0x01000000efc67984 */ /* 0x000fe4000000c800 */
[--C-:B------:R-:W-:Y:S02]  /*8320*/  FADD R184, R48, -R203.reuse ;  /* 0x800000cb30b87221 */ /* 0x100fe40000000000 */
[----:B------:R-:W-:Y:S02]  /*8330*/  FADD R49, R49, -R203 ;  /* 0x800000cb31317221 */ /* 0x000fe40000000000 */
[----:B------:R-:W-:Y:S01]  /*8340*/  FMUL R184, R184, 1.4426950216293334961 ;  /* 0x3fb8aa3bb8b87820 */ /* 0x000fe20000400000 */
[----:B-1----:R-:W-:Y:S01]  /*8350*/  FMNMX R202, R202, R195, !PT ;  /* 0x000000c3caca7209 */ /* 0x002fe20007800000 */
[----:B------:R-:W-:-:S04]  /*8360*/  FMUL R49, R49, 1.4426950216293334961 ;  /* 0x3fb8aa3b31317820 */ /* 0x000fc80000400000 */
[----:B------:R-:W-:Y:S01]  /*8370*/  MUFU.EX2 R184, R184 ;  /* 0x000000b800b87308 */ /* 0x000fe20000000800 */
[--C-:B------:R-:W-:Y:S02]  /*8380*/  FADD R47, R47, -R202.reuse ;  /* 0x800000ca2f2f7221 */ /* 0x100fe40000000000 */
[----:B------:R-:W-:-:S05]  /*8390*/  FADD R46, R46, -R202 ;  /* 0x800000ca2e2e7221 */ /* 0x000fca0000000000 */
[----:B------:R-:W0:Y:S01]  /*83a0*/  MUFU.EX2 R168, R49 ;  /* 0x0000003100a87308 */ /* 0x000e220000000800 */
[----:B------:R-:W-:Y:S02]  /*83b0*/  FMUL R47, R47, 1.4426950216293334961 ;  /* 0x3fb8aa3b2f2f7820 */ /* 0x000fe40000400000 */
[----:B------:R-:W-:-:S05]  /*83c0*/  FMUL R46, R46, 1.4426950216293334961 ;  /* 0x3fb8aa3b2e2e7820 */ /* 0x000fca0000400000 */
[----:B------:R-:W-:Y:S08]  /*83d0*/  MUFU.EX2 R179, R47 ;  /* 0x0000002f00b37308 */ /* 0x000ff00000000800 */
[----:B------:R-:W1:Y:S01]  /*83e0*/  MUFU.EX2 R171, R46 ;  /* 0x0000002e00ab7308 */ /* 0x000e620000000800 */
[----:B0-----:R-:W-:-:S05]  /*83f0*/  FADD R56, R184, R168 ;  /* 0x000000a8b8387221 */ /* 0x001fca0000000000 */
[----:B------:R-:W0:Y:S01]  /*8400*/  SHFL.BFLY PT, R57, R56, 0x2, 0x1f ;  /* 0x0c401f0038397f89 */ /* 0x000e2200000e0000 */
[----:B-1----:R-:W-:-:S05]  /*8410*/  FADD R54, R179, R171 ;  /* 0x000000abb3367221 */ /* 0x002fca0000000000 */
[----:B------:R-:W1:Y:S01]  /*8420*/  SHFL.BFLY PT, R55, R54, 0x2, 0x1f ;  /* 0x0c401f0036377f89 */ /* 0x000e6200000e0000 */
[----:B------:R-:W-:Y:S02]  /*8430*/  LEA.HI R51, R213, 0x30, RZ, 0x1e ;  /* 0x00000030d5337811 */ /* 0x000fe400078ff0ff */
[----:B------:R-:W-:-:S03]  /*8440*/  LEA.HI R50, R50, 0x38, RZ, 0x1e ;  /* 0x0000003832327811 */ /* 0x000fc600078ff0ff */
[----:B------:R-:W-:Y:S01]  /*8450*/  LDS R197, [R51.X16+0x10000] ;  /* 0x0100000033c57984 */ /* 0x000fe2000000c800 */
[----:B0-----:R-:W-:-:S03]  /*8460*/  FADD R57, R56, R57 ;  /* 0x0000003938397221 */ /* 0x001fc60000000000 */
[----:B------:R-:W-:Y:S04]  /*8470*/  LDS R196, [R50.X16+0x10000] ;  /* 0x0100000032c47984 */ /* 0x000fe8000000c800 */
[----:B------:R-:W0:Y:S01]  /*8480*/  SHFL.BFLY PT, R56, R57, 0x1, 0x1f ;  /* 0x0c201f0039387f89 */ /* 0x000e2200000e0000 */
[----:B-1----:R-:W-:-:S05]  /*8490*/  FADD R55, R54, R55 ;  /* 0x0000003736377221 */ /* 0x002fca0000000000 */
[----:B------:R-:W1:Y:S01]  /*84a0*/  SHFL.BFLY PT, R54, R55, 0x1, 0x1f ;  /* 0x0c201f0037367f89 */ /* 0x000e6200000e0000 */
[----:B0-----:R-:W-:-:S03]  /*84b0*/  FADD R56, R57, R56 ;  /* 0x0000003839387221 */ /* 0x001fc60000000000 */
[----:B------:R-:W-:Y:S01]  /*84c0*/  BAR.SYNC.DEFER_BLOCKING 0x0 ;  /* 0x0000000000007b1d */ /* 0x000fe20000010000 */
[----:B-1----:R-:W-:-:S05]  /*84d0*/  FADD R54, R55, R54 ;  /* 0x0000003637367221 */ /* 0x002fca0000000000 */
[----:B------:R0:W-:Y:S04]  /*84e0*/  @P6 STS [R206+0x10000], R56 ;  /* 0x01000038ce006388 */ /* 0x0001e80000000800 */
[----:B0-----:R-:W2:Y:S04]  /*84f0*/  LDL.64 R56, [R1+0x1e0] ;  /* 0x0001e00001387983 */ /* 0x001ea80000100a00 */
[----:B------:R0:W-:Y:S01]  /*8500*/  @P6 STS [R204+0x10000], R54 ;  /* 0x01000036cc006388 */ /* 0x0001e20000000800 */
[----:B------:R-:W-:Y:S02]  /*8510*/  FMNMX R200, R200, R189, !PT ;  /* 0x000000bdc8c87209 */ /* 0x000fe40007800000 */
[----:B------:R-:W-:Y:S01]  /*8520*/  FMNMX R199, R199, R170, !PT ;  /* 0x000000aac7c77209 */ /* 0x000fe20007800000 */
[----:B------:R-:W2:Y:S04]  /*8530*/  LDL.64 R206, [R1+0x1c8] ;  /* 0x0001c80001ce7983 */ /* 0x000ea80000100a00 */
[----:B0-----:R-:W2:Y:S01]  /*8540*/  LDL.64 R54, [R1+0x1b0] ;  /* 0x0001b00001367983 */ /* 0x001ea20000100a00 */
[----:B------:R-:W-:Y:S01]  /*8550*/  FADD R42, R42, -R200 ;  /* 0x800000c82a2a7221 */ /* 0x000fe20000000000 */
[----:B------:R-:W-:Y:S01]  /*8560*/  FMNMX R198, R198, R188, !PT ;  /* 0x000000bcc6c67209 */ /* 0x000fe20007800000 */
[--C-:B------:R-:W-:Y:S01]  /*8570*/  FADD R35, R33, -R199.reuse ;  /* 0x800000c721237221 */ /* 0x100fe20000000000 */
[----:B------:R-:W-:Y:S01]  /*8580*/  FMNMX R197, R197, R240, !PT ;  /* 0x000000f0c5c57209 */ /* 0x000fe20007800000 */
[----:B------:R-:W-:Y:S01]  /*8590*/  FMUL R42, R42, 1.4426950216293334961 ;  /* 0x3fb8aa3b2a2a7820 */ /* 0x000fe20000400000 */
[----:B------:R-:W-:Y:S01]  /*85a0*/  FMNMX R196, R196, R241, !PT ;  /* 0x000000f1c4c47209 */ /* 0x000fe20007800000 */
[----:B------:R-:W-:Y:S01]  /*85b0*/  FMUL R35, R35, 1.4426950216293334961 ;  /* 0x3fb8aa3b23237820 */ /* 0x000fe20000400000 */
[----:B------:R-:W-:Y:S01]  /*85c0*/  FMNMX R201, R201, R190, !PT ;  /* 0x000000bec9c97209 */ /* 0x000fe20007800000 */
[----:B------:R0:W-:Y:S01]  /*85d0*/  MUFU.EX2 R33, R42 ;  /* 0x0000002a00217308 */ /* 0x0001e20000000800 */
[----:B------:R-:W-:Y:S01]  /*85e0*/  FADD R41, R41, -R198 ;  /* 0x800000c629297221 */ /* 0x000fe20000000000 */
[----:B------:R-:W2:Y:S01]  /*85f0*/  LDL.64 R204, [R1+0x1c0] ;  /* 0x0001c00001cc7983 */ /* 0x000ea20000100a00 */
[----:B0-----:R-:W-:-:S05]  /*8600*/  FADD R42, R34, -R199 ;  /* 0x800000c7222a7221 */ /* 0x001fca0000000000 */
[----:B------:R0:W-:Y:S02]  /*8610*/  MUFU.EX2 R34, R35 ;  /* 0x0000002300227308 */ /* 0x0001e40000000800 */
[----:B0-----:R-:W-:Y:S02]  /*8620*/  FMUL R35, R42, 1.4426950216293334961 ;  /* 0x3fb8aa3b2a237820 */ /* 0x001fe40000400000 */
[----:B------:R-:W-:Y:S02]  /*8630*/  FMUL R42, R41, 1.4426950216293334961 ;  /* 0x3fb8aa3b292a7820 */ /* 0x000fe40000400000 */
[----:B------:R-:W-:Y:S02]  /*8640*/  FADD R41, R36, -R198 ;  /* 0x800000c624297221 */ /* 0x000fe40000000000 */
[----:B------:R0:W-:Y:S02]  /*8650*/  MUFU.EX2 R36, R42 ;  /* 0x0000002a00247308 */ /* 0x0001e40000000800 */
[----:B0-----:R-:W-:-:S02]  /*8660*/  FMUL R42, R41, 1.4426950216293334961 ;  /* 0x3fb8aa3b292a7820 */ /* 0x001fc40000400000 */
[----:B------:R-:W-:-:S04]  /*8670*/  FADD R41, R37, -R197 ;  /* 0x800000c525297221 */ /* 0x000fc80000000000 */
[----:B------:R0:W-:Y:S01]  /*8680*/  MUFU.EX2 R37, R42 ;  /* 0x0000002a00257308 */ /* 0x0001e20000000800 */
[----:B------:R-:W-:Y:S02]  /*8690*/  FMUL R41, R41, 1.4426950216293334961 ;  /* 0x3fb8aa3b29297820 */ /* 0x000fe40000400000 */
[----:B------:R-:W-:Y:S02]  /*86a0*/  FADD R32, R43, -R200 ;  /* 0x800000c82b207221 */ /* 0x000fe40000000000 */
[----:B0-----:R-:W-:-:S03]  /*86b0*/  FADD R42, R38, -R197 ;  /* 0x800000c5262a7221 */ /* 0x001fc60000000000 */
[----:B------:R0:W-:Y:S01]  /*86c0*/  MUFU.EX2 R38, R41 ;  /* 0x0000002900267308 */ /* 0x0001e20000000800 */
[----:B------:R-:W-:Y:S02]  /*86d0*/  FMUL R42, R42, 1.4426950216293334961 ;  /* 0x3fb8aa3b2a2a7820 */ /* 0x000fe40000400000 */
[--C-:B------:R-:W-:Y:S02]  /*86e0*/  FADD R45, R45, -R201.reuse ;  /* 0x800000c92d2d7221 */ /* 0x100fe40000000000 */
[----:B------:R-:W-:Y:S02]  /*86f0*/  FADD R44, R44, -R201 ;  /* 0x800000c92c2c7221 */ /* 0x000fe40000000000 */
[----:B0-----:R-:W-:Y:S02]  /*8700*/  FADD R41, R39, -R196 ;  /* 0x800000c427297221 */ /* 0x001fe40000000000 */
[----:B------:R0:W-:Y:S01]  /*8710*/  MUFU.EX2 R39, R42 ;  /* 0x0000002a00277308 */ /* 0x0001e20000000800 */
[----:B------:R-:W-:-:S02]  /*8720*/  FMUL R32, R32, 1.4426950216293334961 ;  /* 0x3fb8aa3b20207820 */ /* 0x000fc40000400000 */
[----:B------:R-:W-:Y:S02]  /*8730*/  FMUL R41, R41, 1.4426950216293334961 ;  /* 0x3fb8aa3b29297820 */ /* 0x000fe40000400000 */
[----:B------:R-:W-:Y:S02]  /*8740*/  FMUL R45, R45, 1.4426950216293334961 ;  /* 0x3fb8aa3b2d2d7820 */ /* 0x000fe40000400000 */
[----:B------:R-:W-:Y:S02]  /*8750*/  FMUL R44, R44, 1.4426950216293334961 ;  /* 0x3fb8aa3b2c2c7820 */ /* 0x000fe40000400000 */
[----:B0-----:R-:W-:Y:S02]  /*8760*/  FADD R42, R40, -R196 ;  /* 0x800000c4282a7221 */ /* 0x001fe40000000000 */
[----:B------:R0:W-:Y:S08]  /*8770*/  MUFU.EX2 R40, R41 ;  /* 0x0000002900287308 */ /* 0x0001f00000000800 */
[----:B------:R-:W-:Y:S01]  /*8780*/  MUFU.EX2 R178, R45 ;  /* 0x0000002d00b27308 */ /* 0x000fe20000000800 */
[----:B0-----:R-:W-:-:S07]  /*8790*/  FMUL R41, R42, 1.4426950216293334961 ;  /* 0x3fb8aa3b2a297820 */ /* 0x001fce0000400000 */
[----:B------:R-:W0:Y:S08]  /*87a0*/  MUFU.EX2 R169, R44 ;  /* 0x0000002c00a97308 */ /* 0x000e300000000800 */
[----:B------:R-:W1:Y:S08]  /*87b0*/  MUFU.EX2 R32, R32 ;  /* 0x0000002000207308 */ /* 0x000e700000000800 */
[----:B------:R-:W3:Y:S08]  /*87c0*/  MUFU.EX2 R35, R35 ;  /* 0x0000002300237308 */ /* 0x000ef00000000800 */
[----:B------:R-:W4:Y:S01]  /*87d0*/  MUFU.EX2 R41, R41 ;  /* 0x0000002900297308 */ /* 0x000f220000000800 */
[----:B0-----:R-:W-:-:S02]  /*87e0*/  FADD R53, R178, R169 ;  /* 0x000000a9b2357221 */ /* 0x001fc40000000000 */
[----:B-1----:R-:W-:Y:S02]  /*87f0*/  FADD R52, R32, R33 ;  /* 0x0000002120347221 */ /* 0x002fe40000000000 */
[----:B------:R-:W-:Y:S02]  /*8800*/  FADD R50, R36, R37 ;  /* 0x0000002524327221 */ /* 0x000fe40000000000 */
[----:B---3--:R-:W-:Y:S01]  /*8810*/  FADD R51, R34, R35 ;  /* 0x0000002322337221 */ /* 0x008fe20000000000 */
[----:B------:R-:W0:Y:S01]  /*8820*/  SHFL.BFLY PT, R44, R53, 0x2, 0x1f ;  /* 0x0c401f00352c7f89 */ /* 0x000e2200000e0000 */
[----:B------:R-:W-:-:S03]  /*8830*/  FADD R49, R38, R39 ;  /* 0x0000002726317221 */ /* 0x000fc60000000000 */
[----:B------:R-:W1:Y:S01]  /*8840*/  SHFL.BFLY PT, R45, R52, 0x2, 0x1f ;  /* 0x0c401f00342d7f89 */ /* 0x000e6200000e0000 */
[----:B----4-:R-:W-:-:S03]  /*8850*/  FADD R48, R40, R41 ;  /* 0x0000002928307221 */ /* 0x010fc60000000000 */
[----:B------:R-:W3:Y:S04]  /*8860*/  SHFL.BFLY PT, R46, R51, 0x2, 0x1f ;  /* 0x0c401f00332e7f89 */ /* 0x000ee800000e0000 */
[----:B------:R-:W4:Y:S04]  /*8870*/  SHFL.BFLY PT, R47, R50, 0x2, 0x1f ;  /* 0x0c401f00322f7f89 */ /* 0x000f2800000e0000 */
[----:B------:R-:W5:Y:S04]  /*8880*/  SHFL.BFLY PT, R42, R49, 0x2, 0x1f ;  /* 0x0c401f00312a7f89 */ /* 0x000f6800000e0000 */
[----:B------:R-:W5:Y:S01]  /*8890*/  SHFL.BFLY PT, R43, R48, 0x2, 0x1f ;  /* 0x0c401f00302b7f89 */ /* 0x000f6200000e0000 */
[----:B0-----:R-:W-:-:S02]  /*88a0*/  FADD R44, R53, R44 ;  /* 0x0000002c352c7221 */ /* 0x001fc40000000000 */
[----:B-1----:R-:W-:Y:S02]  /*88b0*/  FADD R45, R52, R45 ;  /* 0x0000002d342d7221 */ /* 0x002fe40000000000 */
[----:B---3--:R-:W-:Y:S01]  /*88c0*/  FADD R46, R51, R46 ;  /* 0x0000002e332e7221 */ /* 0x008fe20000000000 */
[----:B------:R-:W0:Y:S01]  /*88d0*/  SHFL.BFLY PT, R52, R44, 0x1, 0x1f ;  /* 0x0c201f002c347f89 */ /* 0x000e2200000e0000 */
[----:B----4-:R-:W-:-:S03]  /*88e0*/  FADD R47, R50, R47 ;  /* 0x0000002f322f7221 */ /* 0x010fc60000000000 */
[----:B------:R-:W1:Y:S01]  /*88f0*/  SHFL.BFLY PT, R51, R45, 0x1, 0x1f ;  /* 0x0c201f002d337f89 */ /* 0x000e6200000e0000 */
[----:B-----5:R-:W-:-:S03]  /*8900*/  FADD R42, R49, R42 ;  /* 0x0000002a312a7221 */ /* 0x020fc60000000000 */
[----:B------:R-:W3:Y:S01]  /*8910*/  SHFL.BFLY PT, R50, R46, 0x1, 0x1f ;  /* 0x0c201f002e327f89 */ /* 0x000ee200000e0000 */
[----:B------:R-:W-:-:S03]  /*8920*/  FADD R53, R48, R43 ;  /* 0x0000002b30357221 */ /* 0x000fc60000000000 */
[----:B------:R-:W4:Y:S04]  /*8930*/  SHFL.BFLY PT, R49, R47, 0x1, 0x1f ;  /* 0x0c201f002f317f89 */ /* 0x000f2800000e0000 */
[----:B------:R-:W5:Y:S04]  /*8940*/  SHFL.BFLY PT, R48, R42, 0x1, 0x1f ;  /* 0x0c201f002a307f89 */ /* 0x000f6800000e0000 */
[----:B------:R-:W5:Y:S01]  /*8950*/  SHFL.BFLY PT, R43, R53, 0x1, 0x1f ;  /* 0x0c201f00352b7f89 */ /* 0x000f6200000e0000 */
[----:B0-----:R-:W-:Y:S02]  /*8960*/  FADD R52, R44, R52 ;  /* 0x000000342c347221 */ /* 0x001fe40000000000 */
[----:B-1----:R-:W-:-:S03]  /*8970*/  FADD R51, R45, R51 ;  /* 0x000000332d337221 */ /* 0x002fc60000000000 */
[----:B------:R-:W-:Y:S01]  /*8980*/  @P6 STS [R191+0x10000], R52 ;  /* 0x01000034bf006388 */ /* 0x000fe20000000800 */
[----:B---3--:R-:W-:-:S03]  /*8990*/  FADD R50, R46, R50 ;  /* 0x000000322e327221 */ /* 0x008fc60000000000 */
[----:B------:R0:W-:Y:S01]  /*89a0*/  @P6 STS [R186+0x10000], R51 ;  /* 0x01000033ba006388 */ /* 0x0001e20000000800 */
[----:B----4-:R-:W-:-:S03]  /*89b0*/  FADD R49, R47, R49 ;  /* 0x000000312f317221 */ /* 0x010fc60000000000 */
[----:B------:R-:W-:Y:S01]  /*89c0*/  @P6 STS [R91+0x10000], R50 ;  /* 0x010000325b006388 */ /* 0x000fe20000000800 */
[----:B-----5:R-:W-:-:S03]  /*89d0*/  FADD R48, R42, R48 ;  /* 0x000000302a307221 */ /* 0x020fc60000000000 */
[----:B------:R-:W-:Y:S01]  /*89e0*/  @P6 STS [R252+0x10000], R49 ;  /* 0x01000031fc006388 */ /* 0x000fe20000000800 */
[----:B------:R-:W-:-:S03]  /*89f0*/  FADD R43, R53, R43 ;  /* 0x0000002b352b7221 */ /* 0x000fc60000000000 */
[----:B------:R-:W-:Y:S04]  /*8a00*/  @P6 STS [R251+0x10000], R48 ;  /* 0x01000030fb006388 */ /* 0x000fe80000000800 */
[----:B------:R-:W-:Y:S04]  /*8a10*/  @P6 STS [R250+0x10000], R43 ;  /* 0x0100002bfa006388 */ /* 0x000fe80000000800 */
[----:B------:R-:W-:Y:S01]  /*8a20*/  BAR.SYNC.DEFER_BLOCKING 0x0 ;  /* 0x0000000000007b1d */ /* 0x000fe20000010000 */
[----:B------:R-:W-:-:S05]  /*8a30*/  IMAD.WIDE R44, R3, 0x2, R210 ;  /* 0x00000002032c7825 */ /* 0x000fca00078e02d2 */
[----:B0-----:R-:W3:Y:S04]  /*8a40*/  LDL.64 R186, [R1+0x1a0] ;  /* 0x0001a00001ba7983 */ /* 0x001ee80000100a00 */
[----:B------:R-:W4:Y:S04]  /*8a50*/  LDL.64 R52, [R1+0x188] ;  /* 0x0001880001347983 */ /* 0x000f280000100a00 */
[----:B------:R-:W0:Y:S04]  /*8a60*/  LDS R42, [R238.X4+0x10000] ;  /* 0x01000000ee2a7984 */ /* 0x000e280000004800 */
[----:B0-----:R-:W0:Y:S02]  /*8a70*/  SHFL.BFLY PT, R43, R42, 0x2, 0x1f ;  /* 0x0c401f002a2b7f89 */ /* 0x001e2400000e0000 */
[----:B0-----:R-:W-:-:S05]  /*8a80*/  FADD R43, R42, R43 ;  /* 0x0000002b2a2b7221 */ /* 0x001fca0000000000 */
[----:B------:R-:W0:Y:S02]  /*8a90*/  SHFL.BFLY PT, R46, R43, 0x1, 0x1f ;  /* 0x0c201f002b2e7f89 */ /* 0x000e2400000e0000 */
[----:B0-----:R-:W-:-:S05]  /*8aa0*/  FADD R46, R43, R46 ;  /* 0x0000002e2b2e7221 */ /* 0x001fca0000000000 */
[----:B------:R0:W-:Y:S04]  /*8ab0*/  @!P5 STS [R238.X4+0x10000], R46 ;  /* 0x0100002eee00d388 */ /* 0x0001e80000004800 */
[----:B------:R-:W-:Y:S01]  /*8ac0*/  BAR.SYNC.DEFER_BLOCKING 0x0 ;  /* 0x0000000000007b1d */ /* 0x000fe20000010000 */
[----:B--2---:R-:W-:-:S04]  /*8ad0*/  IMAD.WIDE R48, R3, 0x2, R88 ;  /* 0x0000000203307825 */ /* 0x004fc800078e0258 */
[C---:B0-----:R-:W-:Y:S01]  /*8ae0*/  IMAD.WIDE R46, R3.reuse, 0x2, R56 ;  /* 0x00000002032e7825 */ /* 0x041fe200078e0238 */
[----:B------:R-:W2:Y:S04]  /*8af0*/  LDL.64 R88, [R1+0x190] ;  /* 0x0001900001587983 */ /* 0x000ea80000100a00 */
[----:B------:R-:W5:Y:S01]  /*8b00*/  LDL.64 R56, [R1+0x180] ;  /* 0x0001800001387983 */ /* 0x000f620000100a00 */
[----:B------:R-:W-:-:S03]  /*8b10*/  IMAD.WIDE R42, R3, 0x2, R176 ;  /* 0x00000002032a7825 */ /* 0x000fc600078e02b0 */
[----:B------:R-:W5:Y:S04]  /*8b20*/  LDL.64 R176, [R1+0x198] ;  /* 0x0001980001b07983 */ /* 0x000f680000100a00 */
[----:B------:R0:W5:Y:S04]  /*8b30*/  LDG.E.U16 R234, [R46.64] ;  /* 0x000000062eea7981 */ /* 0x000168000c1e1500 */
[----:B------:R1:W5:Y:S01]  /*8b40*/  LDG.E.U16 R237, [R44.64] ;  /* 0x000000062ced7981 */ /* 0x000362000c1e1500 */
[----:B------:R-:W-:-:S03]  /*8b50*/  IMAD.WIDE R50, R3, 0x2, R204 ;  /* 0x0000000203327825 */ /* 0x000fc600078e02cc */
[----:B------:R1:W5:Y:S01]  /*8b60*/  LDG.E.U16 R235, [R48.64] ;  /* 0x0000000630eb7981 */ /* 0x000362000c1e1500 */
[----:B0-----:R-:W-:-:S03]  /*8b70*/  IMAD.WIDE R46, R3, 0x2, R54 ;  /* 0x00000002032e7825 */ /* 0x001fc600078e0236 */
[----:B------:R-:W5:Y:S01]  /*8b80*/  LDL.64 R54, [R1+0x168] ;  /* 0x0001680001367983 */ /* 0x000f620000100a00 */
[----:B-1----:R-:W-:-:S03]  /*8b90*/  IMAD.WIDE R44, R3, 0x2, R62 ;  /* 0x00000002032c7825 */ /* 0x002fc600078e023e */
[----:B------:R-:W5:Y:S04]  /*8ba0*/  LDL.64 R62, [R1+0x178] ;  /* 0x00017800013e7983 */ /* 0x000f680000100a00 */
[----:B------:R0:W5:Y:S01]  /*8bb0*/  LDG.E.U16 R233, [R44.64] ;  /* 0x000000062ce97981 */ /* 0x000162000c1e1500 */
[----:B------:R-:W-:-:S03]  /*8bc0*/  IMAD.WIDE R48, R3, 0x2, R60 ;  /* 0x0000000203307825 */ /* 0x000fc600078e023c */
[----:B------:R1:W5:Y:S04]  /*8bd0*/  LDG.E.U16 R236, [R42.64] ;  /* 0x000000062aec7981 */ /* 0x000368000c1e1500 */
[----:B------:R2:W5:Y:S01]  /*8be0*/  LDG.E.U16 R228, [R48.64] ;  /* 0x0000000630e47981 */ /* 0x000562000c1e1500 */
[----:B0-----:R-:W-:-:S03]  /*8bf0*/  IMAD.WIDE R44, R3, 0x2, R58 ;  /* 0x00000002032c7825 */ /* 0x001fc600078e023a */
[----:B------:R-:W5:Y:S01]  /*8c00*/  LDL.64 R58, [R1+0x160] ;  /* 0x00016000013a7983 */ /* 0x000f620000100a00 */
[----:B-1----:R-:W-:-:S03]  /*8c10*/  IMAD.WIDE R42, R3, 0x2, R208 ;  /* 0x00000002032a7825 */ /* 0x002fc600078e02d0 */
[----:B------:R5:W5:Y:S04]  /*8c20*/  LDG.E.U16 R226, [R44.64] ;  /* 0x000000062ce27981 */ /* 0x000b68000c1e1500 */
[----:B------:R3:W5:Y:S04]  /*8c30*/  LDG.E.U16 R232, [R42.64] ;  /* 0x000000062ae87981 */ /* 0x000768000c1e1500 */
[----:B------:R-:W5:Y:S04]  /*8c40*/  LDL.64 R60, [R1+0x170] ;  /* 0x00017000013c7983 */ /* 0x000f680000100a00 */
[----:B------:R0:W5:Y:S04]  /*8c50*/  LDG.E.U16 R229, [R50.64] ;  /* 0x0000000632e57981 */ /* 0x000168000c1e1500 */
[----:B------:R4:W5:Y:S01]  /*8c60*/  LDG.E.U16 R227, [R46.64] ;  /* 0x000000062ee37981 */ /* 0x000962000c1e1500 */
[----:B------:R-:W-:-:S03]  /*8c70*/  IMAD.WIDE R230, R3, 0x2, R206 ;  /* 0x0000000203e67825 */ /* 0x000fc600078e02ce */
[----:B------:R-:W1:Y:S04]  /*8c80*/  S2R R91, SR_TID.X ;  /* 0x00000000005b7919 */ /* 0x000e680000002100 */
[----:B------:R1:W5:Y:S04]  /*8c90*/  LDG.E.U16 R230, [R230.64] ;  /* 0x00000006e6e67981 */ /* 0x000368000c1e1500 */
[----:B------:R-:W-:Y:S01]  /*8ca0*/  LDS R239, [R239.X16+0x10000] ;  /* 0x01000000efef7984 */ /* 0x000fe2000000c800 */
[----:B---3--:R-:W-:-:S03]  /*8cb0*/  IMAD.WIDE R42, R3, 0x2, R186 ;  /* 0x00000002032a7825 */ /* 0x008fc600078e02ba */
[----:B------:R-:W3:Y:S01]  /*8cc0*/  LDL.64 R186, [R1+0x158] ;  /* 0x0001580001ba7983 */ /* 0x000ee20000100a00 */
[----:B----4-:R-:W-:-:S03]  /*8cd0*/  IMAD.WIDE R46, R3, 0x2, R52 ;  /* 0x00000002032e7825 */ /* 0x010fc600078e0234 */
[----:B------:R4:W3:Y:S04]  /*8ce0*/  LDG.E.U16 R225, [R42.64] ;  /* 0x000000062ae17981 */ /* 0x0008e8000c1e1500 */
[----:B------:R-:W3:Y:S04]  /*8cf0*/  LDL.64 R52, [R1+0x148] ;  /* 0x0001480001347983 */ /* 0x000ee80000100a00 */
[----:B------:R0:W3:Y:S01]  /*8d00*/  LDG.E.U16 R222, [R46.64] ;  /* 0x000000062ede7981 */ /* 0x0000e2000c1e1500 */
[----:B--2---:R-:W-:-:S03]  /*8d10*/  IMAD.WIDE R48, R3, 0x2, R88 ;  /* 0x0000000203307825 */ /* 0x004fc600078e0258 */
[----:B------:R-:W2:Y:S01]  /*8d20*/  LDL.64 R88, [R1+0x138] ;  /* 0x0001380001587983 */ /* 0x000ea20000100a00 */
[----:B-----5:R-:W-:-:S03]  /*8d30*/  IMAD.WIDE R44, R3, 0x2, R56 ;  /* 0x00000002032c7825 */ /* 0x020fc600078e0238 */
[----:B------:R-:W5:Y:S01]  /*8d40*/  LDL.64 R56, [R1+0x140] ;  /* 0x0001400001387983 */ /* 0x000f620000100a00 */
[----:B0-----:R-:W-:-:S03]  /*8d50*/  IMAD.WIDE R50, R3, 0x2, R176 ;  /* 0x0000000203327825 */ /* 0x001fc600078e02b0 */
[----:B------:R-:W2:Y:S04]  /*8d60*/  LDL.64 R176, [R1+0x150] ;  /* 0x0001500001b07983 */ /* 0x000ea80000100a00 */
[----:B------:R0:W2:Y:S04]  /*8d70*/  LDG.E.U16 R223, [R48.64] ;  /* 0x0000000630df7981 */ /* 0x0000a8000c1e1500 */
[----:B------:R0:W2:Y:S04]  /*8d80*/  LDG.E.U16 R224, [R50.64] ;  /* 0x0000000632e07981 */ /* 0x0000a8000c1e1500 */
[----:B------:R1:W2:Y:S04]  /*8d90*/  LDG.E.U16 R221, [R44.64] ;  /* 0x000000062cdd7981 */ /* 0x0002a8000c1e1500 */
[----:B0-----:R-:W2:Y:S01]  /*8da0*/  LDL.64 R50, [R1+0x100] ;  /* 0x0001000001327983 */ /* 0x001ea20000100a00 */
[----:B------:R-:W-:-:S03]  /*8db0*/  IMAD.WIDE R48, R3, 0x2, R54 ;  /* 0x0000000203307825 */ /* 0x000fc600078e0236 */
[----:B------:R-:W2:Y:S01]  /*8dc0*/  LDL.64 R54, [R1+0x128] ;  /* 0x0001280001367983 */ /* 0x000ea20000100a00 */
[----:B----4-:R-:W-:-:S03]  /*8dd0*/  IMAD.WIDE R42, R3, 0x2, R62 ;  /* 0x00000002032a7825 */ /* 0x010fc600078e023e */
[----:B------:R-:W4:Y:S04]  /*8de0*/  LDL.64 R62, [R1+0x130] ;  /* 0x00013000013e7983 */ /* 0x000f280000100a00 */
[----:B------:R2:W4:Y:S04]  /*8df0*/  LDG.E.U16 R220, [R42.64] ;  /* 0x000000062adc7981 */ /* 0x000528000c1e1500 */
[----:B------:R3:W4:Y:S01]  /*8e00*/  LDG.E.U16 R217, [R48.64] ;  /* 0x0000000630d97981 */ /* 0x000722000c1e1500 */
[----:B------:R-:W-:-:S03]  /*8e10*/  IMAD.WIDE R46, R3, 0x2, R58 ;  /* 0x00000002032e7825 */ /* 0x000fc600078e023a */
[----:B------:R-:W4:Y:S04]  /*8e20*/  LDL.64 R58, [R1+0x118] ;  /* 0x00011800013a7983 */ /* 0x000f280000100a00 */
[----:B------:R5:W4:Y:S01]  /*8e30*/  LDG.E.U16 R216, [R46.64] ;  /* 0x000000062ed87981 */ /* 0x000b22000c1e1500 */
[----:B------:R-:W-:-:S03]  /*8e40*/  IMAD.WIDE R218, R3, 0x2, R60 ;  /* 0x0000000203da7825 */ /* 0x000fc600078e023c */
[----:B------:R-:W4:Y:S01]  /*8e50*/  LDL.64 R60, [R1+0x120] ;  /* 0x00012000013c7983 */ /* 0x000f220000100a00 */
[----:B-1----:R-:W-:-:S03]  /*8e60*/  LOP3.LUT R231, R91, 0x1c, RZ, 0xc0, !PT ;  /* 0x0000001c5be77812 */ /* 0x002fc600078ec0ff */
[----:B------:R0:W4:Y:S04]  /*8e70*/  LDG.E.U16 R218, [R218.64] ;  /* 0x00000006dada7981 */ /* 0x000128000c1e1500 */
[----:B0-----:R-:W0:Y:S01]  /*8e80*/  LDS R219, [R231.X4+0x10000] ;  /* 0x01000000e7db7984 */ /* 0x001e220000004800 */
[----:B---3--:R-:W-:-:S03]  /*8e90*/  IMAD.WIDE R48, R3, 0x2, R52 ;  /* 0x0000000203307825 */ /* 0x008fc600078e0234 */
[----:B------:R-:W3:Y:S01]  /*8ea0*/  LDL.64 R52, [R1+0x110] ;  /* 0x0001100001347983 */ /* 0x000ee20000100a00 */
[----:B------:R-:W-:-:S03]  /*8eb0*/  IMAD.WIDE R44, R3, 0x2, R186 ;  /* 0x00000002032c7825 */ /* 0x000fc600078e02ba */
[----:B------:R1:W3:Y:S04]  /*8ec0*/  LDG.E.U16 R213, [R48.64] ;  /* 0x0000000630d57981 */ /* 0x0002e8000c1e1500 */
[----:B------:R0:W3:Y:S04]  /*8ed0*/  LDG.E.U16 R215, [R44.64] ;  /* 0x000000062cd77981 */ /* 0x0000e8000c1e1500 */
[----:B-1----:R-:W3:Y:S01]  /*8ee0*/  LDL.64 R48, [R1+0xf0] ;  /* 0x0000f00001307983 */ /* 0x002ee20000100a00 */
[----:B-----5:R-:W-:-:S03]  /*8ef0*/  IMAD.WIDE R46, R3, 0x2, R56 ;  /* 0x00000002032e7825 */ /* 0x020fc600078e0238 */
[----:B------:R-:W5:Y:S01]  /*8f00*/  LDL.64 R56, [R1+0x108] ;  /* 0x0001080001387983 */ /* 0x000f620000100a00 */
[----:B--2---:R-:W-:-:S03]  /*8f10*/  IMAD.WIDE R42, R3, 0x2, R176 ;  /* 0x00000002032a7825 */ /* 0x004fc600078e02b0 */
[----:B------:R1:W2:Y:S04]  /*8f20*/  LDG.E.U16 R212, [R46.64] ;  /* 0x000000062ed47981 */ /* 0x0002a8000c1e1500 */
[----:B------:R4:W2:Y:S01]  /*8f30*/  LDG.E.U16 R214, [R42.64] ;  /* 0x000000062ad67981 */ /* 0x0008a2000c1e1500 */
[----:B0-----:R-:W-:-:S03]  /*8f40*/  IMAD.WIDE R44, R3, 0x2, R88 ;  /* 0x00000002032c7825 */ /* 0x001fc600078e0258 */
[----:B------:R-:W2:Y:S04]  /*8f50*/  LDL.64 R88, [R1+0x98] ;  /* 0x0000980001587983 */ /* 0x000ea80000100a00 */
[----:B------:R0:W2:Y:S04]  /*8f60*/  LDG.E.U16 R211, [R44.64] ;  /* 0x000000062cd37981 */ /* 0x0000a8000c1e1500 */
[----:B------:R-:W2:Y:S01]  /*8f70*/  LDL.64 R176, [R1+0x58] ;  /* 0x0000580001b07983 */ /* 0x000ea20000100a00 */
[----:B-1----:R-:W-:-:S03]  /*8f80*/  IMAD.WIDE R46, R3, 0x2, R54 ;  /* 0x00000002032e7825 */ /* 0x002fc600078e0236 */
[----:B------:R-:W2:Y:S01]  /*8f90*/  LDL.64 R54, [R1+0xf8] ;  /* 0x0000f80001367983 */ /* 0x000ea20000100a00 */
[----:B----4-:R-:W-:-:S03]  /*8fa0*/  IMAD.WIDE R42, R3, 0x2, R62 ;  /* 0x00000002032a7825 */ /* 0x010fc600078e023e */
[----:B------:R2:W4:Y:S04]  /*8fb0*/  LDG.E.U16 R209, [R46.64] ;  /* 0x000000062ed17981 */ /* 0x000528000c1e1500 */
[----:B------:R1:W4:Y:S04]  /*8fc0*/  LDG.E.U16 R210, [R42.64] ;  /* 0x000000062ad27981 */ /* 0x000328000c1e1500 */
[----:B------:R-:W4:Y:S01]  /*8fd0*/  LDL.64 R62, [R1+0x88] ;  /* 0x00008800013e7983 */ /* 0x000f220000100a00 */
[----:B-1----:R-:W-:-:S03]  /*8fe0*/  IMAD.WIDE R42, R3, 0x2, R58 ;  /* 0x00000002032a7825 */ /* 0x002fc600078e023a */
[----:B------:R-:W4:Y:S04]  /*8ff0*/  LDL.64 R58, [R1+0xe8] ;  /* 0x0000e800013a7983 */ /* 0x000f280000100a00 */
[----:B------:R1:W4:Y:S01]  /*9000*/  LDG.E.U16 R207, [R42.64] ;  /* 0x000000062acf7981 */ /* 0x000322000c1e1500 */
[----:B0-----:R-:W-:-:S03]  /*9010*/  IMAD.WIDE R44, R3, 0x2, R60 ;  /* 0x00000002032c7825 */ /* 0x001fc600078e023c */
[----:B------:R-:W4:Y:S01]  /*9020*/  LDL.64 R60, [R1+0x60] ;  /* 0x00006000013c7983 */ /* 0x000f220000100a00 */
[----:B-1----:R-:W-:-:S03]  /*9030*/  IMAD.WIDE R42, R3, 0x2, R50 ;  /* 0x00000002032a7825 */ /* 0x002fc600078e0232 */
[----:B------:R3:W4:Y:S04]  /*9040*/  LDG.E.U16 R208, [R44.64] ;  /* 0x000000062cd07981 */ /* 0x000728000c1e1500 */
[----:B------:R-:W4:Y:S04]  /*9050*/  LDL.64 R50, [R1+0xd0] ;  /* 0x0000d00001327983 */ /* 0x000f280000100a00 */
[----:B------:R4:W4:Y:S01]  /*9060*/  LDG.E.U16 R194, [R42.64] ;  /* 0x000000062ac27981 */ /* 0x000922000c1e1500 */
[----:B---3--:R-:W-:-:S03]  /*9070*/  IMAD.WIDE R44, R3, 0x2, R52 ;  /* 0x00000002032c7825 */ /* 0x008fc600078e0234 */
[----:B------:R-:W3:Y:S04]  /*9080*/  LDL.64 R52, [R1+0xe0] ;  /* 0x0000e00001347983 */ /* 0x000ee80000100a00 */
[----:B------:R0:W3:Y:S01]  /*9090*/  LDG.E.U16 R206, [R44.64] ;  /* 0x000000062cce7981 */ /* 0x0000e2000c1e1500 */
[----:B-----5:R-:W-:-:S03]  /*90a0*/  IMAD.WIDE R204, R3, 0x2, R56 ;  /* 0x0000000203cc7825 */ /* 0x020fc600078e0238 */
[----:B------:R-:W5:Y:S01]  /*90b0*/  LDL.64 R56, [R1+0xd8] ;  /* 0x0000d80001387983 */ /* 0x000f620000100a00 */
[----:B--2---:R-:W-:-:S03]  /*90c0*/  IMAD.WIDE R46, R3, 0x2, R54 ;  /* 0x00000002032e7825 */ /* 0x004fc600078e0236 */
[----:B------:R1:W2:Y:S04]  /*90d0*/  LDG.E.U16 R204, [R204.64] ;  /* 0x00000006cccc7981 */ /* 0x0002a8000c1e1500 */
[----:B------:R-:W2:Y:S01]  /*90e0*/  LDL.64 R54, [R1+0xc8] ;  /* 0x0000c80001367983 */ /* 0x000ea20000100a00 */
[----:B----4-:R-:W-:-:S03]  /*90f0*/  IMAD.WIDE R42, R3, 0x2, R58 ;  /* 0x00000002032a7825 */ /* 0x010fc600078e023a */
[----:B------:R3:W4:Y:S04]  /*9100*/  LDG.E.U16 R191, [R46.64] ;  /* 0x000000062ebf7981 */ /* 0x000728000c1e1500 */
[----:B------:R-:W4:Y:S01]  /*9110*/  LDL.64 R58, [R1+0xb8] ;  /* 0x0000b800013a7983 */ /* 0x000f220000100a00 */
[----:B0-----:R-:W-:-:S03]  /*9120*/  IMAD.WIDE R44, R3, 0x2, R48 ;  /* 0x00000002032c7825 */ /* 0x001fc600078e0230 */
[----:B------:R-:W4:Y:S04]  /*9130*/  LDL.64 R48, [R1+0xc0] ;  /* 0x0000c00001307983 */ /* 0x000f280000100a00 */
[----:B------:R5:W4:Y:S04]  /*9140*/  LDG.E.U16 R186, [R42.64] ;  /* 0x000000062aba7981 */ /* 0x000b28000c1e1500 */
[----:B------:R0:W4:Y:S02]  /*9150*/  LDG.E.U16 R187, [R44.64] ;  /* 0x000000062cbb7981 */ /* 0x000124000c1e1500 */
[----:B0-----:R-:W-:-:S02]  /*9160*/  IMAD.WIDE R44, R3, 0x2, R50 ;  /* 0x00000002032c7825 */ /* 0x001fc400078e0232 */
[----:B------:R-:W4:Y:S02]  /*9170*/  LDL.64 R50, [R1+0xa0] ;  /* 0x0000a00001327983 */ /* 0x000f240000100a00 */
[C---:B---3--:R-:W-:Y:S02]  /*9180*/  IMAD.WIDE R46, R3.reuse, 0x2, R52 ;  /* 0x00000002032e7825 */ /* 0x048fe400078e0234 */
[----:B------:R-:W3:Y:S04]  /*9190*/  LDL.64 R52, [R1+0xb0] ;  /* 0x0000b00001347983 */ /* 0x000ee80000100a00 */
[----:B------:R4:W3:Y:S01]  /*91a0*/  LDG.E.U16 R185, [R46.64] ;  /* 0x000000062eb97981 */ /* 0x0008e2000c1e1500 */
[----:B-----5:R-:W-:-:S03]  /*91b0*/  IMAD.WIDE R42, R3, 0x2, R56 ;  /* 0x00000002032a7825 */ /* 0x020fc600078e0238 */
[----:B------:R-:W5:Y:S04]  /*91c0*/  LDL.64 R56, [R1+0xa8] ;  /* 0x0000a80001387983 */ /* 0x000f680000100a00 */
[----:B------:R0:W5:Y:S04]  /*91d0*/  LDG.E.U16 R42, [R42.64] ;  /* 0x000000062a2a7981 */ /* 0x000168000c1e1500 */
[----:B0-----:R2:W5:Y:S02]  /*91e0*/  LDG.E.U16 R43, [R44.64] ;  /* 0x000000062c2b7981 */ /* 0x001564000c1e1500 */
[----:B--2---:R-:W-:-:S02]  /*91f0*/  IMAD.WIDE R44, R3, 0x2, R54 ;  /* 0x00000002032c7825 */ /* 0x004fc400078e0236 */
[----:B------:R-:W2:Y:S04]  /*9200*/  LDL.64 R54, [R1+0x90] ;  /* 0x0000900001367983 */ /* 0x000ea80000100a00 */
[----:B------:R0:W2:Y:S01]  /*9210*/  LDG.E.U16 R44, [R44.64] ;  /* 0x000000062c2c7981 */ /* 0x0000a2000c1e1500 */
[----:B----4-:R-:W-:-:S03]  /*9220*/  IMAD.WIDE R46, R3, 0x2, R58 ;  /* 0x00000002032e7825 */ /* 0x010fc600078e023a */
[----:B------:R-:W4:Y:S01]  /*9230*/  LDL.64 R58, [R1+0x80] ;  /* 0x00008000013a7983 */ /* 0x000f220000100a00 */
[----:B------:R-:W-:-:S03]  /*9240*/  IMAD.WIDE R48, R3, 0x2, R48 ;  /* 0x0000000203307825 */ /* 0x000fc600078e0230 */
[----:B------:R1:W4:Y:S04]  /*9250*/  LDG.E.U16 R46, [R46.64] ;  /* 0x000000062e2e7981 */ /* 0x000328000c1e1500 */
[----:B0-----:R5:W4:Y:S01]  /*9260*/  LDG.E.U16 R45, [R48.64] ;  /* 0x00000006302d7981 */ /* 0x001b22000c1e1500 */
[----:B------:R-:W-:-:S04]  /*9270*/  IMAD.WIDE R50, R3, 0x2, R50 ;  /* 0x0000000203327825 */ /* 0x000fc800078e0232 */
[----:B---3--:R-:W-:-:S05]  /*9280*/  IMAD.WIDE R52, R3, 0x2, R52 ;  /* 0x0000000203347825 */ /* 0x008fca00078e0234 */
[----:B-1----:R0:W3:Y:S02]  /*9290*/  LDG.E.U16 R47, [R52.64] ;  /* 0x00000006342f7981 */ /* 0x0020e4000c1e1500 */
[C---:B0-----:R-:W-:Y:S02]  /*92a0*/  IMAD.WIDE R52, R3.reuse, 0x2, R62 ;  /* 0x0000000203347825 */ /* 0x041fe400078e023e */
[----:B------:R-:W3:Y:S04]  /*92b0*/  LDL.64 R62, [R1+0x40] ;  /* 0x00004000013e7983 */ /* 0x000ee80000100a00 */
[----:B------:R0:W3:Y:S01]  /*92c0*/  LDG.E.U16 R52, [R52.64] ;  /* 0x0000000634347981 */ /* 0x0000e2000c1e1500 */
[----:B-----5:R-:W-:-:S03]  /*92d0*/  IMAD.WIDE R48, R3, 0x2, R56 ;  /* 0x0000000203307825 */ /* 0x020fc600078e0238 */
[----:B------:R-:W5:Y:S04]  /*92e0*/  LDL.64 R56, [R1+0x70] ;  /* 0x0000700001387983 */ /* 0x000f680000100a00 */
[----:B------:R1:W3:Y:S04]  /*92f0*/  LDG.E.U16 R48, [R48.64] ;  /* 0x0000000630307981 */ /* 0x0002e8000c1e1500 */
[----:B-1----:R1:W3:Y:S02]  /*9300*/  LDG.E.U16 R49, [R50.64] ;  /* 0x0000000632317981 */ /* 0x0022e4000c1e1500 */
[----:B-1----:R-:W-:-:S02]  /*9310*/  IMAD.WIDE R50, R3, 0x2, R88 ;  /* 0x0000000203327825 */ /* 0x002fc400078e0258 */
[----:B------:R-:W3:Y:S02]  /*9320*/  LDL.64 R88, [R1+0x50] ;  /* 0x0000500001587983 */ /* 0x000ee40000100a00 */
[C---:B--2---:R-:W-:Y:S02]  /*9330*/  IMAD.WIDE R54, R3.reuse, 0x2, R54 ;  /* 0x0000000203367825 */ /* 0x044fe400078e0236 */
[----:B------:R1:W2:Y:S04]  /*9340*/  LDG.E.U16 R50, [R50.64] ;  /* 0x0000000632327981 */ /* 0x0002a8000c1e1500 */
[----:B-1----:R1:W2:Y:S01]  /*9350*/  LDG.E.U16 R51, [R54.64] ;  /* 0x0000000636337981 */ /* 0x0022a2000c1e1500 */
[----:B----4-:R-:W-:-:S03]  /*9360*/  IMAD.WIDE R58, R3, 0x2, R58 ;  /* 0x00000002033a7825 */ /* 0x010fc600078e023a */
[----:B-1----:R-:W4:Y:S04]  /*9370*/  LDL.64 R54, [R1+0x78] ;  /* 0x0000780001367983 */ /* 0x002f280000100a00 */
[----:B0-----:R0:W2:Y:S04]  /*9380*/  LDG.E.U16 R53, [R58.64] ;  /* 0x000000063a357981 */ /* 0x0010a8000c1e1500 */
[----:B0-----:R-:W2:Y:S01]  /*9390*/  LDL.64 R58, [R1+0x68] ;  /* 0x00006800013a7983 */ /* 0x001ea20000100a00 */
[----:B------:R-:W-:-:S04]  /*93a0*/  IMAD.WIDE R60, R3, 0x2, R60 ;  /* 0x00000002033c7825 */ /* 0x000fc800078e023c */
[----:B-----5:R-:W-:-:S04]  /*93b0*/  IMAD.WIDE R56, R3, 0x2, R56 ;  /* 0x0000000203387825 */ /* 0x020fc800078e0238 */
[----:B----4-:R-:W-:-:S06]  /*93c0*/  IMAD.WIDE R54, R3, 0x2, R54 ;  /* 0x0000000203367825 */ /* 0x010fcc00078e0236 */
[----:B------:R0:W4:Y:S04]  /*93d0*/  LDG.E.U16 R54, [R54.64] ;  /* 0x0000000636367981 */ /* 0x000128000c1e1500 */
[----:B0-----:R2:W5:Y:S02]  /*93e0*/  LDG.E.U16 R55, [R56.64] ;  /* 0x0000000638377981 */ /* 0x001564000c1e1500 */
[----:B--2---:R-:W-:-:S06]  /*93f0*/  IMAD.WIDE R56, R3, 0x2, R58 ;  /* 0x0000000203387825 */ /* 0x004fcc00078e023a */
[----:B------:R0:W2:Y:S04]  /*9400*/  LDG.E.U16 R56, [R56.64] ;  /* 0x0000000638387981 */ /* 0x0000a8000c1e1500 */
[----:B0-----:R0:W2:Y:S04]  /*9410*/  LDG.E.U16 R57, [R60.64] ;  /* 0x000000063c397981 */ /* 0x0010a8000c1e1500 */
[----:B0-----:R-:W2:Y:S01]  /*9420*/  LDL.64 R60, [R1+0x48] ;  /* 0x00004800013c7983 */ /* 0x001ea20000100a00 */
[----:B------:R-:W-:-:S03]  /*9430*/  IMAD.WIDE R58, R3, 0x2, R176 ;  /* 0x00000002033a7825 */ /* 0x000fc600078e02b0 */
[----:B------:R-:W4:Y:S01]  /*9440*/  LDL.64 R176, [R1+0x30] ;  /* 0x0000300001b07983 */ /* 0x000f220000100a00 */
[----:B---3--:R-:W-:-:S03]  /*9450*/  IMAD.WIDE R88, R3, 0x2, R88 ;  /* 0x0000000203587825 */ /* 0x008fc600078e0258 */
[----:B------:R0:W3:Y:S01]  /*9460*/  LDG.E.U16 R58, [R58.64] ;  /* 0x000000063a3a7981 */ /* 0x0000e2000c1e1500 */
[----:B------:R-:W-:-:S04]  /*9470*/  IMAD.WIDE R62, R3, 0x2, R62 ;  /* 0x00000002033e7825 */ /* 0x000fc800078e023e */
[----:B------:R-:W-:Y:S02]  /*9480*/  FADD R205, -R203, R90 ;  /* 0x0000005acbcd7221 */ /* 0x000fe40000000100 */
[----:B------:R-:W3:Y:S04]  /*9490*/  LDL.64 R90, [R1+0x20] ;  /* 0x00002000015a7983 */ /* 0x000ee80000100a00 */
[----:B0-----:R0:W3:Y:S04]  /*94a0*/  LDG.E.U16 R59, [R88.64] ;  /* 0x00000006583b7981 */ /* 0x0010e8000c1e1500 */
[----:B0-----:R-:W4:Y:S01]  /*94b0*/  LDL.64 R88, [R1+0x28] ;  /* 0x0000280001587983 */ /* 0x001f220000100a00 */
[----:B--2---:R-:W-:-:S06]  /*94c0*/  IMAD.WIDE R60, R3, 0x2, R60 ;  /* 0x00000002033c7825 */ /* 0x004fcc00078e023c */
[----:B------:R0:W2:Y:S04]  /*94d0*/  LDG.E.U16 R60, [R60.64] ;  /* 0x000000063c3c7981 */ /* 0x0000a8000c1e1500 */
[----:B0-----:R0:W2:Y:S04]  /*94e0*/  LDG.E.U16 R61, [R62.64] ;  /* 0x000000063e3d7981 */ /* 0x0010a8000c1e1500 */
[----:B0-----:R-:W2:Y:S01]  /*94f0*/  LDL.64 R62, [R1+0x38] ;  /* 0x00003800013e7983 */ /* 0x001ea20000100a00 */
[----:B---3--:R-:W-:-:S04]  /*9500*/  IMAD.WIDE R90, R3, 0x2, R90 ;  /* 0x00000002035a7825 */ /* 0x008fc800078e025a */
[----:B----4-:R-:W-:-:S04]  /*9510*/  IMAD.WIDE R88, R3, 0x2, R88 ;  /* 0x0000000203587825 */ /* 0x010fc800078e0258 */
[C---:B------:R-:W-:Y:S02]  /*9520*/  IMAD.WIDE R176, R3.reuse, 0x2, R176 ;  /* 0x0000000203b07825 */ /* 0x040fe400078e02b0 */
[----:B------:R0:W3:Y:S04]  /*9530*/  LDG.E.U16 R88, [R88.64] ;  /* 0x0000000658587981 */ /* 0x0000e8000c1e1500 */
[----:B0-----:R0:W4:Y:S04]  /*9540*/  LDG.E.U16 R89, [R90.64] ;  /* 0x000000065a597981 */ /* 0x001128000c1e1500 */
[----:B0-----:R-:W3:Y:S01]  /*9550*/  LDL.64 R90, [R1+0x18] ;  /* 0x00001800015a7983 */ /* 0x001ee20000100a00 */
[----:B--2---:R-:W-:-:S06]  /*9560*/  IMAD.WIDE R62, R3, 0x2, R62 ;  /* 0x00000002033e7825 */ /* 0x004fcc00078e023e */
[----:B------:R0:W2:Y:S04]  /*9570*/  LDG.E.U16 R62, [R62.64] ;  /* 0x000000063e3e7981 */ /* 0x0000a8000c1e1500 */
[----:B0-----:R0:W2:Y:S04]  /*9580*/  LDG.E.U16 R63, [R176.64] ;  /* 0x00000006b03f7981 */ /* 0x0010a8000c1e1500 */
[----:B0-----:R-:W2:Y:S01]  /*9590*/  LDL.64 R176, [R1+0x10] ;  /* 0x0000100001b07983 */ /* 0x001ea20000100a00 */
[----:B---3--:R-:W-:-:S06]  /*95a0*/  IMAD.WIDE R90, R3, 0x2, R90 ;  /* 0x00000002035a7825 */ /* 0x008fcc00078e025a */
[----:B------:R0:W3:Y:S01]  /*95b0*/  LDG.E.U16 R90, [R90.64] ;  /* 0x000000065a5a7981 */ /* 0x0000e2000c1e1500 */
[----:B------:R-:W-:Y:S02]  /*95c0*/  FMUL R205, R205, 1.4426950216293334961 ;  /* 0x3fb8aa3bcdcd7820 */ /* 0x000fe40000400000 */
[----:B--2---:R-:W-:-:S05]  /*95d0*/  IMAD.WIDE R176, R3, 0x2, R176 ;  /* 0x0000000203b07825 */ /* 0x004fca00078e02b0 */
[----:B0-----:R0:W2:Y:S04]  /*95e0*/  LDG.E.U16 R91, [R176.64] ;  /* 0x00000006b05b7981 */ /* 0x0010a8000c1e1500 */
[----:B0-----:R-:W2:Y:S01]  /*95f0*/  LDL.64 R176, [R1+0x8] ;  /* 0x0000080001b07983 */ /* 0x001ea20000100a00 */
[----:B------:R-:W0:Y:S02]  /*9600*/  MUFU.EX2 R205, R205 ;  /* 0x000000cd00cd7308 */ /* 0x000e240000000800 */
[----:B0-----:R-:W-:Y:S02]  /*9610*/  FFMA R249, R205, R249, R219 ;  /* 0x000000f9cdf97223 */ /* 0x001fe400000000db */
[----:B------:R-:W-:Y:S02]  /*9620*/  FADD R219, -R202, R195 ;  /* 0x000000c3cadb7221 */ /* 0x000fe40000000100 */
[----:B--2---:R-:W-:-:S05]  /*9630*/  IMAD.WIDE R176, R3, 0x2, R176 ;  /* 0x0000000203b07825 */ /* 0x004fca00078e02b0 */
[----:B------:R0:W2:Y:S04]  /*9640*/  LDG.E.U16 R195, [R176.64] ;  /* 0x00000006b0c37981 */ /* 0x0000a8000c1e1500 */
[----:B0-----:R-:W2:Y:S01]  /*9650*/  LDL.64 R176, [R1] ;  /* 0x0000000001b07983 */ /* 0x001ea20000100a00 */
[C---:B------:R-:W-:Y:S02]  /*9660*/  FMUL R28, R205.reuse, R28 ;  /* 0x0000001ccd1c7220 */ /* 0x040fe40000400000 */
[C---:B------:R-:W-:Y:S02]  /*9670*/  FMUL R29, R205.reuse, R29 ;  /* 0x0000001dcd1d7220 */ /* 0x040fe40000400000 */
[C---:B------:R-:W-:Y:S02]  /*9680*/  FMUL R24, R205.reuse, R24 ;  /* 0x00000018cd187220 */ /* 0x040fe40000400000 */
[----:B------:R-:W-:-:S02]  /*9690*/  FMUL R25, R205, R25 ;  /* 0x00000019cd197220 */ /* 0x000fc40000400000 */
[C---:B------:R-:W-:Y:S02]  /*96a0*/  FMUL R20, R205.reuse, R20 ;  /* 0x00000014cd147220 */ /* 0x040fe40000400000 */
[C---:B------:R-:W-:Y:S02]  /*96b0*/  FMUL R21, R205.reuse, R21 ;  /* 0x00000015cd157220 */ /* 0x040fe40000400000 */
        /* <DEDUP_REMOVED lines=9> */
[----:B------:R-:W-:Y:S01]  /*9750*/  FMUL R161, R205, R161 ;  /* 0x000000a1cda17220 */ /* 0x000fe20000400000 */
[----:B------:R-:W-:-:S06]  /*9760*/  LEA.HI R231, R231, 0x8, RZ, 0x1e ;  /* 0x00000008e7e77811 */ /* 0x000fcc00078ff0ff */
[----:B------:R-:W0:Y:S01]  /*9770*/  LDS R231, [R231.X16+0x10000] ;  /* 0x01000000e7e77984 */ /* 0x000e22000000c800 */
[----:B------:R-:W-:-:S06]  /*9780*/  FMUL R219, R219, 1.4426950216293334961 ;  /* 0x3fb8aa3bdbdb7820 */ /* 0x000fcc0000400000 */
[----:B------:R-:W0:Y:S02]  /*9790*/  MUFU.EX2 R219, R219 ;  /* 0x000000db00db7308 */ /* 0x000e240000000800 */
[----:B0-----:R-:W-:Y:S02]  /*97a0*/  FFMA R248, R219, R248, R231 ;  /* 0x000000f8dbf87223 */ /* 0x001fe400000000e7 */
[----:B------:R-:W0:Y:S01]  /*97b0*/  S2R R231, SR_TID.X ;  /* 0x0000000000e77919 */ /* 0x000e220000002100 */
[----:B--2---:R-:W-:-:S05]  /*97c0*/  IMAD.WIDE R176, R3, 0x2, R176 ;  /* 0x0000000203b07825 */ /* 0x004fca00078e02b0 */
[----:B------:R0:W2:Y:S02]  /*97d0*/  LDG.E.U16 R205, [R176.64] ;  /* 0x00000006b0cd7981 */ /* 0x0000a4000c1e1500 */
[----:B0-----:R-:W-:-:S04]  /*97e0*/  LOP3.LUT R177, R231, 0x1c, RZ, 0xc0, !PT ;  /* 0x0000001ce7b17812 */ /* 0x001fc800078ec0ff */
[----:B------:R-:W-:Y:S02]  /*97f0*/  LEA.HI R177, R177, 0x10, RZ, 0x1e ;  /* 0x00000010b1b17811 */ /* 0x000fe400078ff0ff */
[----:B------:R-:W-:-:S03]  /*9800*/  LOP3.LUT R231, R231, 0x1c, RZ, 0xc0, !PT ;  /* 0x0000001ce7e77812 */ /* 0x000fc600078ec0ff */
[----:B------:R0:W1:Y:S01]  /*9810*/  LDS R176, [R177.X16+0x10000] ;  /* 0x01000000b1b07984 */ /* 0x000062000000c800 */
[----:B------:R-:W-:Y:S01]  /*9820*/  LEA.HI R231, R231, 0x18, RZ, 0x1e ;  /* 0x00000018e7e77811 */ /* 0x000fe200078ff0ff */
[----:B0-----:R-:W-:Y:S02]  /*9830*/  FADD R177, -R201, R190 ;  /* 0x000000bec9b17221 */ /* 0x001fe40000000100 */
[----:B------:R-:W-:Y:S02]  /*9840*/  FADD R190, -R200, R189 ;  /* 0x000000bdc8be7221 */ /* 0x000fe40000000100 */
[----:B------:R0:W-:Y:S04]  /*9850*/  LDS R189, [R231.X16+0x10000] ;  /* 0x01000000e7bd7984 */ /* 0x0001e8000000c800 */
[----:B0-----:R-:W0:Y:S01]  /*9860*/  S2R R231, SR_TID.X ;  /* 0x0000000000e77919 */ /* 0x001e220000002100 */
[----:B------:R-:W-:-:S06]  /*9870*/  FMUL R177, R177, 1.4426950216293334961 ;  /* 0x3fb8aa3bb1b17820 */ /* 0x000fcc0000400000 */
[----:B------:R-:W1:Y:S01]  /*9880*/  MUFU.EX2 R177, R177 ;  /* 0x000000b100b17308 */ /* 0x000e620000000800 */
[----:B0-----:R-:W-:Y:S01]  /*9890*/  LOP3.LUT R231, R231, 0x1c, RZ, 0xc0, !PT ;  /* 0x0000001ce7e77812 */ /* 0x001fe200078ec0ff */
[----:B-1----:R-:W-:-:S03]  /*98a0*/  FFMA R247, R177, R247, R176 ;  /* 0x000000f7b1f77223 */ /* 0x002fc600000000b0 */
[----:B------:R-:W-:Y:S01]  /*98b0*/  LEA.HI R231, R231, 0x20, RZ, 0x1e ;  /* 0x00000020e7e77811 */ /* 0x000fe200078ff0ff */
        /* <DEDUP_REMOVED lines=15> */
[----:B------:R-:W-:Y:S02]  /*99b0*/  FMUL R177, R177, R173 ;  /* 0x000000adb1b17220 */ /* 0x000fe40000400000 */
[----:B------:R0:W-:Y:S04]  /*99c0*/  LDS R173, [R231.X16+0x10000] ;  /* 0x01000000e7ad7984 */ /* 0x0001e8000000c800 */
[----:B0-----:R-:W0:Y:S01]  /*99d0*/  S2R R231, SR_TID.X ;  /* 0x0000000000e77919 */ /* 0x001e220000002100 */
        /* <DEDUP_REMOVED lines=15> */
[----:B------:R-:W-:Y:S01]  /*9ad0*/  FMUL R163, R219, R163 ;  /* 0x000000a3dba37220 */ /* 0x000fe20000400000 */
[----:B0-----:R-:W-:-:S04]  /*9ae0*/  LOP3.LUT R219, R231, 0x1c, RZ, 0xc0, !PT ;  /* 0x0000001ce7db7812 */ /* 0x001fc800078ec0ff */
[C---:B------:R-:W-:Y:S02]  /*9af0*/  LEA.HI R231, R219.reuse, 0x30, RZ, 0x1e ;  /* 0x00000030dbe77811 */ /* 0x040fe400078ff0ff */
[----:B------:R-:W-:-:S04]  /*9b00*/  LEA.HI R219, R219, 0x38, RZ, 0x1e ;  /* 0x00000038dbdb7811 */ /* 0x000fc800078ff0ff */
[----:B------:R-:W-:Y:S04]  /*9b10*/  LDS R231, [R231.X16+0x10000] ;  /* 0x01000000e7e77984 */ /* 0x000fe8000000c800 */
[----:B------:R-:W-:Y:S04]  /*9b20*/  LDS R219, [R219.X16+0x10000] ;  /* 0x01000000dbdb7984 */ /* 0x000fe8000000c800 */
[----:B------:R-:W-:Y:S01]  /*9b30*/  BAR.SYNC.DEFER_BLOCKING 0x0 ;  /* 0x0000000000007b1d */ /* 0x000fe20000010000 */
[----:B------:R-:W-:Y:S02]  /*9b40*/  F2FP.BF16.PACK_AB R168, R168, R184 ;  /* 0x000000b8a8a8723e */ /* 0x000fe400000010ff */
[----:B------:R-:W-:-:S02]  /*9b50*/  F2FP.BF16.PACK_AB R171, R171, R179 ;  /* 0x000000b3abab723e */ /* 0x000fc400000010ff */
[----:B------:R-:W-:Y:S02]  /*9b60*/  F2FP.BF16.PACK_AB R169, R169, R178 ;  /* 0x000000b2a9a9723e */ /* 0x000fe400000010ff */
[----:B------:R-:W-:Y:S02]  /*9b70*/  F2FP.BF16.PACK_AB R32, R33, R32 ;  /* 0x000000202120723e */ /* 0x000fe400000010ff */
[----:B------:R-:W-:Y:S02]  /*9b80*/  F2FP.BF16.PACK_AB R34, R35, R34 ;  /* 0x000000222322723e */ /* 0x000fe400000010ff */
[----:B------:R-:W-:Y:S02]  /*9b90*/  F2FP.BF16.PACK_AB R36, R37, R36 ;  /* 0x000000242524723e */ /* 0x000fe400000010ff */
[----:B------:R-:W-:Y:S02]  /*9ba0*/  F2FP.BF16.PACK_AB R38, R39, R38 ;  /* 0x000000262726723e */ /* 0x000fe400000010ff */
[----:B------:R-:W-:Y:S01]  /*9bb0*/  F2FP.BF16.PACK_AB R40, R41, R40 ;  /* 0x000000282928723e */ /* 0x000fe200000010ff */
        /* <DEDUP_REMOVED lines=60> */
[----:B---3--:R-:W-:Y:S04]  /*9f80*/  STS.U16 [R0+0x17800], R90 ;  /* 0x0178005a00007388 */ /* 0x008fe80000000400 */
[----:B------:R-:W-:Y:S04]  /*9f90*/  STS.U16 [R0+0x17a00], R91 ;  /* 0x017a005b00007388 */ /* 0x000fe80000000400 */
[----:B------:R-:W-:Y:S04]  /*9fa0*/  STS.U16 [R0+0x17c00], R195 ;  /* 0x017c00c300007388 */ /* 0x000fe80000000400 */
[----:B--2---:R-:W-:Y:S04]  /*9fb0*/  STS.U16 [R0+0x17e00], R205 ;  /* 0x017e00cd00007388 */ /* 0x004fe80000000400 */
[----:B------:R-:W-:Y:S04]  /*9fc0*/  STS [R192+0x18000], R168 ;  /* 0x018000a8c0007388 */ /* 0x000fe80000000800 */
[----:B------:R-:W-:Y:S04]  /*9fd0*/  STS [R192+0x18200], R171 ;  /* 0x018200abc0007388 */ /* 0x000fe80000000800 */
[----:B------:R-:W-:Y:S04]  /*9fe0*/  STS [R192+0x18400], R169 ;  /* 0x018400a9c0007388 */ /* 0x000fe80000000800 */
[----:B------:R-:W-:Y:S04]  /*9ff0*/  STS [R192+0x18600], R32 ;  /* 0x01860020c0007388 */ /* 0x000fe80000000800 */
[----:B------:R-:W-:Y:S04]  /*a000*/  STS [R192+0x18800], R34 ;  /* 0x01880022c0007388 */ /* 0x000fe80000000800 */
[----:B------:R-:W-:Y:S04]  /*a010*/  STS [R192+0x18a00], R36 ;  /* 0x018a0024c0007388 */ /* 0x000fe80000000800 */
[----:B------:R-:W-:Y:S04]  /*a020*/  STS [R192+0x18c00], R38 ;  /* 0x018c0026c0007388 */ /* 0x000fe80000000800 */
[----:B------:R-:W-:Y:S04]  /*a030*/  STS [R192+0x18e00], R40 ;  /* 0x018e0028c0007388 */ /* 0x000fe80000000800 */
[----:B------:R-:W-:Y:S01]  /*a040*/  BAR.SYNC.DEFER_BLOCKING 0x0 ;  /* 0x0000000000007b1d */ /* 0x000fe20000010000 */
[----:B------:R-:W-:-:S04]  /*a050*/  FADD R170, -R199, R170 ;  /* 0x000000aac7aa7221 */ /* 0x000fc80000000100 */
[----:B------:R-:W-:-:S04]  /*a060*/  FMUL R170, R170, 1.4426950216293334961 ;  /* 0x3fb8aa3baaaa7820 */ /* 0x000fc80000400000 */
[----:B------:R0:W-:Y:S01]  /*a070*/  MUFU.EX2 R172, R170 ;  /* 0x000000aa00ac7308 */ /* 0x0001e20000000800 */
[----:B------:R-:W-:Y:S04]  /*a080*/  LDSM.16.M88.4 R184, [R193+0x18000] ;  /* 0x01800000c1b8783b */ /* 0x000fe80000000200 */
[----:B------:R-:W1:Y:S04]  /*a090*/  LDSM.16.M88.4 R60, [R183+0x10000] ;  /* 0x01000000b73c783b */ /* 0x000e680000000200 */
[----:B------:R-:W2:Y:S04]  /*a0a0*/  LDSM.16.M88.4 R56, [R183+0x11000] ;  /* 0x01100000b738783b */ /* 0x000ea80000000200 */
[----:B------:R-:W3:Y:S04]  /*a0b0*/  LDSM.16.M88.4 R52, [R183+0x12000] ;  /* 0x01200000b734783b */ /* 0x000ee80000000200 */
[----:B------:R-:W4:Y:S04]  /*a0c0*/  LDSM.16.M88.4 R48, [R183+0x13000] ;  /* 0x01300000b730783b */ /* 0x000f280000000200 */
[----:B------:R-:W5:Y:S04]  /*a0d0*/  LDSM.16.M88.4 R32, [R183+0x14000] ;  /* 0x01400000b720783b */ /* 0x000f680000000200 */
[----:B------:R-:W4:Y:S04]  /*a0e0*/  LDSM.16.M88.4 R44, [R183+0x15000] ;  /* 0x01500000b72c783b */ /* 0x000f280000000200 */
[----:B------:R-:W4:Y:S04]  /*a0f0*/  LDSM.16.M88.4 R40, [R183+0x16000] ;  /* 0x01600000b728783b */ /* 0x000f280000000200 */
[----:B------:R-:W5:Y:S04]  /*a100*/  LDSM.16.M88.4 R36, [R183+0x17000] ;  /* 0x01700000b724783b */ /* 0x000f680000000200 */
[----:B0-----:R-:W0:Y:S01]  /*a110*/  LDSM.16.M88.4 R168, [R193+0x18400] ;  /* 0x01840000c1a8783b */ /* 0x001e220000000200 */
[----:B------:R-:W-:-:S03]  /*a120*/  FMUL R190, R190, 1.4426950216293334961 ;  /* 0x3fb8aa3bbebe7820 */ /* 0x000fc60000400000 */
[----:B------:R-:W0:Y:S03]  /*a130*/  LDSM.16.M88.4 R88, [R193+0x18800] ;  /* 0x01880000c158783b */ /* 0x000e260000000200 */
[----:B------:R-:W3:Y:S01]  /*a140*/  MUFU.EX2 R190, R190 ;  /* 0x000000be00be7308 */ /* 0x000ee20000000800 */
[C---:B-1----:R-:W-:Y:S08]  /*a150*/  HMMA.16816.F32.BF16 R28, R184.reuse, R60, R28 ;  /* 0x0000003cb81c723c */ /* 0x042ff0000004181c */
[C---:B--2---:R-:W-:Y:S08]  /*a160*/  HMMA.16816.F32.BF16 R24, R184.reuse, R56, R24 ;  /* 0x00000038b818723c */ /* 0x044ff00000041818 */
[----:B---3--:R-:W-:Y:S01]  /*a170*/  HMMA.16816.F32.BF16 R20, R184, R52, R20 ;  /* 0x00000034b814723c */ /* 0x008fe20000041814 */
[----:B------:R-:W-:-:S02]  /*a180*/  FMUL R166, R190, R166 ;  /* 0x000000a6bea67220 */ /* 0x000fc40000400000 */
[C---:B------:R-:W-:Y:S02]  /*a190*/  FMUL R167, R190.reuse, R167 ;  /* 0x000000a7bea77220 */ /* 0x040fe40000400000 */
[----:B------:R-:W-:-:S03]  /*a1a0*/  FMUL R66, R190, R66 ;  /* 0x00000042be427220 */ /* 0x000fc60000400000 */
[----:B----4-:R-:W-:Y:S01]  /*a1b0*/  HMMA.16816.F32.BF16 R16, R184, R48, R16 ;  /* 0x00000030b810723c */ /* 0x010fe20000041810 */
[C---:B------:R-:W-:Y:S02]  /*a1c0*/  FMUL R67, R190.reuse, R67 ;  /* 0x00000043be437220 */ /* 0x040fe40000400000 */
[C---:B------:R-:W-:Y:S02]  /*a1d0*/  FMUL R70, R190.reuse, R70 ;  /* 0x00000046be467220 */ /* 0x040fe40000400000 */
[----:B------:R-:W-:-:S03]  /*a1e0*/  FMUL R71, R190, R71 ;  /* 0x00000047be477220 */ /* 0x000fc60000400000 */
[----:B-----5:R-:W-:Y:S01]  /*a1f0*/  HMMA.16816.F32.BF16 R12, R184, R32, R12 ;  /* 0x00000020b80c723c */ /* 0x020fe2000004180c */
[C---:B------:R-:W-:Y:S02]  /*a200*/  FMUL R74, R190.reuse, R74 ;  /* 0x0000004abe4a7220 */ /* 0x040fe40000400000 */
[C---:B------:R-:W-:Y:S02]  /*a210*/  FMUL R75, R190.reuse, R75 ;  /* 0x0000004bbe4b7220 */ /* 0x040fe40000400000 */
[----:B------:R-:W-:-:S03]  /*a220*/  FMUL R78, R190, R78 ;  /* 0x0000004ebe4e7220 */ /* 0x000fc60000400000 */
[----:B------:R-:W-:Y:S01]  /*a230*/  HMMA.16816.F32.BF16 R8, R184, R44, R8 ;  /* 0x0000002cb808723c */ /* 0x000fe20000041808 */
        /* <DEDUP_REMOVED lines=8> */
[----:B------:R-:W1:Y:S01]  /*a2c0*/  LDSM.16.M88.4 R184, [R193+0x18c00] ;  /* 0x018c0000c1b8783b */ /* 0x000e620000000200 */
[----:B------:R-:W-:Y:S02]  /*a2d0*/  FMUL R179, R190, R175 ;  /* 0x000000afbeb37220 */ /* 0x000fe40000400000 */
[----:B------:R-:W-:-:S04]  /*a2e0*/  FADD R204, -R198, R188 ;  /* 0x000000bcc6cc7221 */ /* 0x000fc80000000100 */
[----:B0-----:R-:W-:Y:S01]  /*a2f0*/  HMMA.16816.F32.BF16 R164, R168, R60, R164 ;  /* 0x0000003ca8a4723c */ /* 0x001fe200000418a4 */
[----:B------:R-:W-:-:S07]  /*a300*/  FMUL R204, R204, 1.4426950216293334961 ;  /* 0x3fb8aa3bcccc7820 */ /* 0x000fce0000400000 */
[C---:B------:R-:W-:Y:S08]  /*a310*/  HMMA.16816.F32.BF16 R64, R168.reuse, R56, R64 ;  /* 0x00000038a840723c */ /* 0x040ff00000041840 */
[C---:B------:R-:W-:Y:S08]  /*a320*/  HMMA.16816.F32.BF16 R68, R168.reuse, R52, R68 ;  /* 0x00000034a844723c */ /* 0x040ff00000041844 */
[C---:B------:R-:W-:Y:S08]  /*a330*/  HMMA.16816.F32.BF16 R72, R168.reuse, R48, R72 ;  /* 0x00000030a848723c */ /* 0x040ff00000041848 */
[C---:B------:R-:W-:Y:S08]  /*a340*/  HMMA.16816.F32.BF16 R76, R168.reuse, R32, R76 ;  /* 0x00000020a84c723c */ /* 0x040ff0000004184c */
[C---:B------:R-:W-:Y:S08]  /*a350*/  HMMA.16816.F32.BF16 R80, R168.reuse, R44, R80 ;  /* 0x0000002ca850723c */ /* 0x040ff00000041850 */
[C---:B------:R-:W-:Y:S08]  /*a360*/  HMMA.16816.F32.BF16 R84, R168.reuse, R40, R84 ;  /* 0x00000028a854723c */ /* 0x040ff00000041854 */
[----:B------:R-:W-:Y:S07]  /*a370*/  HMMA.16816.F32.BF16 R176, R168, R36, R176 ;  /* 0x00000024a8b0723c */ /* 0x000fee00000418b0 */
[----:B------:R-:W-:-:S02]  /*a380*/  FADD R169, -R197, R240 ;  /* 0x000000f0c5a97221 */ /* 0x000fc40000000100 */
[----:B------:R-:W-:Y:S02]  /*a390*/  FADD R168, -R196, R241 ;  /* 0x000000f1c4a87221 */ /* 0x000fe40000000100 */
[----:B------:R-:W-:Y:S02]  /*a3a0*/  FMUL R169, R169, 1.4426950216293334961 ;  /* 0x3fb8aa3ba9a97820 */ /* 0x000fe40000400000 */
[----:B------:R-:W-:Y:S01]  /*a3b0*/  FMUL R168, R168, 1.4426950216293334961 ;  /* 0x3fb8aa3ba8a87820 */ /* 0x000fe20000400000 */
[----:B------:R-:W0:Y:S08]  /*a3c0*/  MUFU.EX2 R204, R204 ;  /* 0x000000cc00cc7308 */ /* 0x000e300000000800 */
[----:B------:R-:W2:Y:S08]  /*a3d0*/  MUFU.EX2 R195, R169 ;  /* 0x000000a900c37308 */ /* 0x000eb00000000800 */
[----:B------:R-:W3:Y:S01]  /*a3e0*/  MUFU.EX2 R194, R168 ;  /* 0x000000a800c27308 */ /* 0x000ee20000000800 */
[----:B------:R-:W-:-:S02]  /*a3f0*/  FMUL R112, R172, R112 ;  /* 0x00000070ac707220 */ /* 0x000fc40000400000 */
[----:B------:R-:W-:Y:S02]  /*a400*/  FMUL R113, R172, R113 ;  /* 0x00000071ac717220 */ /* 0x000fe40000400000 */
[C---:B0-----:R-:W-:Y:S02]  /*a410*/  FMUL R114, R204.reuse, R114 ;  /* 0x00000072cc727220 */ /* 0x041fe40000400000 */
[----:B------:R-:W-:Y:S02]  /*a420*/  FMUL R115, R204, R115 ;  /* 0x00000073cc737220 */ /* 0x000fe40000400000 */
[C---:B--2---:R-:W-:Y:S02]  /*a430*/  FMUL R144, R195.reuse, R144 ;  /* 0x00000090c3907220 */ /* 0x044fe40000400000 */
[----:B------:R-:W-:Y:S02]  /*a440*/  FMUL R145, R195, R145 ;  /* 0x00000091c3917220 */ /* 0x000fe40000400000 */
[----:B---3--:R-:W-:-:S02]  /*a450*/  FMUL R146, R194, R146 ;  /* 0x00000092c2927220 */ /* 0x008fc40000400000 */
[----:B------:R-:W-:Y:S01]  /*a460*/  FMUL R147, R194, R147 ;  /* 0x00000093c2937220 */ /* 0x000fe20000400000 */
[----:B------:R-:W-:Y:S01]  /*a470*/  HMMA.16816.F32.BF16 R112, R88, R32, R112 ;  /* 0x000000205870723c */ /* 0x000fe20000041870 */
[C---:B------:R-:W-:Y:S02]  /*a480*/  FMUL R96, R172.reuse, R96 ;  /* 0x00000060ac607220 */ /* 0x040fe40000400000 */
[----:B------:R-:W-:-:S05]  /*a490*/  FMUL R97, R172, R97 ;  /* 0x00000061ac617220 */ /* 0x000fca0000400000 */
[----:B-1----:R-:W-:Y:S01]  /*a4a0*/  HMMA.16816.F32.BF16 R144, R184, R32, R144 ;  /* 0x00000020b890723c */ /* 0x002fe20000041890 */
[----:B------:R-:W0:Y:S01]  /*a4b0*/  S2R R32, SR_CTAID.X ;  /* 0x0000000000207919 */ /* 0x000e220000002500 */
[C---:B------:R-:W-:Y:S02]  /*a4c0*/  FMUL R98, R204.reuse, R98 ;  /* 0x00000062cc627220 */ /* 0x040fe40000400000 */
[----:B------:R-:W-:Y:S02]  /*a4d0*/  FMUL R99, R204, R99 ;  /* 0x00000063cc637220 */ /* 0x000fe40000400000 */
[C---:B------:R-:W-:Y:S02]  /*a4e0*/  FMUL R100, R172.reuse, R100 ;  /* 0x00000064ac647220 */ /* 0x040fe40000400000 */
[----:B------:R-:W-:Y:S02]  /*a4f0*/  FMUL R101, R172, R101 ;  /* 0x00000065ac657220 */ /* 0x000fe40000400000 */
[----:B------:R-:W-:-:S02]  /*a500*/  FMUL R102, R204, R102 ;  /* 0x00000066cc667220 */ /* 0x000fc40000400000 */
[----:B------:R-:W-:Y:S02]  /*a510*/  FMUL R103, R204, R103 ;  /* 0x00000067cc677220 */ /* 0x000fe40000400000 */
        /* <DEDUP_REMOVED lines=19> */
[----:B------:R-:W-:Y:S01]  /*a650*/  FMUL R127, R204, R127 ;  /* 0x0000007fcc7f7220 */ /* 0x000fe20000400000 */
[----:B------:R-:W-:Y:S01]  /*a660*/  LOP3.LUT R237, R193, 0x20, RZ, 0x3c, !PT ;  /* 0x00000020c1ed7812 */ /* 0x000fe200078e3cff */
[----:B------:R-:W-:Y:S01]  /*a670*/  FFMA R245, R172, R245, R173 ;  /* 0x000000f5acf57223 */ /* 0x000fe200000000ad */
[C---:B------:R-:W-:Y:S01]  /*a680*/  HMMA.16816.F32.BF16 R96, R88.reuse, R60, R96 ;  /* 0x0000003c5860723c */ /* 0x040fe20000041860 */
[----:B------:R-:W-:Y:S02]  /*a690*/  FFMA R246, R190, R246, R189 ;  /* 0x000000f6bef67223 */ /* 0x000fe400000000bd */
[----:B------:R-:W1:Y:S04]  /*a6a0*/  LDSM.16.M88.4 R172, [R237+0x18400] ;  /* 0x01840000edac783b */ /* 0x000e680000000200 */
[----:B------:R-:W2:Y:S01]  /*a6b0*/  LDSM.16.M88.4 R188, [R237+0x18000] ;  /* 0x01800000edbc783b */ /* 0x000ea20000000200 */
[C---:B------:R-:W-:Y:S03]  /*a6c0*/  HMMA.16816.F32.BF16 R100, R88.reuse, R56, R100 ;  /* 0x000000385864723c */ /* 0x040fe60000041864 */
[----:B------:R-:W3:Y:S05]  /*a6d0*/  LDSM.16.M88.4 R168, [R237+0x18800] ;  /* 0x01880000eda8783b */ /* 0x000eea0000000200 */
[C---:B------:R-:W-:Y:S08]  /*a6e0*/  HMMA.16816.F32.BF16 R104, R88.reuse, R52, R104 ;  /* 0x000000345868723c */ /* 0x040ff00000041868 */
[C---:B------:R-:W-:Y:S08]  /*a6f0*/  HMMA.16816.F32.BF16 R108, R88.reuse, R48, R108 ;  /* 0x00000030586c723c */ /* 0x040ff0000004186c */
[C---:B------:R-:W-:Y:S08]  /*a700*/  HMMA.16816.F32.BF16 R116, R88.reuse, R44, R116 ;  /* 0x0000002c5874723c */ /* 0x040ff00000041874 */
[C---:B------:R-:W-:Y:S08]  /*a710*/  HMMA.16816.F32.BF16 R120, R88.reuse, R40, R120 ;  /* 0x000000285878723c */ /* 0x040ff00000041878 */
[----:B------:R-:W-:Y:S01]  /*a720*/  HMMA.16816.F32.BF16 R124, R88, R36, R124 ;  /* 0x00000024587c723c */ /* 0x000fe2000004187c */
[----:B------:R-:W4:Y:S01]  /*a730*/  LDSM.16.M88.4 R88, [R237+0x18c00] ;  /* 0x018c0000ed58783b */ /* 0x000f220000000200 */
[----:B------:R-:W-:-:S02]  /*a740*/  FMUL R128, R195, R128 ;  /* 0x00000080c3807220 */ /* 0x000fc40000400000 */
[C---:B------:R-:W-:Y:S02]  /*a750*/  FMUL R129, R195.reuse, R129 ;  /* 0x00000081c3817220 */ /* 0x040fe40000400000 */
[C---:B------:R-:W-:Y:S02]  /*a760*/  FMUL R130, R194.reuse, R130 ;  /* 0x00000082c2827220 */ /* 0x040fe40000400000 */
[C---:B------:R-:W-:Y:S02]  /*a770*/  FMUL R131, R194.reuse, R131 ;  /* 0x00000083c2837220 */ /* 0x040fe40000400000 */
[C---:B------:R-:W-:Y:S02]  /*a780*/  FMUL R132, R195.reuse, R132 ;  /* 0x00000084c3847220 */ /* 0x040fe40000400000 */
[----:B------:R-:W-:Y:S02]  /*a790*/  FMUL R133, R195, R133 ;  /* 0x00000085c3857220 */ /* 0x000fe40000400000 */
        /* <DEDUP_REMOVED lines=19> */
[----:B------:R-:W-:Y:S02]  /*a8d0*/  FMUL R157, R195, R157 ;  /* 0x0000009dc39d7220 */ /* 0x000fe40000400000 */
[C---:B------:R-:W-:Y:S02]  /*a8e0*/  FMUL R158, R194.reuse, R158 ;  /* 0x0000009ec29e7220 */ /* 0x040fe40000400000 */
[----:B------:R-:W-:Y:S01]  /*a8f0*/  FMUL R159, R194, R159 ;  /* 0x0000009fc29f7220 */ /* 0x000fe20000400000 */
[----:B------:R-:W-:Y:S01]  /*a900*/  UIADD3 UR4, UP0, UR4, 0x20, URZ ;  /* 0x0000002004047890 */ /* 0x000fe2000ff1e03f */
[----:B0-----:R-:W-:Y:S01]  /*a910*/  IMAD.SHL.U32 R32, R32, 0x40, RZ ;  /* 0x0000004020207824 */ /* 0x001fe200078e00ff */
[----:B------:R-:W-:Y:S02]  /*a920*/  HMMA.16816.F32.BF16 R128, R184, R60, R128 ;  /* 0x0000003cb880723c */ /* 0x000fe40000041880 */
[----:B------:R-:W-:Y:S02]  /*a930*/  UIADD3.X UR5, URZ, UR5, URZ, UP0, !UPT ;  /* 0x000000053f057290 */ /* 0x000fe400087fe43f */
[----:B------:R-:W-:-:S04]  /*a940*/  IADD3 R32, R32, 0x40, RZ ;  /* 0x0000004020207810 */ /* 0x000fc80007ffe0ff */
[----:B------:R-:W-:Y:S01]  /*a950*/  HMMA.16816.F32.BF16 R132, R184, R56, R132 ;  /* 0x00000038b884723c */ /* 0x000fe20000041884 */
[----:B------:R-:W-:-:S07]  /*a960*/  ISETP.LE.U32.AND P0, PT, R32, UR4, PT ;  /* 0x0000000420007c0c */ /* 0x000fce000bf03070 */
[----:B------:R-:W-:Y:S01]  /*a970*/  HMMA.16816.F32.BF16 R136, R184, R52, R136 ;  /* 0x00000034b888723c */ /* 0x000fe20000041888 */
[----:B------:R-:W-:-:S07]  /*a980*/  IMAD.U32 R32, RZ, RZ, UR5 ;  /* 0x00000005ff207e24 */ /* 0x000fce000f8e00ff */
[C---:B------:R-:W-:Y:S08]  /*a990*/  HMMA.16816.F32.BF16 R140, R184.reuse, R48, R140 ;  /* 0x00000030b88c723c */ /* 0x040ff0000004188c */
[C---:B------:R-:W-:Y:S08]  /*a9a0*/  HMMA.16816.F32.BF16 R148, R184.reuse, R44, R148 ;  /* 0x0000002cb894723c */ /* 0x040ff00000041894 */
[C---:B------:R-:W-:Y:S08]  /*a9b0*/  HMMA.16816.F32.BF16 R152, R184.reuse, R40, R152 ;  /* 0x00000028b898723c */ /* 0x040ff00000041898 */
[----:B------:R-:W-:Y:S01]  /*a9c0*/  HMMA.16816.F32.BF16 R156, R184, R36, R156 ;  /* 0x00000024b89c723c */ /* 0x000fe2000004189c */
[----:B------:R-:W-:-:S02]  /*a9d0*/  ISETP.GE.U32.AND.EX P0, PT, R32, RZ, PT, P0 ;  /* 0x000000ff2000720c */ /* 0x000fc40003f06100 */
[----:B------:R-:W-:Y:S01]  /*a9e0*/  MOV R33, 0x20 ;  /* 0x0000002000217802 */ /* 0x000fe20000000f00 */
[----:B------:R-:W-:-:S04]  /*a9f0*/  FFMA R243, R195, R243, R231 ;  /* 0x000000f3c3f37223 */ /* 0x000fc800000000e7 */
[----:B-1----:R-:W-:Y:S01]  /*aa00*/  HMMA.16816.F32.BF16 R164, R172, R62, R164 ;  /* 0x0000003eaca4723c */ /* 0x002fe200000418a4 */
[C---:B------:R-:W-:Y:S01]  /*aa10*/  IMAD R4, R33.reuse, c[0x0][0x1a4], R4 ;  /* 0x0000690021047a24 */ /* 0x040fe200078e0204 */
[----:B------:R-:W-:Y:S01]  /*aa20*/  MOV R240, R197 ;  /* 0x000000c500f07202 */ /* 0x000fe20000000f00 */
[----:B------:R-:W-:-:S05]  /*aa30*/  IMAD R3, R33, c[0x0][0x1b4], R3 ;  /* 0x00006d0021037a24 */ /* 0x000fca00078e0203 */
[----:B------:R-:W-:Y:S01]  /*aa40*/  HMMA.16816.F32.BF16 R64, R172, R58, R64 ;  /* 0x0000003aac40723c */ /* 0x000fe20000041840 */
[----:B------:R-:W-:Y:S02]  /*aa50*/  FFMA R244, R204, R244, R239 ;  /* 0x000000f4ccf47223 */ /* 0x000fe400000000ef */
[----:B------:R-:W-:-:S05]  /*aa60*/  FFMA R242, R194, R242, R219 ;  /* 0x000000f2c2f27223 */ /* 0x000fca00000000db */
[----:B------:R-:W-:Y:S01]  /*aa70*/  HMMA.16816.F32.BF16 R68, R172, R54, R68 ;  /* 0x00000036ac44723c */ /* 0x000fe20000041844 */
[----:B------:R-:W-:Y:S02]  /*aa80*/  IMAD.MOV.U32 R195, RZ, RZ, R202 ;  /* 0x000000ffffc37224 */ /* 0x000fe400078e00ca */
[----:B------:R-:W-:-:S05]  /*aa90*/  IMAD.MOV.U32 R241, RZ, RZ, R196 ;  /* 0x000000fffff17224 */ /* 0x000fca00078e00c4 */
[C---:B------:R-:W-:Y:S08]  /*aaa0*/  HMMA.16816.F32.BF16 R72, R172.reuse, R50, R72 ;  /* 0x00000032ac48723c */ /* 0x040ff00000041848 */
[C---:B------:R-:W-:Y:S08]  /*aab0*/  HMMA.16816.F32.BF16 R76, R172.reuse, R34, R76 ;  /* 0x00000022ac4c723c */ /* 0x040ff0000004184c */
[C---:B------:R-:W-:Y:S08]  /*aac0*/  HMMA.16816.F32.BF16 R80, R172.reuse, R46, R80 ;  /* 0x0000002eac50723c */ /* 0x040ff00000041850 */
[----:B------:R-:W-:Y:S08]  /*aad0*/  HMMA.16816.F32.BF16 R84, R172, R42, R84 ;  /* 0x0000002aac54723c */ /* 0x000ff00000041854 */
[C---:B--2---:R-:W-:Y:S08]  /*aae0*/  HMMA.16816.F32.BF16 R28, R188.reuse, R62, R28 ;  /* 0x0000003ebc1c723c */ /* 0x044ff0000004181c */
[C---:B------:R-:W-:Y:S08]  /*aaf0*/  HMMA.16816.F32.BF16 R24, R188.reuse, R58, R24 ;  /* 0x0000003abc18723c */ /* 0x040ff00000041818 */
[C---:B------:R-:W-:Y:S08]  /*ab00*/  HMMA.16816.F32.BF16 R20, R188.reuse, R54, R20 ;  /* 0x00000036bc14723c */ /* 0x040ff00000041814 */
[C---:B------:R-:W-:Y:S08]  /*ab10*/  HMMA.16816.F32.BF16 R16, R188.reuse, R50, R16 ;  /* 0x00000032bc10723c */ /* 0x040ff00000041810 */
[C---:B------:R-:W-:Y:S08]  /*ab20*/  HMMA.16816.F32.BF16 R12, R188.reuse, R34, R12 ;  /* 0x00000022bc0c723c */ /* 0x040ff0000004180c */
[C---:B------:R-:W-:Y:S08]  /*ab30*/  HMMA.16816.F32.BF16 R8, R188.reuse, R46, R8 ;  /* 0x0000002ebc08723c */ /* 0x040ff00000041808 */
[C---:B------:R-:W-:Y:S08]  /*ab40*/  HMMA.16816.F32.BF16 R92, R188.reuse, R42, R92 ;  /* 0x0000002abc5c723c */ /* 0x040ff0000004185c */
[-C--:B------:R-:W-:Y:S08]  /*ab50*/  HMMA.16816.F32.BF16 R160, R188, R38.reuse, R160 ;  /* 0x00000026bca0723c */ /* 0x080ff000000418a0 */
[----:B------:R-:W-:Y:S01]  /*ab60*/  HMMA.16816.F32.BF16 R172, R172, R38, R176 ;  /* 0x00000026acac723c */ /* 0x000fe200000418b0 */
[----:B------:R-:W-:Y:S01]  /*ab70*/  MOV R190, R201 ;  /* 0x000000c900be7202 */ /* 0x000fe20000000f00 */
[----:B------:R-:W-:-:S02]  /*ab80*/  IMAD.MOV.U32 R189, RZ, RZ, R200 ;  /* 0x000000ffffbd7224 */ /* 0x000fc400078e00c8 */
[----:B------:R-:W-:-:S04]  /*ab90*/  IMAD.MOV.U32 R188, RZ, RZ, R198 ;  /* 0x000000ffffbc7224 */ /* 0x000fc800078e00c6 */
[C---:B---3--:R-:W-:Y:S08]  /*aba0*/  HMMA.16816.F32.BF16 R96, R168.reuse, R62, R96 ;  /* 0x0000003ea860723c */ /* 0x048ff00000041860 */
[C---:B------:R-:W-:Y:S08]  /*abb0*/  HMMA.16816.F32.BF16 R100, R168.reuse, R58, R100 ;  /* 0x0000003aa864723c */ /* 0x040ff00000041864 */
[C---:B------:R-:W-:Y:S08]  /*abc0*/  HMMA.16816.F32.BF16 R104, R168.reuse, R54, R104 ;  /* 0x00000036a868723c */ /* 0x040ff00000041868 */
[C---:B------:R-:W-:Y:S08]  /*abd0*/  HMMA.16816.F32.BF16 R108, R168.reuse, R50, R108 ;  /* 0x00000032a86c723c */ /* 0x040ff0000004186c */
[C---:B------:R-:W-:Y:S08]  /*abe0*/  HMMA.16816.F32.BF16 R112, R168.reuse, R34, R112 ;  /* 0x00000022a870723c */ /* 0x040ff00000041870 */
[C---:B------:R-:W-:Y:S08]  /*abf0*/  HMMA.16816.F32.BF16 R116, R168.reuse, R46, R116 ;  /* 0x0000002ea874723c */ /* 0x040ff00000041874 */
[C---:B------:R-:W-:Y:S08]  /*ac00*/  HMMA.16816.F32.BF16 R120, R168.reuse, R42, R120 ;  /* 0x0000002aa878723c */ /* 0x040ff00000041878 */
[----:B------:R-:W-:Y:S08]  /*ac10*/  HMMA.16816.F32.BF16 R124, R168, R38, R124 ;  /* 0x00000026a87c723c */ /* 0x000ff0000004187c */
[----:B----4-:R-:W-:Y:S01]  /*ac20*/  HMMA.16816.F32.BF16 R128, R88, R62, R128 ;  /* 0x0000003e5880723c */ /* 0x010fe20000041880 */
[----:B------:R-:W-:-:S07]  /*ac30*/  MOV R170, R199 ;  /* 0x000000c700aa7202 */ /* 0x000fce0000000f00 */
[C---:B------:R-:W-:Y:S08]  /*ac40*/  HMMA.16816.F32.BF16 R132, R88.reuse, R58, R132 ;  /* 0x0000003a5884723c */ /* 0x040ff00000041884 */
[C---:B------:R-:W-:Y:S08]  /*ac50*/  HMMA.16816.F32.BF16 R136, R88.reuse, R54, R136 ;  /* 0x000000365888723c */ /* 0x040ff00000041888 */
[C---:B------:R-:W-:Y:S08]  /*ac60*/  HMMA.16816.F32.BF16 R140, R88.reuse, R50, R140 ;  /* 0x00000032588c723c */ /* 0x040ff0000004188c */
[C---:B------:R-:W-:Y:S08]  /*ac70*/  HMMA.16816.F32.BF16 R144, R88.reuse, R34, R144 ;  /* 0x000000225890723c */ /* 0x040ff00000041890 */
[C---:B------:R-:W-:Y:S08]  /*ac80*/  HMMA.16816.F32.BF16 R148, R88.reuse, R46, R148 ;  /* 0x0000002e5894723c */ /* 0x040ff00000041894 */
[C---:B------:R-:W-:Y:S08]  /*ac90*/  HMMA.16816.F32.BF16 R152, R88.reuse, R42, R152 ;  /* 0x0000002a5898723c */ /* 0x040ff00000041898 */
[----:B------:R-:W-:Y:S07]  /*aca0*/  HMMA.16816.F32.BF16 R156, R88, R38, R156 ;  /* 0x00000026589c723c */ /* 0x000fee000004189c */
[----:B------:R-:W-:Y:S01]  /*acb0*/  MOV R90, R203 ;  /* 0x000000cb005a7202 */ /* 0x000fe20000000f00 */
[----:B------:R-:W-:Y:S01]  /*acc0*/  @P0 CALL.REL.NOINC `(.L_x_0) ;  /* 0x0000001000000944 */ /* 0x000fe20003c00000 */
[----:B------:R-:W-:Y:S05]  /*acd0*/  BRA `(.L_x_1) ;  /* 0xffffa6f000007947 */ /* 0x000fea000383ffff */
.L_x_0:
[----:B------:R-:W0:Y:S01]  /*ace0*/  S2R R33, SR_CTAID.Y ;  /* 0x0000000000217919 */ /* 0x000e220000002600 */
[----:B------:R-:W-:Y:S01]  /*acf0*/  MOV R42, R122 ;  /* 0x0000007a002a7202 */ /* 0x000fe20000000f00 */
[----:B------:R-:W-:Y:S01]  /*ad00*/  IMAD.MOV.U32 R122, RZ, RZ, R130 ;  /* 0x000000ffff7a7224 */ /* 0x000fe200078e0082 */
[----:B------:R-:W-:Y:S01]  /*ad10*/  MOV R130, R140 ;  /* 0x0000008c00827202 */ /* 0x000fe20000000f00 */
[----:B------:R-:W1:Y:S01]  /*ad20*/  S2R R32, SR_CTAID.X ;  /* 0x0000000000207919 */ /* 0x000e620000002500 */
[----:B------:R-:W-:Y:S01]  /*ad30*/  IMAD.MOV.U32 R61, RZ, RZ, R249 ;  /* 0x000000ffff3d7224 */ /* 0x000fe200078e00f9 */
[----:B------:R-:W-:Y:S01]  /*ad40*/  MOV R140, R248 ;  /* 0x000000f8008c7202 */ /* 0x000fe20000000f00 */
[----:B------:R-:W-:Y:S01]  /*ad50*/  IMAD.MOV.U32 R90, RZ, RZ, R117 ;  /* 0x000000ffff5a7224 */ /* 0x000fe200078e0075 */
[----:B------:R-:W2:Y:S01]  /*ad60*/  S2R R34, SR_TID.X ;  /* 0x0000000000227919 */ /* 0x000ea20000002100 */
[----:B------:R-:W-:Y:S01]  /*ad70*/  FMUL R4, R61, 8388608 ;  /* 0x4b0000003d047820 */ /* 0x000fe20000400000 */
[----:B------:R-:W-:Y:S01]  /*ad80*/  MOV R56, R98 ;  /* 0x0000006200387202 */ /* 0x000fe20000000f00 */
[----:B------:R-:W-:Y:S01]  /*ad90*/  IMAD.MOV.U32 R117, RZ, RZ, R141 ;  /* 0x000000ffff757224 */ /* 0x000fe200078e008d */
[----:B------:R-:W-:Y:S01]  /*ada0*/  MOV R170, R96 ;  /* 0x0000006000aa7202 */ /* 0x000fe20000000f00 */
[----:B------:R-:W-:Y:S01]  /*adb0*/  IMAD.MOV.U32 R141, RZ, RZ, R247 ;  /* 0x000000ffff8d7224 */ /* 0x000fe200078e00f7 */
[----:B------:R-:W-:Y:S01]  /*adc0*/  MOV R251, 0x3dc6b27f ;  /* 0x3dc6b27f00fb7802 */ /* 0x000fe20000000f00 */
[----:B------:R-:W-:Y:S01]  /*add0*/  IMAD.MOV.U32 R57, RZ, RZ, R99 ;  /* 0x000000ffff397224 */ /* 0x000fe200078e0063 */
[----:B------:R-:W-:Y:S01]  /*ade0*/  MOV R53, R100 ;  /* 0x0000006400357202 */ /* 0x000fe20000000f00 */
[----:B------:R-:W-:Y:S01]  /*adf0*/  IMAD.MOV.U32 R88, RZ, RZ, R101 ;  /* 0x000000ffff587224 */ /* 0x000fe200078e0065 */
[----:B------:R-:W-:Y:S01]  /*ae00*/  FSETP.GEU.AND P2, PT, R141, 1.175494350822287508e-38, PT ;  /* 0x008000008d00780b */ /* 0x000fe20003f4e000 */
[----:B------:R-:W-:Y:S01]  /*ae10*/  IMAD.MOV.U32 R52, RZ, RZ, R97 ;  /* 0x000000ffff347224 */ /* 0x000fe200078e0061 */
[----:B------:R-:W-:Y:S01]  /*ae20*/  MOV R168, R104 ;  /* 0x0000006800a87202 */ /* 0x000fe20000000f00 */
[----:B------:R-:W-:Y:S01]  /*ae30*/  IMAD.MOV.U32 R51, RZ, RZ, R86 ;  /* 0x000000ffff337224 */ /* 0x000fe200078e0056 */
[----:B------:R-:W-:Y:S01]  /*ae40*/  MOV R40, R76 ;  /* 0x0000004c00287202 */ /* 0x000fe20000000f00 */
[----:B------:R-:W-:Y:S01]  /*ae50*/  IMAD.MOV.U32 R86, RZ, RZ, R111 ;  /* 0x000000ffff567224 */ /* 0x000fe200078e006f */
[----:B------:R-:W-:Y:S01]  /*ae60*/  MOV R76, R102 ;  /* 0x00000066004c7202 */ /* 0x000fe20000000f00 */
[----:B0-----:R-:W-:Y:S01]  /*ae70*/  IMAD R0, R33, c[0x0][0x1c0], RZ ;  /* 0x0000700021007a24 */ /* 0x001fe200078e02ff */
[----:B------:R-:W-:Y:S01]  /*ae80*/  FSEL R97, RZ, -23, P2 ;  /* 0xc1b80000ff617808 */ /* 0x000fe20001000000 */
[----:B------:R-:W0:Y:S01]  /*ae90*/  S2R R33, SR_TID.X ;  /* 0x0000000000217919 */ /* 0x000e220000002100 */
[----:B-1----:R-:W-:Y:S01]  /*aea0*/  SHF.L.U32 R32, R32, 0x6, RZ ;  /* 0x0000000620207819 */ /* 0x002fe200000006ff */
[C---:B------:R-:W-:Y:S01]  /*aeb0*/  IMAD.SHL.U32 R2, R0.reuse, 0x2, RZ ;  /* 0x0000000200027824 */ /* 0x040fe200078e00ff */
[----:B------:R-:W-:Y:S01]  /*aec0*/  MOV R44, R80 ;  /* 0x00000050002c7202 */ /* 0x000fe20000000f00 */
[----:B------:R-:W-:Y:S01]  /*aed0*/  IMAD.HI R0, R0, 0x2, RZ ;  /* 0x0000000200007827 */ /* 0x000fe200078e02ff */
[----:B--2---:R-:W-:Y:S01]  /*aee0*/  LOP3.LUT R32, R32, 0x3f, R34, 0xf8, !PT ;  /* 0x0000003f20207812 */ /* 0x004fe200078ef822 */
[----:B------:R-:W1:Y:S01]  /*aef0*/  S2R R177, SR_TID.X ;  /* 0x0000000000b17919 */ /* 0x000e620000002100 */
[----:B------:R-:W-:Y:S01]  /*af00*/  MOV R111, R150 ;  /* 0x00000096006f7202 */ /* 0x000fe20000000f00 */
[----:B------:R-:W-:Y:S01]  /*af10*/  IMAD.MOV.U32 R80, RZ, RZ, R103 ;  /* 0x000000ffff507224 */ /* 0x000fe200078e0067 */
[----:B------:R-:W-:Y:S01]  /*af20*/  MOV R103, R159 ;  /* 0x0000009f00677202 */ /* 0x000fe20000000f00 */
[----:B------:R-:W-:Y:S01]  /*af30*/  IMAD R3, R32, c[0x0][0x1c4], RZ ;  /* 0x0000710020037a24 */ /* 0x000fe200078e02ff */
[----:B------:R-:W-:Y:S01]  /*af40*/  MOV R62, R120 ;  /* 0x00000078003e7202 */ /* 0x000fe20000000f00 */
[----:B------:R-:W-:Y:S01]  /*af50*/  IMAD.MOV.U32 R169, RZ, RZ, R245 ;  /* 0x000000ffffa97224 */ /* 0x000fe200078e00f5 */
[----:B------:R-:W-:Y:S01]  /*af60*/  MOV R120, R244 ;  /* 0x000000f400787202 */ /* 0x000fe20000000f00 */
[----:B------:R-:W-:Y:S01]  /*af70*/  IMAD.MOV.U32 R41, RZ, RZ, R77 ;  /* 0x000000ffff297224 */ /* 0x000fe200078e004d */
[C---:B------:R-:W-:Y:S01]  /*af80*/  SHF.L.U32 R5, R3.reuse, 0x1, RZ ;  /* 0x0000000103057819 */ /* 0x040fe200000006ff */
[----:B------:R-:W-:Y:S01]  /*af90*/  IMAD.HI R3, R3, 0x2, RZ ;  /* 0x0000000203037827 */ /* 0x000fe200078e02ff */
[----:B------:R-:W-:Y:S01]  /*afa0*/  MOV R37, R94 ;  /* 0x0000005e00257202 */ /* 0x000fe20000000f00 */
[----:B------:R-:W2:Y:S01]  /*afb0*/  S2R R176, SR_TID.X ;  /* 0x0000000000b07919 */ /* 0x000ea20000002100 */
[----:B------:R-:W-:Y:S01]  /*afc0*/  IADD3 R2, P0, P1, R5, c[0x0][0x178], R2 ;  /* 0x00005e0005027a10 */ /* 0x000fe2000791e002 */
[----:B------:R-:W-:Y:S01]  /*afd0*/  FMUL R5, R140, 8388608 ;  /* 0x4b0000008c057820 */ /* 0x000fe20000400000 */
[----:B------:R-:W-:Y:S01]  /*afe0*/  MOV R94, R128 ;  /* 0x00000080005e7202 */ /* 0x000fe20000000f00 */
[----:B------:R-:W-:Y:S01]  /*aff0*/  IMAD.MOV.U32 R47, RZ, RZ, R79 ;  /* 0x000000ffff2f7224 */ /* 0x000fe200078e004f */
[----:B------:R-:W-:Y:S01]  /*b000*/  IADD3.X R0, R3, c[0x0][0x17c], R0, P0, P1 ;  /* 0x00005f0003007a10 */ /* 0x000fe200007e2400 */
[----:B------:R-:W-:Y:S01]  /*b010*/  FMUL R245, R120, 8388608 ;  /* 0x4b00000078f57820 */ /* 0x000fe20000400000 */
[C---:B0-----:R-:W-:Y:S01]  /*b020*/  LOP3.LUT R32, R33.reuse, 0xe0, RZ, 0xc0, !PT ;  /* 0x000000e021207812 */ /* 0x041fe200078ec0ff */
[----:B------:R-:W-:Y:S01]  /*b030*/  IMAD.MOV.U32 R38, RZ, RZ, R95 ;  /* 0x000000ffff267224 */ /* 0x000fe200078e005f */
[----:B------:R-:W-:Y:S01]  /*b040*/  LOP3.LUT R33, R33, 0x3, RZ, 0xc0, !PT ;  /* 0x0000000321217812 */ /* 0x000fe200078ec0ff */
[----:B------:R-:W-:Y:S01]  /*b050*/  IMAD.MOV.U32 R46, RZ, RZ, R81 ;  /* 0x000000ffff2e7224 */ /* 0x000fe200078e0051 */
[----:B------:R-:W-:Y:S01]  /*b060*/  FSETP.GEU.AND P0, PT, R61, 1.175494350822287508e-38, PT ;  /* 0x008000003d00780b */ /* 0x000fe20003f0e000 */
[----:B------:R-:W-:Y:S01]  /*b070*/  IMAD.MOV.U32 R50, RZ, RZ, R83 ;  /* 0x000000ffff327224 */ /* 0x000fe200078e0053 */
[----:B------:R-:W-:Y:S01]  /*b080*/  FSETP.GEU.AND P1, PT, R140, 1.175494350822287508e-38, PT ;  /* 0x008000008c00780b */ /* 0x000fe20003f2e000 */
[----:B------:R-:W-:Y:S01]  /*b090*/  IMAD R6, R32, 0x2, R33 ;  /* 0x0000000220067824 */ /* 0x000fe200078e0221 */
[----:B------:R-:W-:Y:S01]  /*b0a0*/  FSEL R3, R4, R61, !P0 ;  /* 0x0000003d04037208 */ /* 0x000fe20004000000 */
[----:B------:R-:W-:Y:S01]  /*b0b0*/  IMAD.MOV.U32 R33, RZ, RZ, R15 ;  /* 0x000000ffff217224 */ /* 0x000fe200078e000f */
[----:B------:R-:W-:Y:S01]  /*b0c0*/  MOV R32, R14 ;  /* 0x0000000e00207202 */ /* 0x000fe20000000f00 */
[----:B------:R-:W-:Y:S01]  /*b0d0*/  FMUL R14, R141, 8388608 ;  /* 0x4b0000008d0e7820 */ /* 0x000fe20000400000 */
[----:B------:R-:W-:Y:S01]  /*b0e0*/  FSEL R5, R5, R140, !P1 ;  /* 0x0000008c05057208 */ /* 0x000fe20004800000 */
[----:B------:R-:W-:Y:S01]  /*b0f0*/  IMAD.MOV.U32 R81, RZ, RZ, R107 ;  /* 0x000000ffff517224 */ /* 0x000fe200078e006b */
[----:B------:R-:W-:Y:S01]  /*b100*/  IADD3 R7, R3, -0x3f3504f3, RZ ;  /* 0xc0cafb0d03077810 */ /* 0x000fe20007ffe0ff */
[----:B------:R-:W-:Y:S01]  /*b110*/  IMAD.MOV.U32 R43, RZ, RZ, R115 ;  /* 0x000000ffff2b7224 */ /* 0x000fe200078e0073 */
[----:B------:R-:W-:Y:S01]  /*b120*/  FSEL R4, R14, R141, !P2 ;  /* 0x0000008d0e047208 */ /* 0x000fe20005000000 */
[----:B------:R-:W-:Y:S01]  /*b130*/  IMAD.MOV.U32 R83, RZ, RZ, R123 ;  /* 0x000000ffff537224 */ /* 0x000fe200078e007b */
[----:B------:R-:W-:Y:S01]  /*b140*/  IADD3 R15, R5, -0x3f3504f3, RZ ;  /* 0xc0cafb0d050f7810 */ /* 0x000fe20007ffe0ff */
[----:B------:R-:W-:Y:S01]  /*b150*/  IMAD.MOV.U32 R95, RZ, RZ, R127 ;  /* 0x000000ffff5f7224 */ /* 0x000fe200078e007f */
[----:B------:R-:W-:Y:S01]  /*b160*/  LOP3.LUT R14, R7, 0xff800000, RZ, 0xc0, !PT ;  /* 0xff800000070e7812 */ /* 0x000fe200078ec0ff */
[----:B------:R-:W-:Y:S01]  /*b170*/  IMAD.MOV.U32 R36, RZ, RZ, R11 ;  /* 0x000000ffff247224 */ /* 0x000fe200078e000b */
[----:B------:R-:W-:Y:S01]  /*b180*/  LOP3.LUT R98, R15, 0xff800000, RZ, 0xc0, !PT ;  /* 0xff8000000f627812 */ /* 0x000fe200078ec0ff */
[----:B------:R-:W-:Y:S01]  /*b190*/  IMAD.MOV.U32 R11, RZ, RZ, R93 ;  /* 0x000000ffff0b7224 */ /* 0x000fe200078e005d */
[----:B------:R-:W-:Y:S01]  /*b1a0*/  IADD3 R35, R4, -0x3f3504f3, RZ ;  /* 0xc0cafb0d04237810 */ /* 0x000fe20007ffe0ff */
[----:B------:R-:W-:Y:S01]  /*b1b0*/  IMAD.IADD R7, R3, 0x1, -R14 ;  /* 0x0000000103077824 */ /* 0x000fe200078e0a0e */
[----:B------:R-:W-:Y:S01]  /*b1c0*/  IADD3 R15, R5, -R98, RZ ;  /* 0x80000062050f7210 */ /* 0x000fe20007ffe0ff */
[----:B------:R-:W0:Y:S01]  /*b1d0*/  I2F R14, R14 ;  /* 0x0000000e000e7306 */ /* 0x000e220000201400 */
[----:B------:R-:W-:Y:S01]  /*b1e0*/  LOP3.LUT R99, R35, 0xff800000, RZ, 0xc0, !PT ;  /* 0xff80000023637812 */ /* 0x000fe200078ec0ff */
[----:B------:R-:W-:Y:S01]  /*b1f0*/  FADD R96, R7, -1 ;  /* 0xbf80000007607421 */ /* 0x000fe20000000000 */
[----:B------:R-:W-:Y:S01]  /*b200*/  FSEL R7, RZ, -23, P0 ;  /* 0xc1b80000ff077808 */ /* 0x000fe20000000000 */
[----:B------:R-:W-:Y:S01]  /*b210*/  FADD R100, R15, -1 ;  /* 0xbf8000000f647421 */ /* 0x000fe20000000000 */
[----:B------:R-:W-:Y:S01]  /*b220*/  ISETP.GE.U32.AND P0, PT, R3, 0x7f800000, PT ;  /* 0x7f8000000300780c */ /* 0x000fe20003f06070 */
[----:B------:R-:W-:Y:S01]  /*b230*/  FFMA.FTZ R15, R96, R251, -0.16845393180847167969 ;  /* 0xbe2c7f30600f7423 */ /* 0x000fe200000100fb */
[C---:B------:R-:W-:Y:S01]  /*b240*/  ISETP.GE.U32.AND P2, PT, R4.reuse, 0x7f800000, PT ;  /* 0x7f8000000400780c */ /* 0x040fe20003f46070 */
[----:B------:R-:W-:Y:S01]  /*b250*/  IMAD.IADD R35, R4, 0x1, -R99 ;  /* 0x0000000104237824 */ /* 0x000fe200078e0a63 */
[----:B------:R-:W3:Y:S01]  /*b260*/  I2F R102, R99 ;  /* 0x0000006300667306 */ /* 0x000ee20000201400 */
[C---:B------:R-:W-:Y:S01]  /*b270*/  FFMA.FTZ R15, R96.reuse, R15, 0.1716887056827545166 ;  /* 0x3e2fcf2a600f7423 */ /* 0x040fe2000001000f */
[----:B------:R-:W-:Y:S01]  /*b280*/  MOV R34, R10 ;  /* 0x0000000a00227202 */ /* 0x000fe20000000f00 */
[----:B------:R-:W-:Y:S01]  /*b290*/  FADD R104, R35, -1 ;  /* 0xbf80000023687421 */ /* 0x000fe20000000000 */
[----:B------:R-:W-:Y:S01]  /*b2a0*/  MOV R10, R92 ;  /* 0x0000005c000a7202 */ /* 0x000fe20000000f00 */
[----:B------:R-:W-:Y:S01]  /*b2b0*/  FFMA.FTZ R15, R96, R15, -0.17900948226451873779 ;  /* 0xbe374e43600f7423 */ /* 0x000fe2000001000f */
[----:B------:R-:W-:Y:S01]  /*b2c0*/  MOV R45, R78 ;  /* 0x0000004e002d7202 */ /* 0x000fe20000000f00 */
[----:B------:R-:W-:Y:S01]  /*b2d0*/  FFMA.FTZ R39, R104, R251, -0.16845393180847167969 ;  /* 0xbe2c7f3068277423 */ /* 0x000fe200000100fb */
[----:B------:R-:W-:Y:S01]  /*b2e0*/  MOV R49, R84 ;  /* 0x0000005400317202 */ /* 0x000fe20000000f00 */
[----:B------:R-:W-:Y:S01]  /*b2f0*/  FFMA.FTZ R15, R96, R15, 0.20512372255325317383 ;  /* 0x3e520bf4600f7423 */ /* 0x000fe2000001000f */
[----:B------:R-:W-:Y:S01]  /*b300*/  MOV R48, R82 ;  /* 0x0000005200307202 */ /* 0x000fe20000000f00 */
[----:B------:R-:W-:Y:S01]  /*b310*/  FFMA.FTZ R39, R104, R39, 0.1716887056827545166 ;  /* 0x3e2fcf2a68277423 */ /* 0x000fe20000010027 */
[----:B------:R-:W-:Y:S01]  /*b320*/  MOV R77, R106 ;  /* 0x0000006a004d7202 */ /* 0x000fe20000000f00 */
[----:B------:R-:W-:Y:S01]  /*b330*/  FFMA.FTZ R15, R96, R15, -0.24046532809734344482 ;  /* 0xbe763c8b600f7423 */ /* 0x000fe2000001000f */
[----:B------:R-:W-:Y:S01]  /*b340*/  MOV R84, R110 ;  /* 0x0000006e00547202 */ /* 0x000fe20000000f00 */
[----:B------:R-:W-:Y:S01]  /*b350*/  FFMA.FTZ R39, R104, R39, -0.17900948226451873779 ;  /* 0xbe374e4368277423 */ /* 0x000fe20000010027 */
[----:B------:R-:W-:Y:S01]  /*b360*/  MOV R92, R114 ;  /* 0x00000072005c7202 */ /* 0x000fe20000000f00 */
[----:B------:R-:W-:Y:S01]  /*b370*/  FFMA.FTZ R15, R96, R15, 0.28857114911079406738 ;  /* 0x3e93bf99600f7423 */ /* 0x000fe2000001000f */
[----:B------:R-:W-:Y:S01]  /*b380*/  MOV R78, R118 ;  /* 0x00000076004e7202 */ /* 0x000fe20000000f00 */
[----:B------:R-:W-:Y:S01]  /*b390*/  FFMA.FTZ R35, R100, R251, -0.16845393180847167969 ;  /* 0xbe2c7f3064237423 */ /* 0x000fe200000100fb */
[----:B------:R-:W-:Y:S01]  /*b3a0*/  MOV R79, R126 ;  /* 0x0000007e004f7202 */ /* 0x000fe20000000f00 */
[----:B------:R-:W-:Y:S01]  /*b3b0*/  FFMA.FTZ R15, R96, R15, -0.36067417263984680176 ;  /* 0xbeb8aa49600f7423 */ /* 0x000fe2000001000f */
[----:B------:R-:W-:Y:S01]  /*b3c0*/  MOV R55, R108 ;  /* 0x0000006c00377202 */ /* 0x000fe20000000f00 */
[----:B------:R-:W-:Y:S01]  /*b3d0*/  FFMA.FTZ R101, R104, R39, 0.20512372255325317383 ;  /* 0x3e520bf468657423 */ /* 0x000fe20000010027 */
[----:B------:R-:W-:Y:S01]  /*b3e0*/  MOV R58, R112 ;  /* 0x00000070003a7202 */ /* 0x000fe20000000f00 */
[----:B------:R-:W-:Y:S01]  /*b3f0*/  FFMA.FTZ R15, R96, R15, 0.48089820146560668945 ;  /* 0x3ef6384a600f7423 */ /* 0x000fe2000001000f */
[----:B------:R-:W-:Y:S01]  /*b400*/  MOV R60, R116 ;  /* 0x00000074003c7202 */ /* 0x000fe20000000f00 */
[----:B------:R-:W-:Y:S01]  /*b410*/  FFMA.FTZ R35, R100, R35, 0.1716887056827545166 ;  /* 0x3e2fcf2a64237423 */ /* 0x000fe20000010023 */
[----:B------:R-:W-:Y:S01]  /*b420*/  MOV R93, R124 ;  /* 0x0000007c005d7202 */ /* 0x000fe20000000f00 */
[----:B------:R-:W-:Y:S01]  /*b430*/  FFMA.FTZ R101, R104, R101, -0.24046532809734344482 ;  /* 0xbe763c8b68657423 */ /* 0x000fe20000010065 */
[----:B------:R-:W-:Y:S01]  /*b440*/  FSETP.GEU.AND P3, PT, R169, 1.175494350822287508e-38, PT ;  /* 0x00800000a900780b */ /* 0x000fe20003f6e000 */
[----:B------:R-:W-:Y:S01]  /*b450*/  FFMA.FTZ R15, R96, R15, -0.72134751081466674805 ;  /* 0xbf38aa3b600f7423 */ /* 0x000fe2000001000f */
[----:B------:R-:W-:Y:S01]  /*b460*/  MOV R171, R246 ;  /* 0x000000f600ab7202 */ /* 0x000fe20000000f00 */
[----:B------:R-:W-:Y:S01]  /*b470*/  FFMA.FTZ R35, R100, R35, -0.17900948226451873779 ;  /* 0xbe374e4364237423 */ /* 0x000fe20000010023 */
[----:B------:R-:W-:Y:S01]  /*b480*/  SHF.L.U32 R127, R6, 0x5, RZ ;  /* 0x00000005067f7819 */ /* 0x000fe200000006ff */
[----:B------:R-:W-:Y:S01]  /*b490*/  FFMA.FTZ R101, R104, R101, 0.28857114911079406738 ;  /* 0x3e93bf9968657423 */ /* 0x000fe20000010065 */
[----:B------:R-:W-:Y:S01]  /*b4a0*/  FSETP.GEU.AND P4, PT, R171, 1.175494350822287508e-38, PT ;  /* 0x00800000ab00780b */ /* 0x000fe20003f8e000 */
[----:B------:R-:W-:Y:S01]  /*b4b0*/  FMUL R15, R96, R15 ;  /* 0x0000000f600f7220 */ /* 0x000fe20000400000 */
[----:B--2---:R-:W-:Y:S01]  /*b4c0*/  SHF.R.U32.HI R176, RZ, 0x6, R176 ;  /* 0x00000006ffb07819 */ /* 0x004fe200000116b0 */
[----:B------:R-:W-:Y:S01]  /*b4d0*/  FFMA.FTZ R35, R100, R35, 0.20512372255325317383 ;  /* 0x3e520bf464237423 */ /* 0x000fe20000010023 */
[----:B-1----:R-:W-:Y:S01]  /*b4e0*/  SHF.R.U32.HI R150, RZ, 0x2, R177 ;  /* 0x00000002ff967819 */ /* 0x002fe200000116b1 */
[----:B------:R-:W-:Y:S01]  /*b4f0*/  FFMA.FTZ R101, R104, R101, -0.36067417263984680176 ;  /* 0xbeb8aa4968657423 */ /* 0x000fe20000010065 */
[----:B------:R-:W-:Y:S01]  /*b500*/  SGXT.U32 R176, R176, 0x2 ;  /* 0x00000002b0b0781a */ /* 0x000fe20000000000 */
[----:B------:R-:W-:Y:S01]  /*b510*/  FMUL R15, R96, R15 ;  /* 0x0000000f600f7220 */ /* 0x000fe20000400000 */
[----:B------:R-:W-:Y:S01]  /*b520*/  BAR.SYNC.DEFER_BLOCKING 0x0 ;  /* 0x0000000000007b1d */ /* 0x000fe20000010000 */
[----:B------:R-:W-:Y:S01]  /*b530*/  FFMA.FTZ R39, R100, R35, -0.24046532809734344482 ;  /* 0xbe763c8b64277423 */ /* 0x000fe20000010023 */
[----:B------:R-:W-:Y:S01]  /*b540*/  LOP3.LUT R252, R177, 0x18, RZ, 0xc0, !PT ;  /* 0x00000018b1fc7812 */ /* 0x000fe200078ec0ff */
[----:B------:R-:W-:-:S02]  /*b550*/  FFMA.FTZ R101, R104, R101, 0.48089820146560668945 ;  /* 0x3ef6384a68657423 */ /* 0x000fc40000010065 */
[----:B0-----:R-:W-:Y:S01]  /*b560*/  FFMA.FTZ R7, R14, 1.1920928955078125e-07, R7 ;  /* 0x340000000e077823 */ /* 0x001fe20000010007 */
[----:B------:R-:W0:Y:S01]  /*b570*/  I2F R35, R98 ;  /* 0x0000006200237306 */ /* 0x000e220000201400 */
[----:B------:R-:W-:Y:S01]  /*b580*/  FFMA.FTZ R96, R96, 1.4426950216293334961, R15 ;  /* 0x3fb8aa3b60607823 */ /* 0x000fe2000001000f */
[----:B------:R-:W-:Y:S01]  /*b590*/  FSEL R14, RZ, -23, P1 ;  /* 0xc1b80000ff0e7808 */ /* 0x000fe20000800000 */
[----:B------:R-:W-:Y:S01]  /*b5a0*/  FFMA.FTZ R39, R100, R39, 0.28857114911079406738 ;  /* 0x3e93bf9964277423 */ /* 0x000fe20000010027 */
[----:B------:R-:W-:Y:S01]  /*b5b0*/  ISETP.GE.U32.AND P1, PT, R5, 0x7f800000, PT ;  /* 0x7f8000000500780c */ /* 0x000fe20003f26070 */
[----:B------:R-:W-:Y:S02]  /*b5c0*/  FFMA.FTZ R101, R104, R101, -0.72134751081466674805 ;  /* 0xbf38aa3b68657423 */ /* 0x000fe40000010065 */
[----:B------:R-:W-:Y:S02]  /*b5d0*/  FADD R249, R7, R96 ;  /* 0x0000006007f97221 */ /* 0x000fe40000000000 */
[----:B------:R-:W-:-:S02]  /*b5e0*/  FFMA.FTZ R39, R100, R39, -0.36067417263984680176 ;  /* 0xbeb8aa4964277423 */ /* 0x000fc40000010027 */
[----:B------:R-:W-:Y:S02]  /*b5f0*/  @P0 IMAD.MOV.U32 R96, RZ, RZ, 0x7f800000 ;  /* 0x7f800000ff600424 */ /* 0x000fe400078e00ff */
[----:B------:R-:W-:Y:S02]  /*b600*/  FMUL R101, R104, R101 ;  /* 0x0000006568657220 */ /* 0x000fe40000400000 */
[----:B------:R-:W-:Y:S02]  /*b610*/  FFMA.FTZ R39, R100, R39, 0.48089820146560668945 ;  /* 0x3ef6384a64277423 */ /* 0x000fe40000010027 */
[----:B------:R-:W-:Y:S01]  /*b620*/  @P0 FFMA.FTZ R249, R3, R96, +INF ;  /* 0x7f80000003f90423 */ /* 0x000fe20000010060 */
[----:B------:R-:W-:Y:S01]  /*b630*/  MOV R96, R242 ;  /* 0x000000f200607202 */ /* 0x000fe20000000f00 */
[----:B------:R-:W-:Y:S02]  /*b640*/  FMUL R101, R104, R101 ;  /* 0x0000006568657220 */ /* 0x000fe40000400000 */
[----:B------:R-:W-:Y:S01]  /*b650*/  FFMA.FTZ R39, R100, R39, -0.72134751081466674805 ;  /* 0xbf38aa3b64277423 */ /* 0x000fe20000010027 */
[----:B------:R-:W-:Y:S01]  /*b660*/  FSETP.GT.AND P5, PT, |R96|, 8.50705917302346158658e+37, PT ;  /* 0x7e8000006000780b */ /* 0x000fe20003fa4200 */
[----:B---3--:R-:W-:Y:S01]  /*b670*/  FFMA.FTZ R97, R102, 1.1920928955078125e-07, R97 ;  /* 0x3400000066617823 */ /* 0x008fe20000010061 */
[----:B------:R-:W-:Y:S01]  /*b680*/  FSETP.GEU.AND P6, PT, |R96|, 1.175494350822287508e-38, PT ;  /* 0x008000006000780b */ /* 0x000fe20003fce200 */
[----:B------:R-:W-:Y:S01]  /*b690*/  FFMA.FTZ R104, R104, 1.4426950216293334961, R101 ;  /* 0x3fb8aa3b68687823 */ /* 0x000fe20000010065 */
[----:B------:R-:W-:Y:S01]  /*b6a0*/  FSETP.GEU.AND P0, PT, R96, 1.175494350822287508e-38, PT ;  /* 0x008000006000780b */ /* 0x000fe20003f0e000 */
[----:B------:R-:W-:-:S02]  /*b6b0*/  FMUL R39, R100, R39 ;  /* 0x0000002764277220 */ /* 0x000fc40000400000 */
[----:B------:R-:W-:Y:S02]  /*b6c0*/  FADD R247, R97, R104 ;  /* 0x0000006861f77221 */ /* 0x000fe40000000000 */
[----:B------:R-:W-:Y:S02]  /*b6d0*/  IMAD.MOV.U32 R97, RZ, RZ, R243 ;  /* 0x000000ffff617224 */ /* 0x000fe400078e00f3 */
[----:B------:R-:W-:Y:S02]  /*b6e0*/  FMUL R39, R100, R39 ;  /* 0x0000002764277220 */ /* 0x000fe40000400000 */
[----:B------:R-:W-:Y:S02]  /*b6f0*/  FMUL R243, R96, 8388608 ;  /* 0x4b00000060f37820 */ /* 0x000fe40000400000 */
[----:B0-----:R-:W-:Y:S02]  /*b700*/  FFMA.FTZ R14, R35, 1.1920928955078125e-07, R14 ;  /* 0x34000000230e7823 */ /* 0x001fe4000001000e */
[----:B------:R-:W-:Y:S01]  /*b710*/  FFMA.FTZ R39, R100, 1.4426950216293334961, R39 ;  /* 0x3fb8aa3b64277823 */ /* 0x000fe20000010027 */
[----:B------:R-:W-:Y:S01]  /*b720*/  FSEL R243, R243, R96, !P0 ;  /* 0x00000060f3f37208 */ /* 0x000fe20004000000 */
[----:B------:R-:W-:-:S02]  /*b730*/  @P5 FMUL R103, R103, 0.25 ;  /* 0x3e80000067675820 */ /* 0x000fc40000400000 */
[----:B------:R-:W-:Y:S02]  /*b740*/  @P5 FMUL R158, R158, 0.25 ;  /* 0x3e8000009e9e5820 */ /* 0x000fe40000400000 */
[----:B------:R-:W-:Y:S02]  /*b750*/  @P5 FMUL R155, R155, 0.25 ;  /* 0x3e8000009b9b5820 */ /* 0x000fe40000400000 */
[----:B------:R-:W-:Y:S02]  /*b760*/  @P5 FMUL R154, R154, 0.25 ;  /* 0x3e8000009a9a5820 */ /* 0x000fe40000400000 */
[----:B------:R-:W-:Y:S02]  /*b770*/  @P5 FMUL R151, R151, 0.25 ;  /* 0x3e80000097975820 */ /* 0x000fe40000400000 */
[----:B------:R-:W-:Y:S02]  /*b780*/  @P5 FMUL R111, R111, 0.25 ;  /* 0x3e8000006f6f5820 */ /* 0x000fe40000400000 */
        /* <DEDUP_REMOVED lines=10> */
[----:B------:R-:W-:Y:S01]  /*b830*/  @P5 FMUL R122, R122, 0.25 ;  /* 0x3e8000007a7a5820 */ /* 0x000fe20000400000 */
[----:B------:R-:W-:Y:S01]  /*b840*/  FSETP.GT.AND P5, PT, |R97|, 8.50705917302346158658e+37, PT ;  /* 0x7e8000006100780b */ /* 0x000fe20003fa4200 */
[----:B------:R-:W-:Y:S01]  /*b850*/  FADD R248, R14, R39 ;  /* 0x000000270ef87221 */ /* 0x000fe20000000000 */
[----:B------:R-:W-:Y:S01]  /*b860*/  @P1 MOV R14, 0x7f800000 ;  /* 0x7f800000000e1802 */ /* 0x000fe20000000f00 */
[----:B------:R-:W-:-:S02]  /*b870*/  @!P6 FMUL R103, R103, 16777216 ;  /* 0x4b8000006767e820 */ /* 0x000fc40000400000 */
[----:B------:R-:W-:Y:S02]  /*b880*/  @!P6 FMUL R158, R158, 16777216 ;  /* 0x4b8000009e9ee820 */ /* 0x000fe40000400000 */
[----:B------:R-:W-:Y:S02]  /*b890*/  @!P6 FMUL R155, R155, 16777216 ;  /* 0x4b8000009b9be820 */ /* 0x000fe40000400000 */
[----:B------:R-:W-:Y:S02]  /*b8a0*/  @!P6 FMUL R154, R154, 16777216 ;  /* 0x4b8000009a9ae820 */ /* 0x000fe40000400000 */
[----:B------:R-:W-:Y:S02]  /*b8b0*/  @!P6 FMUL R151, R151, 16777216 ;  /* 0x4b8000009797e820 */ /* 0x000fe40000400000 */
[----:B------:R-:W-:Y:S02]  /*b8c0*/  @!P6 FMUL R111, R111, 16777216 ;  /* 0x4b8000006f6fe820 */ /* 0x000fe40000400000 */
        /* <DEDUP_REMOVED lines=10> */
[----:B------:R-:W-:Y:S01]  /*b970*/  @!P6 FMUL R122, R122, 16777216 ;  /* 0x4b8000007a7ae820 */ /* 0x000fe20000400000 */
[----:B------:R-:W-:Y:S01]  /*b980*/  FSETP.GEU.AND P6, PT, |R97|, 1.175494350822287508e-38, PT ;  /* 0x008000006100780b */ /* 0x000fe20003fce200 */
[----:B------:R-:W-:Y:S01]  /*b990*/  @P1 FFMA.FTZ R248, R5, R14, +INF ;  /* 0x7f80000005f81423 */ /* 0x000fe2000001000e */
[C---:B------:R-:W-:Y:S01]  /*b9a0*/  FSETP.GEU.AND P1, PT, R97.reuse, 1.175494350822287508e-38, PT ;  /* 0x008000006100780b */ /* 0x040fe20003f2e000 */
[----:B------:R-:W-:Y:S01]  /*b9b0*/  FMUL R244, R97, 8388608 ;  /* 0x4b00000061f47820 */ /* 0x000fe20000400000 */
[----:B------:R-:W0:Y:S01]  /*b9c0*/  MUFU.RCP R6, R96 ;  /* 0x0000006000067308 */ /* 0x000e220000001000 */
[----:B------:R-:W-:-:S02]  /*b9d0*/  @P5 FMUL R157, R157, 0.25 ;  /* 0x3e8000009d9d5820 */ /* 0x000fc40000400000 */
[----:B------:R-:W-:Y:S01]  /*b9e0*/  @P5 FMUL R156, R156, 0.25 ;  /* 0x3e8000009c9c5820 */ /* 0x000fe20000400000 */
[----:B------:R-:W-:Y:S01]  /*b9f0*/  FSEL R244, R244, R97, !P1 ;  /* 0x00000061f4f47208 */ /* 0x000fe20004800000 */
        /* <DEDUP_REMOVED lines=16> */
[----:B------:R-:W-:Y:S02]  /*bb00*/  @P2 IMAD.MOV.U32 R7, RZ, RZ, 0x7f800000 ;  /* 0x7f800000ff072424 */ /* 0x000fe400078e00ff */
        /* <DEDUP_REMOVED lines=19> */
[----:B------:R-:W-:Y:S01]  /*bc40*/  FSETP.GEU.AND P2, PT, R120, 1.175494350822287508e-38, PT ;  /* 0x008000007800780b */ /* 0x000fe20003f4e000 */
[----:B------:R-:W-:Y:S01]  /*bc50*/  IMAD.MOV.U32 R82, RZ, RZ, R119 ;  /* 0x000000ffff527224 */ /* 0x000fe200078e0077 */
[----:B------:R-:W1:Y:S01]  /*bc60*/  MUFU.RCP R97, R97 ;  /* 0x0000006100617308 */ /* 0x000e620000001000 */
[----:B------:R-:W-:Y:S01]  /*bc70*/  @P5 FMUL R95, R95, 0.25 ;  /* 0x3e8000005f5f5820 */ /* 0x000fe20000400000 */
        /* <DEDUP_REMOVED lines=16> */
[----:B------:R-:W-:Y:S01]  /*bd80*/  @P5 FMUL R56, R56, 0.25 ;  /* 0x3e80000038385820 */ /* 0x000fe20000400000 */
[----:B------:R-:W-:Y:S01]  /*bd90*/  FSETP.GT.AND P5, PT, |R169|, 8.50705917302346158658e+37, PT ;  /* 0x7e800000a900780b */ /* 0x000fe20003fa4200 */
        /* <DEDUP_REMOVED lines=16> */
[----:B------:R-:W-:Y:S01]  /*bea0*/  @!P6 FMUL R56, R56, 16777216 ;  /* 0x4b8000003838e820 */ /* 0x000fe20000400000 */
[C---:B------:R-:W-:Y:S01]  /*beb0*/  FSETP.GEU.AND P6, PT, |R169|.reuse, 1.175494350822287508e-38, PT ;  /* 0x00800000a900780b */ /* 0x040fe20003fce200 */
[----:B------:R-:W-:Y:S02]  /*bec0*/  FMUL R242, R169, 8388608 ;  /* 0x4b000000a9f27820 */ /* 0x000fe40000400000 */
[----:B------:R-:W-:Y:S02]  /*bed0*/  IMAD.MOV.U32 R54, RZ, RZ, R105 ;  /* 0x000000ffff367224 */ /* 0x000fe400078e0069 */
[----:B------:R-:W-:Y:S01]  /*bee0*/  IMAD.MOV.U32 R89, RZ, RZ, R109 ;  /* 0x000000ffff597224 */ /* 0x000fe200078e006d */
[----:B------:R-:W-:Y:S01]  /*bef0*/  FSEL R242, R242, R169, !P3 ;  /* 0x000000a9f2f27208 */ /* 0x000fe20005800000 */
[----:B------:R-:W-:-:S02]  /*bf00*/  IMAD.MOV.U32 R59, RZ, RZ, R113 ;  /* 0x000000ffff3b7224 */ /* 0x000fc400078e0071 */
[----:B------:R-:W-:Y:S02]  /*bf10*/  IMAD.MOV.U32 R63, RZ, RZ, R121 ;  /* 0x000000ffff3f7224 */ /* 0x000fe400078e0079 */
[----:B------:R-:W-:Y:S02]  /*bf20*/  IMAD.MOV.U32 R91, RZ, RZ, R125 ;  /* 0x000000ffff5b7224 */ /* 0x000fe400078e007d */
        /* <DEDUP_REMOVED lines=16> */
[----:B------:R-:W-:Y:S01]  /*c030*/  @P5 FMUL R170, R170, 0.25 ;  /* 0x3e800000aaaa5820 */ /* 0x000fe20000400000 */
[----:B------:R-:W-:Y:S01]  /*c040*/  FSETP.GT.AND P5, PT, |R171|, 8.50705917302346158658e+37, PT ;  /* 0x7e800000ab00780b */ /* 0x000fe20003fa4200 */
        /* <DEDUP_REMOVED lines=16> */
[----:B------:R-:W-:Y:S01]  /*c150*/  @!P6 FMUL R170, R170, 16777216 ;  /* 0x4b800000aaaae820 */ /* 0x000fe20000400000 */
[C---:B------:R-:W-:Y:S01]  /*c160*/  FSETP.GEU.AND P6, PT, |R171|.reuse, 1.175494350822287508e-38, PT ;  /* 0x00800000ab00780b */ /* 0x040fe20003fce200 */
[----:B------:R-:W-:-:S02]  /*c170*/  FMUL R246, R171, 8388608 ;  /* 0x4b000000abf67820 */ /* 0x000fc40000400000 */
[----:B------:R-:W-:Y:S02]  /*c180*/  @P5 FMUL R175, R175, 0.25 ;  /* 0x3e800000afaf5820 */ /* 0x000fe40000400000 */
[----:B------:R-:W-:Y:S01]  /*c190*/  @P5 FMUL R174, R174, 0.25 ;  /* 0x3e800000aeae5820 */ /* 0x000fe20000400000 */
[----:B------:R-:W-:Y:S01]  /*c1a0*/  FSEL R246, R246, R171, !P4 ;  /* 0x000000abf6f67208 */ /* 0x000fe20006000000 */
        /* <DEDUP_REMOVED lines=14> */
[----:B------:R-:W-:Y:S01]  /*c290*/  @P5 FMUL R166, R166, 0.25 ;  /* 0x3e800000a6a65820 */ /* 0x000fe20000400000 */
[----:B------:R-:W-:Y:S01]  /*c2a0*/  FSETP.GT.AND P5, PT, |R141|, 8.50705917302346158658e+37, PT ;  /* 0x7e8000008d00780b */ /* 0x000fe20003fa4200 */
        /* <DEDUP_REMOVED lines=53> */
[----:B------:R-:W-:Y:S01]  /*c600*/  FSETP.GEU.AND P6, PT, |R140|, 1.175494350822287508e-38, PT ;  /* 0x008000008c00780b */ /* 0x000fe20003fce200 */
        /* <DEDUP_REMOVED lines=18> */
[----:B------:R-:W-:Y:S02]  /*c730*/  IMAD.SHL.U32 R102, R177, 0x10, RZ ;  /* 0x00000010b1667824 */ /* 0x000fe400078e00ff */
[----:B------:R-:W-:Y:S02]  /*c740*/  @!P6 FMUL R163, R163, 16777216 ;  /* 0x4b800000a3a3e820 */ /* 0x000fe40000400000 */
[----:B------:R-:W-:Y:S01]  /*c750*/  @!P6 FMUL R162, R162, 16777216 ;  /* 0x4b800000a2a2e820 */ /* 0x000fe20000400000 */
[----:B------:R-:W-:Y:S01]  /*c760*/  LEA R15, R177, R102, 0xd ;  /* 0x00000066b10f7211 */ /* 0x000fe200078e68ff */
[----:B------:R-:W-:Y:S01]  /*c770*/  @!P6 FMUL R38, R38, 16777216 ;  /* 0x4b8000002626e820 */ /* 0x000fe20000400000 */
[----:B------:R-:W-:Y:S01]  /*c780*/  LOP3.LUT R241, R102, 0x70, RZ, 0xc0, !PT ;  /* 0x0000007066f17812 */ /* 0x000fe200078ec0ff */
[----:B------:R-:W-:Y:S01]  /*c790*/  @!P6 FMUL R37, R37, 16777216 ;  /* 0x4b8000002525e820 */ /* 0x000fe20000400000 */
[----:B------:R-:W-:Y:S01]  /*c7a0*/  LOP3.LUT R15, R15, 0xc7f0, RZ, 0xc0, !PT ;  /* 0x0000c7f00f0f7812 */ /* 0x000fe200078ec0ff */
[----:B------:R-:W-:-:S02]  /*c7b0*/  @!P6 FMUL R36, R36, 16777216 ;  /* 0x4b8000002424e820 */ /* 0x000fc40000400000 */
[----:B------:R-:W-:Y:S01]  /*c7c0*/  @!P6 FMUL R34, R34, 16777216 ;  /* 0x4b8000002222e820 */ /* 0x000fe20000400000 */
[----:B------:R-:W-:Y:S01]  /*c7d0*/  LOP3.LUT R150, R15, 0x20, R150, 0x78, !PT ;  /* 0x000000200f967812 */ /* 0x000fe200078e7896 */
        /* <DEDUP_REMOVED lines=11> */
[----:B------:R-:W-:Y:S01]  /*c890*/  FSETP.GEU.AND P6, PT, |R61|, 1.175494350822287508e-38, PT ;  /* 0x008000003d00780b */ /* 0x000fe20003fce200 */
[----:B0-----:R-:W-:-:S02]  /*c8a0*/  FMUL R110, R6, R135 ;  /* 0x00000087066e7220 */ /* 0x001fc40000400000 */
[----:B------:R-:W0:Y:S01]  /*c8b0*/  MUFU.RCP R135, R120 ;  /* 0x0000007800877308 */ /* 0x000e220000001000 */
        /* <DEDUP_REMOVED lines=17> */
[----:B------:R-:W-:Y:S01]  /*c9d0*/  ISETP.GE.U32.AND P5, PT, R238, 0x40, PT ;  /* 0x00000040ee00780c */ /* 0x000fe20003fa6070 */
[----:B------:R-:W-:-:S02]  /*c9e0*/  IMAD R7, R176, c[0x0][0x1c8], RZ ;  /* 0x00007200b0077a24 */ /* 0x000fc400078e02ff */
[----:B------:R-:W-:Y:S01]  /*c9f0*/  IMAD.MOV.U32 R14, RZ, RZ, c[0x0][0x1c8] ;  /* 0x00007200ff0e7624 */ /* 0x000fe200078e00ff */
[----:B------:R-:W2:Y:S01]  /*ca00*/  S2R R176, SR_TID.X ;  /* 0x0000000000b07919 */ /* 0x000ea20000002100 */
        /* <DEDUP_REMOVED lines=11> */
[----:B------:R-:W-:Y:S01]  /*cac0*/  @!P6 FMUL R20, R20, 16777216 ;  /* 0x4b8000001414e820 */ /* 0x000fe20000400000 */
[----:B--2---:R-:W-:Y:S01]  /*cad0*/  LOP3.LUT R176, R176, 0x1c, RZ, 0xc0, !PT ;  /* 0x0000001cb0b07812 */ /* 0x004fe200078ec0ff */
[----:B------:R-:W-:Y:S02]  /*cae0*/  @!P6 FMUL R25, R25, 16777216 ;  /* 0x4b8000001919e820 */ /* 0x000fe40000400000 */
[----:B------:R-:W-:Y:S01]  /*caf0*/  @!P6 FMUL R24, R24, 16777216 ;  /* 0x4b8000001818e820 */ /* 0x000fe20000400000 */
[----:B------:R-:W-:Y:S01]  /*cb00*/  SHF.L.U32 R176, R176, 0x2, RZ ;  /* 0x00000002b0b07819 */ /* 0x000fe200000006ff */
[----:B------:R-:W-:Y:S02]  /*cb10*/  @!P6 FMUL R29, R29, 16777216 ;  /* 0x4b8000001d1de820 */ /* 0x000fe40000400000 */
[----:B------:R-:W-:Y:S01]  /*cb20*/  @!P6 FMUL R61, R61, 16777216 ;  /* 0x4b8000003d3de820 */ /* 0x000fe20000400000 */
[----:B------:R-:W-:Y:S01]  /*cb30*/  LOP3.LUT R127, R127, R176, RZ, 0x3c, !PT ;  /* 0x000000b07f7f7212 */ /* 0x000fe200078e3cff */
[----:B------:R-:W-:Y:S01]  /*cb40*/  @!P6 FMUL R28, R28, 16777216 ;  /* 0x4b8000001c1ce820 */ /* 0x000fe20000400000 */
[C---:B------:R-:W-:Y:S01]  /*cb50*/  LEA R100, P6, R7.reuse, R2, 0x1 ;  /* 0x0000000207647211 */ /* 0x040fe200078c08ff */
[----:B------:R-:W-:Y:S01]  /*cb60*/  FMUL R15, R6, R143 ;  /* 0x0000008f060f7220 */ /* 0x000fe20000400000 */
[----:B------:R-:W-:Y:S01]  /*cb70*/  LEA R127, R252, R127, 0xb ;  /* 0x0000007ffc7f7211 */ /* 0x000fe200078e58ff */
[----:B------:R-:W-:Y:S01]  /*cb80*/  IMAD R35, R14, 0x4, R7 ;  /* 0x000000040e237824 */ /* 0x000fe200078e0207 */
[----:B------:R-:W2:Y:S01]  /*cb90*/  MUFU.RCP R143, R169 ;  /* 0x000000a9008f7308 */ /* 0x000ea20000001000 */
[----:B------:R-:W-:Y:S01]  /*cba0*/  LEA.HI.X.SX32 R101, R7, R0, 0x1, P6 ;  /* 0x0000000007657211 */ /* 0x000fe200030f0eff */
[----:B------:R-:W-:-:S02]  /*cbb0*/  FMUL R119, R6, R134 ;  /* 0x0000008606777220 */ /* 0x000fc40000400000 */
[----:B------:R-:W-:Y:S01]  /*cbc0*/  IMAD R159, R14, 0x4, R35 ;  /* 0x000000040e9f7824 */ /* 0x000fe200078e0223 */
[----:B------:R-:W-:Y:S01]  /*cbd0*/  LEA R98, P6, R35, R2, 0x1 ;  /* 0x0000000223627211 */ /* 0x000fe200078c08ff */
[C---:B------:R-:W-:Y:S02]  /*cbe0*/  FMUL R107, R6.reuse, R131 ;  /* 0x00000083066b7220 */ /* 0x040fe40000400000 */
[----:B-1----:R-:W-:Y:S01]  /*cbf0*/  FMUL R123, R97, R152 ;  /* 0x00000098617b7220 */ /* 0x002fe20000400000 */
[----:B------:R-:W-:Y:S01]  /*cc00*/  LEA.HI.X.SX32 R99, R35, R0, 0x1, P6 ;  /* 0x0000000023637211 */ /* 0x000fe200030f0eff */
[----:B------:R-:W-:Y:S01]  /*cc10*/  FMUL R125, R97, R136 ;  /* 0x00000088617d7220 */ /* 0x000fe20000400000 */
[----:B------:R-:W-:Y:S01]  /*cc20*/  LEA R96, P6, R159, R2, 0x1 ;  /* 0x000000029f607211 */ /* 0x000fe200078c08ff */
[----:B------:R-:W-:Y:S01]  /*cc30*/  FMUL R121, R97, R129 ;  /* 0x0000008161797220 */ /* 0x000fe20000400000 */
[----:B------:R-:W-:Y:S01]  /*cc40*/  MUFU.RCP R61, R61 ;  /* 0x0000003d003d7308 */ /* 0x000fe20000001000 */
[----:B------:R-:W-:Y:S01]  /*cc50*/  FMUL R108, R6, R139 ;  /* 0x0000008b066c7220 */ /* 0x000fe20000400000 */
[----:B------:R-:W-:Y:S01]  /*cc60*/  LEA R139, R14, R159, 0x2 ;  /* 0x0000009f0e8b7211 */ /* 0x000fe200078e10ff */
[----:B0-----:R-:W-:-:S02]  /*cc70*/  FMUL R134, R135, R95 ;  /* 0x0000005f87867220 */ /* 0x001fc40000400000 */
[C---:B------:R-:W-:Y:S02]  /*cc80*/  FMUL R79, R135.reuse, R79 ;  /* 0x0000004f874f7220 */ /* 0x040fe40000400000 */
[C---:B------:R-:W-:Y:S02]  /*cc90*/  FMUL R83, R135.reuse, R83 ;  /* 0x0000005387537220 */ /* 0x040fe40000400000 */
[C---:B------:R-:W-:Y:S02]  /*cca0*/  FMUL R42, R135.reuse, R42 ;  /* 0x0000002a872a7220 */ /* 0x040fe40000400000 */
[C---:B------:R-:W-:Y:S01]  /*ccb0*/  FMUL R82, R135.reuse, R82 ;  /* 0x0000005287527220 */ /* 0x040fe20000400000 */
[----:B------:R-:W-:Y:S01]  /*ccc0*/  F2FP.BF16.PACK_AB R83, R134, R83 ;  /* 0x000000538653723e */ /* 0x000fe200000010ff */
[----:B------:R-:W-:Y:S01]  /*ccd0*/  FMUL R78, R135, R78 ;  /* 0x0000004e874e7220 */ /* 0x000fe20000400000 */
[----:B------:R-:W-:Y:S01]  /*cce0*/  F2FP.BF16.PACK_AB R79, R79, R42 ;  /* 0x0000002a4f4f723e */ /* 0x000fe200000010ff */
[----:B------:R-:W-:-:S02]  /*ccf0*/  FMUL R43, R135, R43 ;  /* 0x0000002b872b7220 */ /* 0x000fc40000400000 */
[C---:B------:R-:W-:Y:S02]  /*cd00*/  FMUL R131, R135.reuse, R92 ;  /* 0x0000005c87837220 */ /* 0x040fe40000400000 */
[C---:B------:R-:W-:Y:S01]  /*cd10*/  FMUL R136, R135.reuse, R86 ;  /* 0x0000005687887220 */ /* 0x040fe20000400000 */
[----:B------:R-:W-:Y:S01]  /*cd20*/  F2FP.BF16.PACK_AB R82, R82, R43 ;  /* 0x0000002b5252723e */ /* 0x000fe200000010ff */
[C---:B------:R-:W-:Y:S01]  /*cd30*/  FMUL R152, R135.reuse, R84 ;  /* 0x0000005487987220 */ /* 0x040fe20000400000 */
[----:B------:R-:W-:Y:S01]  /*cd40*/  F2FP.BF16.PACK_AB R78, R78, R131 ;  /* 0x000000834e4e723e */ /* 0x000fe200000010ff */
[C---:B------:R-:W-:Y:S02]  /*cd50*/  FMUL R81, R135.reuse, R81 ;  /* 0x0000005187517220 */ /* 0x040fe40000400000 */
[C---:B------:R-:W-:Y:S02]  /*cd60*/  FMUL R77, R135.reuse, R77 ;  /* 0x0000004d874d7220 */ /* 0x040fe40000400000 */
[C---:B------:R-:W-:Y:S01]  /*cd70*/  FMUL R80, R135.reuse, R80 ;  /* 0x0000005087507220 */ /* 0x040fe20000400000 */
[----:B------:R-:W-:Y:S01]  /*cd80*/  F2FP.BF16.PACK_AB R81, R136, R81 ;  /* 0x000000518851723e */ /* 0x000fe200000010ff */
[C---:B------:R-:W-:Y:S01]  /*cd90*/  FMUL R76, R135.reuse, R76 ;  /* 0x0000004c874c7220 */ /* 0x040fe20000400000 */
[----:B------:R-:W-:Y:S01]  /*cda0*/  F2FP.BF16.PACK_AB R77, R152, R77 ;  /* 0x0000004d984d723e */ /* 0x000fe200000010ff */
[----:B------:R-:W-:-:S02]  /*cdb0*/  FMUL R129, R135, R57 ;  /* 0x0000003987817220 */ /* 0x000fc40000400000 */
[----:B------:R-:W-:Y:S02]  /*cdc0*/  FMUL R135, R135, R56 ;  /* 0x0000003887877220 */ /* 0x000fe40000400000 */
[C---:B------:R-:W-:Y:S01]  /*cdd0*/  FMUL R104, R6.reuse, R103 ;  /* 0x0000006706687220 */ /* 0x040fe20000400000 */
[----:B------:R-:W0:Y:S01]  /*cde0*/  MUFU.RCP R56, R171 ;  /* 0x000000ab00387308 */ /* 0x000e220000001000 */
[----:B------:R-:W-:Y:S01]  /*cdf0*/  FMUL R109, R6, R158 ;  /* 0x0000009e066d7220 */ /* 0x000fe20000400000 */
[----:B------:R-:W-:Y:S01]  /*ce00*/  F2FP.BF16.PACK_AB R76, R76, R135 ;  /* 0x000000874c4c723e */ /* 0x000fe200000010ff */
[----:B------:R-:W-:Y:S01]  /*ce10*/  FMUL R103, R6, R155 ;  /* 0x0000009b06677220 */ /* 0x000fe20000400000 */
[----:B------:R-:W-:Y:S01]  /*ce20*/  F2FP.BF16.PACK_AB R80, R80, R129 ;  /* 0x000000815050723e */ /* 0x000fe200000010ff */
[C---:B------:R-:W-:Y:S02]  /*ce30*/  FMUL R112, R6.reuse, R154 ;  /* 0x0000009a06707220 */ /* 0x040fe40000400000 */
[C---:B------:R-:W-:Y:S01]  /*ce40*/  FMUL R105, R6.reuse, R151 ;  /* 0x0000009706697220 */ /* 0x040fe20000400000 */
[----:B------:R1:W-:Y:S01]  /*ce50*/  STS.128 [R127+0x280], R76 ;  /* 0x0002804c7f007388 */ /* 0x0003e20000000c00 */
[----:B------:R-:W-:-:S02]  /*ce60*/  FMUL R111, R6, R111 ;  /* 0x0000006f066f7220 */ /* 0x000fc40000400000 */
[C---:B------:R-:W-:Y:S01]  /*ce70*/  FMUL R106, R6.reuse, R147 ;  /* 0x00000093066a7220 */ /* 0x040fe20000400000 */
[----:B------:R3:W-:Y:S01]  /*ce80*/  STS.128 [R127+0x680], R80 ;  /* 0x000680507f007388 */ /* 0x0007e20000000c00 */
        /* <DEDUP_REMOVED lines=8> */
[C---:B------:R-:W-:Y:S01]  /*cf10*/  FMUL R6, R97.reuse, R149 ;  /* 0x0000009561067220 */ /* 0x040fe20000400000 */
[----:B-1----:R-:W-:Y:S01]  /*cf20*/  F2FP.BF16.PACK_AB R79, R126, R123 ;  /* 0x0000007b7e4f723e */ /* 0x002fe200000010ff */
[----:B------:R-:W-:Y:S01]  /*cf30*/  FMUL R35, R97, R148 ;  /* 0x0000009461237220 */ /* 0x000fe20000400000 */
[----:B---3--:R-:W-:Y:S01]  /*cf40*/  F2FP.BF16.PACK_AB R83, R7, R114 ;  /* 0x000000720753723e */ /* 0x008fe200000010ff */
[----:B------:R-:W-:-:S02]  /*cf50*/  FMUL R113, R97, R145 ;  /* 0x0000009161717220 */ /* 0x000fc40000400000 */
[C---:B------:R-:W-:Y:S02]  /*cf60*/  FMUL R128, R97.reuse, R144 ;  /* 0x0000009061807220 */ /* 0x040fe40000400000 */
[C---:B------:R-:W-:Y:S01]  /*cf70*/  FMUL R117, R97.reuse, R117 ;  /* 0x0000007561757220 */ /* 0x040fe20000400000 */
[----:B------:R-:W-:Y:S01]  /*cf80*/  F2FP.BF16.PACK_AB R82, R6, R113 ;  /* 0x000000710652723e */ /* 0x000fe200000010ff */
[----:B------:R-:W-:Y:S01]  /*cf90*/  FMUL R130, R97, R130 ;  /* 0x0000008261827220 */ /* 0x000fe20000400000 */
[----:B------:R-:W-:Y:S01]  /*cfa0*/  F2FP.BF16.PACK_AB R78, R35, R128 ;  /* 0x00000080234e723e */ /* 0x000fe200000010ff */
[C---:B------:R-:W-:Y:S02]  /*cfb0*/  FMUL R120, R97.reuse, R137 ;  /* 0x0000008961787220 */ /* 0x040fe40000400000 */
[C---:B------:R-:W-:Y:S01]  /*cfc0*/  FMUL R124, R97.reuse, R133 ;  /* 0x00000085617c7220 */ /* 0x040fe20000400000 */
[----:B------:R-:W-:Y:S01]  /*cfd0*/  F2FP.BF16.PACK_AB R77, R130, R125 ;  /* 0x0000007d824d723e */ /* 0x000fe200000010ff */
[----:B------:R-:W-:Y:S01]  /*cfe0*/  FMUL R132, R97, R94 ;  /* 0x0000005e61847220 */ /* 0x000fe20000400000 */
[----:B------:R-:W-:Y:S01]  /*cff0*/  LEA.HI.X.SX32 R97, R159, R0, 0x1, P6 ;  /* 0x000000009f617211 */ /* 0x000fe200030f0eff */
[C---:B------:R-:W-:Y:S01]  /*d000*/  IMAD R145, R14.reuse, 0x4, R139 ;  /* 0x000000040e917824 */ /* 0x040fe200078e028b */
[----:B------:R-:W-:Y:S01]  /*d010*/  LEA R94, P6, R139, R2, 0x1 ;  /* 0x000000028b5e7211 */ /* 0x000fe200078c08ff */
[----:B--2---:R-:W-:Y:S01]  /*d020*/  FMUL R133, R143, R59 ;  /* 0x0000003b8f857220 */ /* 0x004fe20000400000 */
[----:B------:R-:W-:Y:S01]  /*d030*/  F2FP.BF16.PACK_AB R76, R39, R132 ;  /* 0x00000084274c723e */ /* 0x000fe200000010ff */
[----:B------:R-:W1:Y:S01]  /*d040*/  MUFU.RCP R59, R141 ;  /* 0x0000008d003b7308 */ /* 0x000e620000001000 */
[----:B------:R-:W-:Y:S01]  /*d050*/  LEA.HI.X.SX32 R95, R139, R0, 0x1, P6 ;  /* 0x000000008b5f7211 */ /* 0x000fe200030f0eff */
[C---:B------:R-:W-:Y:S01]  /*d060*/  FMUL R138, R143.reuse, R63 ;  /* 0x0000003f8f8a7220 */ /* 0x040fe20000400000 */
[----:B------:R-:W-:Y:S01]  /*d070*/  LEA R57, R14, R145, 0x2 ;  /* 0x000000910e397211 */ /* 0x000fe200078e10ff */
[----:B------:R-:W-:Y:S01]  /*d080*/  FMUL R139, R143, R93 ;  /* 0x0000005d8f8b7220 */ /* 0x000fe20000400000 */
[----:B------:R-:W-:Y:S01]  /*d090*/  LEA R92, P6, R145, R2, 0x1 ;  /* 0x00000002915c7211 */ /* 0x000fe200078c08ff */
[C---:B------:R-:W-:Y:S01]  /*d0a0*/  FMUL R91, R143.reuse, R91 ;  /* 0x0000005b8f5b7220 */ /* 0x040fe20000400000 */
[----:B------:R-:W-:Y:S01]  /*d0b0*/  F2FP.BF16.PACK_AB R80, R124, R121 ;  /* 0x000000797c50723e */ /* 0x000fe200000010ff */
[----:B------:R-:W2:Y:S01]  /*d0c0*/  MUFU.RCP R63, R140 ;  /* 0x0000008c003f7308 */ /* 0x000ea20000001000 */
[----:B------:R-:W-:Y:S01]  /*d0d0*/  FMUL R156, R143, R62 ;  /* 0x0000003e8f9c7220 */ /* 0x000fe20000400000 */
[----:B------:R-:W-:Y:S01]  /*d0e0*/  LEA.HI.X.SX32 R93, R145, R0, 0x1, P6 ;  /* 0x00000000915d7211 */ /* 0x000fe200030f0eff */
[----:B------:R-:W-:Y:S01]  /*d0f0*/  FMUL R90, R143, R90 ;  /* 0x0000005a8f5a7220 */ /* 0x000fe20000400000 */
[----:B------:R-:W-:Y:S01]  /*d100*/  LEA R86, P6, R57, R2, 0x1 ;  /* 0x0000000239567211 */ /* 0x000fe200078c08ff */
[----:B------:R-:W-:Y:S01]  /*d110*/  FMUL R151, R143, R60 ;  /* 0x0000003c8f977220 */ /* 0x000fe20000400000 */
[----:B------:R-:W-:Y:S01]  /*d120*/  F2FP.BF16.PACK_AB R91, R91, R138 ;  /* 0x0000008a5b5b723e */ /* 0x000fe200000010ff */
[C---:B------:R-:W-:Y:S01]  /*d130*/  FMUL R158, R143.reuse, R58 ;  /* 0x0000003a8f9e7220 */ /* 0x040fe20000400000 */
[----:B------:R-:W-:Y:S01]  /*d140*/  F2FP.BF16.PACK_AB R90, R90, R133 ;  /* 0x000000855a5a723e */ /* 0x000fe200000010ff */
[----:B------:R-:W-:Y:S01]  /*d150*/  FMUL R89, R143, R89 ;  /* 0x000000598f597220 */ /* 0x000fe20000400000 */
[----:B------:R-:W-:Y:S01]  /*d160*/  F2FP.BF16.PACK_AB R81, R117, R120 ;  /* 0x000000787551723e */ /* 0x000fe200000010ff */
[C---:B------:R-:W-:Y:S01]  /*d170*/  FMUL R153, R143.reuse, R55 ;  /* 0x000000378f997220 */ /* 0x040fe20000400000 */
[----:B------:R3:W-:Y:S01]  /*d180*/  STS.128 [R127+0x300], R76 ;  /* 0x0003004c7f007388 */ /* 0x0007e20000000c00 */
[----:B------:R-:W-:-:S02]  /*d190*/  FMUL R154, R143, R54 ;  /* 0x000000368f9a7220 */ /* 0x000fc40000400000 */
[C---:B------:R-:W-:Y:S01]  /*d1a0*/  FMUL R168, R143.reuse, R168 ;  /* 0x000000a88fa87220 */ /* 0x040fe20000400000 */
[----:B------:R-:W-:Y:S01]  /*d1b0*/  STS.128 [R127+0x700], R80 ;  /* 0x000700507f007388 */ /* 0x000fe20000000c00 */
[----:B------:R-:W-:Y:S01]  /*d1c0*/  FMUL R88, R143, R88 ;  /* 0x000000588f587220 */ /* 0x000fe20000400000 */
[----:B------:R-:W-:Y:S01]  /*d1d0*/  F2FP.BF16.PACK_AB R89, R89, R154 ;  /* 0x0000009a5959723e */ /* 0x000fe200000010ff */
[C---:B------:R-:W-:Y:S02]  /*d1e0*/  FMUL R155, R143.reuse, R53 ;  /* 0x000000358f9b7220 */ /* 0x040fe40000400000 */
[C---:B------:R-:W-:Y:S02]  /*d1f0*/  FMUL R137, R143.reuse, R52 ;  /* 0x000000348f897220 */ /* 0x040fe40000400000 */
[----:B------:R-:W-:Y:S02]  /*d200*/  FMUL R170, R143, R170 ;  /* 0x000000aa8faa7220 */ /* 0x000fe40000400000 */
[----:B------:R-:W-:Y:S01]  /*d210*/  IMAD R143, R14, 0x4, R57 ;  /* 0x000000040e8f7824 */ /* 0x000fe200078e0239 */
[----:B------:R-:W-:Y:S01]  /*d220*/  F2FP.BF16.PACK_AB R88, R88, R137 ;  /* 0x000000895858723e */ /* 0x000fe200000010ff */
[C---:B0-----:R-:W-:Y:S01]  /*d230*/  FMUL R169, R56.reuse, R174 ;  /* 0x000000ae38a97220 */ /* 0x041fe20000400000 */
[----:B---3--:R-:W-:Y:S01]  /*d240*/  F2FP.BF16.PACK_AB R76, R119, R122 ;  /* 0x0000007a774c723e */ /* 0x008fe200000010ff */
[C---:B------:R-:W-:Y:S01]  /*d250*/  FMUL R174, R56.reuse, R87 ;  /* 0x0000005738ae7220 */ /* 0x040fe20000400000 */
[----:B------:R-:W-:Y:S01]  /*d260*/  LEA.HI.X.SX32 R87, R57, R0, 0x1, P6 ;  /* 0x0000000039577211 */ /* 0x000fe200030f0eff */
[----:B------:R-:W-:Y:S01]  /*d270*/  FMUL R180, R56, R71 ;  /* 0x0000004738b47220 */ /* 0x000fe20000400000 */
[----:B------:R-:W-:Y:S01]  /*d280*/  LEA R71, R14, R143, 0x2 ;  /* 0x0000008f0e477211 */ /* 0x000fe200078e10ff */
[C---:B------:R-:W-:Y:S01]  /*d290*/  FMUL R178, R56.reuse, R51 ;  /* 0x0000003338b27220 */ /* 0x040fe20000400000 */
[----:B------:R-:W-:Y:S01]  /*d2a0*/  LEA R84, P6, R143, R2, 0x1 ;  /* 0x000000028f547211 */ /* 0x000fe200078c08ff */
[----:B------:R-:W-:Y:S01]  /*d2b0*/  FMUL R51, R56, R166 ;  /* 0x000000a638337220 */ /* 0x000fe20000400000 */
[----:B------:R0:W-:Y:S01]  /*d2c0*/  STS.128 [R127+0x600], R88 ;  /* 0x000600587f007388 */ /* 0x0001e20000000c00 */
[----:B-1----:R-:W-:Y:S01]  /*d2d0*/  FMUL R166, R59, R85 ;  /* 0x000000553ba67220 */ /* 0x002fe20000400000 */
[----:B------:R-:W-:Y:S01]  /*d2e0*/  LEA.HI.X.SX32 R85, R143, R0, 0x1, P6 ;  /* 0x000000008f557211 */ /* 0x000fe200030f0eff */
[----:B------:R-:W-:Y:S01]  /*d2f0*/  FMUL R53, R59, R69 ;  /* 0x000000453b357220 */ /* 0x000fe20000400000 */
[----:B------:R-:W-:Y:S01]  /*d300*/  LEA R148, P6, R71, R2, 0x1 ;  /* 0x0000000247947211 */ /* 0x000fe200078c08ff */
[----:B------:R-:W-:Y:S01]  /*d310*/  IMAD R69, R14, 0x4, R71 ;  /* 0x000000040e457824 */ /* 0x000fe200078e0247 */
[----:B------:R-:W-:Y:S01]  /*d320*/  F2FP.BF16.PACK_AB R77, R118, R115 ;  /* 0x00000073764d723e */ /* 0x000fe200000010ff */
[----:B--2---:R-:W-:Y:S01]  /*d330*/  FMUL R58, R63, R18 ;  /* 0x000000123f3a7220 */ /* 0x004fe20000400000 */
[----:B------:R-:W-:Y:S01]  /*d340*/  LEA.HI.X.SX32 R149, R71, R0, 0x1, P6 ;  /* 0x0000000047957211 */ /* 0x000fe200030f0eff */
[----:B------:R-:W-:Y:S01]  /*d350*/  FMUL R62, R63, R31 ;  /* 0x0000001f3f3e7220 */ /* 0x000fe20000400000 */
[----:B------:R-:W-:Y:S01]  /*d360*/  LEA R31, R14, R69, 0x2 ;  /* 0x000000450e1f7211 */ /* 0x000fe200078e10ff */
[C---:B------:R-:W-:Y:S01]  /*d370*/  FMUL R182, R56.reuse, R45 ;  /* 0x0000002d38b67220 */ /* 0x040fe20000400000 */
[----:B------:R-:W-:Y:S01]  /*d380*/  LEA R146, P6, R69, R2, 0x1 ;  /* 0x0000000245927211 */ /* 0x000fe200078c08ff */
[----:B------:R-:W-:Y:S01]  /*d390*/  FMUL R18, R61, R9 ;  /* 0x000000093d127220 */ /* 0x000fe20000400000 */
[----:B------:R-:W-:Y:S01]  /*d3a0*/  F2FP.BF16.PACK_AB R78, R111, R116 ;  /* 0x000000746f4e723e */ /* 0x000fe200000010ff */
[----:B------:R-:W-:Y:S01]  /*d3b0*/  FMUL R45, R56, R67 ;  /* 0x00000043382d7220 */ /* 0x000fe20000400000 */
[----:B------:R-:W-:Y:S01]  /*d3c0*/  LEA.HI.X.SX32 R147, R69, R0, 0x1, P6 ;  /* 0x0000000045937211 */ /* 0x000fe200030f0eff */
[----:B------:R-:W-:Y:S01]  /*d3d0*/  FMUL R9, R61, R12 ;  /* 0x0000000c3d097220 */ /* 0x000fe20000400000 */
[----:B------:R-:W-:Y:S01]  /*d3e0*/  LEA R144, P6, R31, R2, 0x1 ;  /* 0x000000021f907211 */ /* 0x000fe200078c08ff */
[----:B------:R-:W-:Y:S01]  /*d3f0*/  FMUL R67, R63, R22 ;  /* 0x000000163f437220 */ /* 0x000fe20000400000 */
[----:B------:R-:W-:Y:S01]  /*d400*/  F2FP.BF16.PACK_AB R79, R109, R112 ;  /* 0x000000706d4f723e */ /* 0x000fe200000010ff */
[----:B------:R-:W-:Y:S01]  /*d410*/  FMUL R60, R63, R26 ;  /* 0x0000001a3f3c7220 */ /* 0x000fe20000400000 */
[----:B------:R-:W-:Y:S01]  /*d420*/  LEA.HI.X.SX32 R145, R31, R0, 0x1, P6 ;  /* 0x000000001f917211 */ /* 0x000fe200030f0eff */
[C---:B------:R-:W-:Y:S01]  /*d430*/  FMUL R12, R61.reuse, R21 ;  /* 0x000000153d0c7220 */ /* 0x040fe20000400000 */
[----:B0-----:R-:W-:Y:S01]  /*d440*/  IADD3 R88, R246, -0x3f3504f3, RZ ;  /* 0xc0cafb0df6587810 */ /* 0x001fe20007ffe0ff */
[C---:B------:R-:W-:Y:S01]  /*d450*/  FMUL R26, R61.reuse, R11 ;  /* 0x0000000b3d1a7220 */ /* 0x040fe20000400000 */
[----:B------:R0:W-:Y:S01]  /*d460*/  STS.128 [R127+0x380], R76 ;  /* 0x0003804c7f007388 */ /* 0x0001e20000000c00 */
[----:B------:R-:W-:-:S02]  /*d470*/  FMUL R22, R61, R8 ;  /* 0x000000083d167220 */ /* 0x000fc40000400000 */
[C---:B------:R-:W-:Y:S02]  /*d480*/  FMUL R21, R61.reuse, R20 ;  /* 0x000000143d157220 */ /* 0x040fe40000400000 */
[C---:B------:R-:W-:Y:S01]  /*d490*/  FMUL R20, R61.reuse, R24 ;  /* 0x000000183d147220 */ /* 0x040fe20000400000 */
[----:B------:R-:W-:Y:S01]  /*d4a0*/  F2FP.BF16.PACK_AB R22, R22, R9 ;  /* 0x000000091616723e */ /* 0x000fe200000010ff */
[C---:B------:R-:W-:Y:S02]  /*d4b0*/  FMUL R11, R61.reuse, R28 ;  /* 0x0000001c3d0b7220 */ /* 0x040fe40000400000 */
[----:B------:R-:W-:Y:S02]  /*d4c0*/  FMUL R8, R61, R29 ;  /* 0x0000001d3d087220 */ /* 0x000fe40000400000 */
[----:B------:R-:W-:Y:S01]  /*d4d0*/  IMAD R29, R14, 0x4, R31 ;  /* 0x000000040e1d7824 */ /* 0x000fe200078e021f */
[----:B------:R-:W-:Y:S01]  /*d4e0*/  F2FP.BF16.PACK_AB R20, R20, R11 ;  /* 0x0000000b1414723e */ /* 0x000fe200000010ff */
[----:B------:R-:W-:-:S02]  /*d4f0*/  FMUL R176, R56, R47 ;  /* 0x0000002f38b07220 */ /* 0x000fc40000400000 */
[----:B------:R-:W-:Y:S01]  /*d500*/  FMUL R16, R61, R16 ;  /* 0x000000103d107220 */ /* 0x000fe20000400000 */
[----:B------:R-:W-:Y:S01]  /*d510*/  LEA R142, P6, R29, R2, 0x1 ;  /* 0x000000021d8e7211 */ /* 0x000fe200078c08ff */
[----:B------:R-:W-:Y:S01]  /*d520*/  FMUL R47, R56, R74 ;  /* 0x0000004a382f7220 */ /* 0x000fe20000400000 */
[----:B------:R-:W-:Y:S01]  /*d530*/  LEA R11, R14, R29, 0x2 ;  /* 0x0000001d0e0b7211 */ /* 0x000fe200078e10ff */
[----:B------:R-:W-:Y:S01]  /*d540*/  FMUL R25, R61, R25 ;  /* 0x000000193d197220 */ /* 0x000fe20000400000 */
[----:B------:R-:W-:Y:S01]  /*d550*/  LEA.HI.X.SX32 R143, R29, R0, 0x1, P6 ;  /* 0x000000001d8f7211 */ /* 0x000fe200030f0eff */
[----:B------:R-:W-:Y:S01]  /*d560*/  FMUL R171, R56, R75 ;  /* 0x0000004b38ab7220 */ /* 0x000fe20000400000 */
[----:B------:R-:W-:Y:S01]  /*d570*/  LEA R140, P6, R11, R2, 0x1 ;  /* 0x000000020b8c7211 */ /* 0x000fe200078c08ff */
[----:B------:R-:W-:Y:S01]  /*d580*/  IMAD R9, R14, 0x4, R11 ;  /* 0x000000040e097824 */ /* 0x000fe200078e020b */
[----:B------:R-:W-:Y:S01]  /*d590*/  F2FP.BF16.PACK_AB R21, R16, R21 ;  /* 0x000000151015723e */ /* 0x000fe200000010ff */
[----:B------:R-:W-:Y:S01]  /*d5a0*/  FMUL R54, R59, R72 ;  /* 0x000000483b367220 */ /* 0x000fe20000400000 */
[----:B------:R-:W-:Y:S01]  /*d5b0*/  LEA.HI.X.SX32 R141, R11, R0, 0x1, P6 ;  /* 0x000000000b8d7211 */ /* 0x000fe200030f0eff */
[----:B------:R-:W-:Y:S01]  /*d5c0*/  IMAD R11, R14, 0x4, R9 ;  /* 0x000000040e0b7824 */ /* 0x000fe200078e0209 */
[----:B------:R-:W-:Y:S01]  /*d5d0*/  LEA R74, P6, R9, R2, 0x1 ;  /* 0x00000002094a7211 */ /* 0x000fe200078c08ff */
[C---:B------:R-:W-:Y:S01]  /*d5e0*/  FMUL R157, R56.reuse, R175 ;  /* 0x000000af389d7220 */ /* 0x040fe20000400000 */
[----:B------:R-:W-:Y:S01]  /*d5f0*/  F2FP.BF16.PACK_AB R16, R25, R8 ;  /* 0x000000081910723e */ /* 0x000fe200000010ff */
[C---:B------:R-:W-:Y:S01]  /*d600*/  FMUL R184, R56.reuse, R167 ;  /* 0x000000a738b87220 */ /* 0x040fe20000400000 */
[----:B------:R-:W-:Y:S01]  /*d610*/  LEA.HI.X.SX32 R75, R9, R0, 0x1, P6 ;  /* 0x00000000094b7211 */ /* 0x000fe200030f0eff */
[----:B------:R-:W-:Y:S01]  /*d620*/  FMUL R55, R59, R40 ;  /* 0x000000283b377220 */ /* 0x000fe20000400000 */
[----:B------:R-:W-:Y:S01]  /*d630*/  LEA R72, P6, R11, R2, 0x1 ;  /* 0x000000020b487211 */ /* 0x000fe200078c08ff */
[----:B------:R-:W-:Y:S01]  /*d640*/  FMUL R175, R56, R48 ;  /* 0x0000003038af7220 */ /* 0x000fe20000400000 */
[----:B------:R-:W-:Y:S01]  /*d650*/  LEA R25, R14, R11, 0x2 ;  /* 0x0000000b0e197211 */ /* 0x000fe200078e10ff */
[----:B------:R-:W-:Y:S01]  /*d660*/  FMUL R40, R59, R73 ;  /* 0x000000493b287220 */ /* 0x000fe20000400000 */
[----:B------:R-:W-:Y:S01]  /*d670*/  LEA.HI.X.SX32 R73, R11, R0, 0x1, P6 ;  /* 0x000000000b497211 */ /* 0x000fe200030f0eff */
[----:B------:R-:W-:Y:S01]  /*d680*/  FMUL R167, R63, R23 ;  /* 0x000000173fa77220 */ /* 0x000fe20000400000 */
[----:B------:R-:W-:Y:S01]  /*d690*/  F2FP.BF16.PACK_AB R9, R58, R67 ;  /* 0x000000433a09723e */ /* 0x000fe200000010ff */
[----:B------:R-:W-:Y:S01]  /*d6a0*/  FMUL R48, R56, R70 ;  /* 0x0000004638307220 */ /* 0x000fe20000400000 */
[----:B------:R-:W-:Y:S01]  /*d6b0*/  LEA R70, P6, R25, R2, 0x1 ;  /* 0x0000000219467211 */ /* 0x000fe200078c08ff */
[C---:B------:R-:W-:Y:S01]  /*d6c0*/  FMUL R23, R61.reuse, R160 ;  /* 0x000000a03d177220 */ /* 0x040fe20000400000 */
[----:B0-----:R-:W-:Y:S01]  /*d6d0*/  F2FP.BF16.PACK_AB R76, R110, R107 ;  /* 0x0000006b6e4c723e */ /* 0x001fe200000010ff */
[----:B------:R-:W-:Y:S01]  /*d6e0*/  FMUL R10, R61, R10 ;  /* 0x0000000a3d0a7220 */ /* 0x000fe20000400000 */
[----:B------:R-:W-:Y:S01]  /*d6f0*/  LEA.HI.X.SX32 R71, R25, R0, 0x1, P6 ;  /* 0x0000000019477211 */ /* 0x000fe200030f0eff */
[----:B------:R-:W-:Y:S01]  /*d700*/  FMUL R13, R61, R13 ;  /* 0x0000000d3d0d7220 */ /* 0x000fe20000400000 */
[----:B------:R-:W-:Y:S01]  /*d710*/  F2FP.BF16.PACK_AB R77, R15, R108 ;  /* 0x0000006c0f4d723e */ /* 0x000fe200000010ff */
[----:B------:R-:W-:Y:S01]  /*d720*/  IMAD R11, R14, 0x4, R25 ;  /* 0x000000040e0b7824 */ /* 0x000fe200078e0219 */
[----:B------:R-:W-:Y:S01]  /*d730*/  F2FP.BF16.PACK_AB R23, R23, R10 ;  /* 0x0000000a1717723e */ /* 0x000fe200000010ff */
[----:B------:R-:W-:Y:S01]  /*d740*/  FMUL R57, R59, R68 ;  /* 0x000000443b397220 */ /* 0x000fe20000400000 */
[----:B------:R-:W-:Y:S01]  /*d750*/  F2FP.BF16.PACK_AB R18, R18, R13 ;  /* 0x0000000d1212723e */ /* 0x000fe200000010ff */
[C---:B------:R-:W-:Y:S01]  /*d760*/  FMUL R159, R56.reuse, R50 ;  /* 0x00000032389f7220 */ /* 0x040fe20000400000 */
[C---:B------:R-:W-:Y:S01]  /*d770*/  LEA R68, P6, R11.reuse, R2, 0x1 ;  /* 0x000000020b447211 */ /* 0x040fe200078c08ff */
[----:B------:R-:W-:Y:S01]  /*d780*/  FMUL R50, R56, R66 ;  /* 0x0000004238327220 */ /* 0x000fe20000400000 */
[----:B------:R-:W-:Y:S01]  /*d790*/  LEA R13, R14, R11, 0x2 ;  /* 0x0000000b0e0d7211 */ /* 0x000fe200078e10ff */
[----:B------:R0:W-:Y:S01]  /*d7a0*/  STS.128 [R127], R20 ;  /* 0x000000147f007388 */ /* 0x0001e20000000c00 */
[----:B------:R-:W-:Y:S01]  /*d7b0*/  LEA.HI.X.SX32 R69, R11, R0, 0x1, P6 ;  /* 0x000000000b457211 */ /* 0x000fe200030f0eff */
[----:B------:R-:W-:Y:S01]  /*d7c0*/  FMUL R52, R59, R65 ;  /* 0x000000413b347220 */ /* 0x000fe20000400000 */
[----:B------:R-:W-:Y:S01]  /*d7d0*/  LEA R66, P6, R13, R2, 0x1 ;  /* 0x000000020d427211 */ /* 0x000fe200078c08ff */
[----:B------:R-:W-:Y:S01]  /*d7e0*/  FMUL R34, R63, R34 ;  /* 0x000000223f227220 */ /* 0x000fe20000400000 */
[----:B------:R-:W-:Y:S01]  /*d7f0*/  F2FP.BF16.PACK_AB R78, R105, R106 ;  /* 0x0000006a694e723e */ /* 0x000fe200000010ff */
[----:B------:R-:W-:Y:S01]  /*d800*/  FMUL R65, R63, R32 ;  /* 0x000000203f417220 */ /* 0x000fe20000400000 */
[----:B------:R-:W-:Y:S01]  /*d810*/  LEA.HI.X.SX32 R67, R13, R0, 0x1, P6 ;  /* 0x000000000d437211 */ /* 0x000fe200030f0eff */
[----:B------:R-:W-:Y:S01]  /*d820*/  FMUL R56, R59, R64 ;  /* 0x000000403b387220 */ /* 0x000fe20000400000 */
[----:B------:R-:W-:Y:S01]  /*d830*/  F2FP.BF16.PACK_AB R79, R104, R103 ;  /* 0x00000067684f723e */ /* 0x000fe200000010ff */
[C---:B------:R-:W-:Y:S01]  /*d840*/  FMUL R27, R63.reuse, R27 ;  /* 0x0000001b3f1b7220 */ /* 0x040fe20000400000 */
[----:B------:R-:W-:Y:S01]  /*d850*/  F2FP.BF16.PACK_AB R10, R34, R65 ;  /* 0x00000041220a723e */ /* 0x000fe200000010ff */
[C---:B------:R-:W-:Y:S01]  /*d860*/  FMUL R163, R63.reuse, R163 ;  /* 0x000000a33fa37220 */ /* 0x040fe20000400000 */
[----:B------:R-:W-:Y:S01]  /*d870*/  LOP3.LUT R15, R88, 0xff800000, RZ, 0xc0, !PT ;  /* 0xff800000580f7812 */ /* 0x000fe200078ec0ff */
[----:B------:R-:W-:Y:S01]  /*d880*/  FMUL R162, R63, R162 ;  /* 0x000000a23fa27220 */ /* 0x000fe20000400000 */
[----:B------:R-:W-:Y:S01]  /*d890*/  F2FP.BF16.PACK_AB R24, R27, R62 ;  /* 0x0000003e1b18723e */ /* 0x000fe200000010ff */
[----:B0-----:R-:W-:Y:S01]  /*d8a0*/  IMAD R21, R14, 0x4, R13 ;  /* 0x000000040e157824 */ /* 0x001fe200078e020d */
[----:B------:R-:W-:Y:S01]  /*d8b0*/  STS.128 [R127+0x780], R76 ;  /* 0x0007804c7f007388 */ /* 0x000fe20000000c00 */
[----:B------:R-:W-:-:S02]  /*d8c0*/  FMUL R38, R63, R38 ;  /* 0x000000263f267220 */ /* 0x000fc40000400000 */
[----:B------:R-:W-:Y:S01]  /*d8d0*/  FMUL R37, R63, R37 ;  /* 0x000000253f257220 */ /* 0x000fe20000400000 */
[----:B------:R-:W-:Y:S01]  /*d8e0*/  LEA R64, P6, R21, R2, 0x1 ;  /* 0x0000000215407211 */ /* 0x000fe200078c08ff */
[C---:B------:R-:W-:Y:S01]  /*d8f0*/  FMUL R36, R63.reuse, R36 ;  /* 0x000000243f247220 */ /* 0x040fe20000400000 */
[----:B------:R-:W-:Y:S01]  /*d900*/  LEA R13, R14, R21, 0x2 ;  /* 0x000000150e0d7211 */ /* 0x000fe200078e10ff */
[----:B------:R-:W-:Y:S01]  /*d910*/  FMUL R33, R63, R33 ;  /* 0x000000213f217220 */ /* 0x000fe20000400000 */
[----:B------:R-:W-:Y:S01]  /*d920*/  LEA.HI.X.SX32 R65, R21, R0, 0x1, P6 ;  /* 0x0000000015417211 */ /* 0x000fe200030f0eff */
[----:B------:R-:W-:Y:S01]  /*d930*/  FMUL R32, R63, R19 ;  /* 0x000000133f207220 */ /* 0x000fe20000400000 */
[----:B------:R-:W-:Y:S01]  /*d940*/  LEA R62, P6, R13, R2, 0x1 ;  /* 0x000000020d3e7211 */ /* 0x000fe200078c08ff */
[----:B------:R-:W-:Y:S01]  /*d950*/  FMUL R63, R63, R30 ;  /* 0x0000001e3f3f7220 */ /* 0x000fe20000400000 */
[----:B------:R-:W-:Y:S01]  /*d960*/  F2FP.BF16.PACK_AB R11, R162, R37 ;  /* 0x00000025a20b723e */ /* 0x000fe200000010ff */
[----:B------:R-:W-:Y:S01]  /*d970*/  IMAD R21, R14, 0x4, R13 ;  /* 0x000000040e157824 */ /* 0x000fe200078e020d */
[----:B------:R-:W-:Y:S01]  /*d980*/  F2FP.BF16.PACK_AB R25, R32, R167 ;  /* 0x000000a72019723e */ /* 0x000fe200000010ff */
[C---:B------:R-:W-:Y:S01]  /*d990*/  FMUL R19, R61.reuse, R161 ;  /* 0x000000a13d137220 */ /* 0x040fe20000400000 */
[----:B------:R-:W-:Y:S01]  /*d9a0*/  F2FP.BF16.PACK_AB R8, R60, R63 ;  /* 0x0000003f3c08723e */ /* 0x000fe200000010ff */
[----:B------:R-:W-:Y:S01]  /*d9b0*/  FMUL R17, R61, R17 ;  /* 0x000000113d117220 */ /* 0x000fe20000400000 */
[----:B------:R-:W-:Y:S01]  /*d9c0*/  LEA.HI.X.SX32 R63, R13, R0, 0x1, P6 ;  /* 0x000000000d3f7211 */ /* 0x000fe200030f0eff */
[----:B------:R-:W-:Y:S01]  /*d9d0*/  FMUL R173, R59, R173 ;  /* 0x000000ad3bad7220 */ /* 0x000fe20000400000 */
[----:B------:R-:W-:Y:S01]  /*d9e0*/  LEA R60, P6, R21, R2, 0x1 ;  /* 0x00000002153c7211 */ /* 0x000fe200078c08ff */
[C---:B------:R-:W-:Y:S01]  /*d9f0*/  FMUL R172, R59.reuse, R172 ;  /* 0x000000ac3bac7220 */ /* 0x040fe20000400000 */
[----:B------:R-:W-:Y:S01]  /*da00*/  LEA R13, R14, R21, 0x2 ;  /* 0x000000150e0d7211 */ /* 0x000fe200078e10ff */
[----:B------:R-:W-:Y:S01]  /*da10*/  FMUL R49, R59, R49 ;  /* 0x000000313b317220 */ /* 0x000fe20000400000 */
[----:B------:R-:W-:Y:S01]  /*da20*/  F2FP.BF16.PACK_AB R17, R17, R12 ;  /* 0x0000000c1111723e */ /* 0x000fe200000010ff */
[----:B------:R-:W-:Y:S01]  /*da30*/  FMUL R46, R59, R46 ;  /* 0x0000002e3b2e7220 */ /* 0x000fe20000400000 */
[----:B------:R-:W-:Y:S01]  /*da40*/  F2FP.BF16.PACK_AB R19, R19, R26 ;  /* 0x0000001a1313723e */ /* 0x000fe200000010ff */
[C---:B------:R-:W-:Y:S01]  /*da50*/  FMUL R44, R59.reuse, R44 ;  /* 0x0000002c3b2c7220 */ /* 0x040fe20000400000 */
[----:B------:R0:W-:Y:S01]  /*da60*/  STS.128 [R127+0x80], R8 ;  /* 0x000080087f007388 */ /* 0x0001e20000000c00 */
[----:B------:R-:W-:Y:S01]  /*da70*/  FMUL R41, R59, R41 ;  /* 0x000000293b297220 */ /* 0x000fe20000400000 */
[----:B------:R-:W-:Y:S01]  /*da80*/  LEA.HI.X.SX32 R61, R21, R0, 0x1, P6 ;  /* 0x00000000153d7211 */ /* 0x000fe200030f0eff */
[----:B------:R-:W-:Y:S01]  /*da90*/  FMUL R165, R59, R165 ;  /* 0x000000a53ba57220 */ /* 0x000fe20000400000 */
[----:B------:R-:W-:Y:S01]  /*daa0*/  LEA R58, P6, R13, R2, 0x1 ;  /* 0x000000020d3a7211 */ /* 0x000fe200078c08ff */
[----:B------:R-:W-:Y:S01]  /*dab0*/  FMUL R59, R59, R164 ;  /* 0x000000a43b3b7220 */ /* 0x000fe20000400000 */
[----:B------:R1:W-:Y:S01]  /*dac0*/  STS.128 [R127+0x400], R16 ;  /* 0x000400107f007388 */ /* 0x0003e20000000c00 */
[----:B------:R-:W-:Y:S01]  /*dad0*/  F2FP.BF16.PACK_AB R21, R40, R53 ;  /* 0x000000352815723e */ /* 0x000fe200000010ff */
[----:B------:R-:W-:Y:S01]  /*dae0*/  IMAD.IADD R80, R246, 0x1, -R15 ;  /* 0x00000001f6507824 */ /* 0x000fe200078e0a0f */
[----:B------:R-:W-:Y:S01]  /*daf0*/  F2FP.BF16.PACK_AB R20, R52, R165 ;  /* 0x000000a53414723e */ /* 0x000fe200000010ff */
[----:B------:R-:W2:Y:S01]  /*db00*/  I2F R15, R15 ;  /* 0x0000000f000f7306 */ /* 0x000ea20000201400 */
[----:B------:R-:W-:Y:S01]  /*db10*/  F2FP.BF16.PACK_AB R22, R46, R41 ;  /* 0x000000292e16723e */ /* 0x000fe200000010ff */
[----:B------:R-:W-:Y:S01]  /*db20*/  FADD R80, R80, -1 ;  /* 0xbf80000050507421 */ /* 0x000fe20000000000 */
[----:B------:R-:W-:-:S02]  /*db30*/  F2FP.BF16.PACK_AB R23, R173, R166 ;  /* 0x000000a6ad17723e */ /* 0x000fc400000010ff */
[----:B------:R-:W-:Y:S01]  /*db40*/  F2FP.BF16.PACK_AB R26, R36, R33 ;  /* 0x00000021241a723e */ /* 0x000fe200000010ff */
[----:B0-----:R-:W-:Y:S01]  /*db50*/  IMAD R9, R14, 0x4, R13 ;  /* 0x000000040e097824 */ /* 0x001fe200078e020d */
[----:B------:R-:W-:Y:S01]  /*db60*/  F2FP.BF16.PACK_AB R8, R50, R51 ;  /* 0x000000333208723e */ /* 0x000fe200000010ff */
[----:B------:R-:W-:Y:S01]  /*db70*/  STS.128 [R127+0x500], R20 ;  /* 0x000500147f007388 */ /* 0x000fe20000000c00 */
[----:B------:R-:W-:Y:S02]  /*db80*/  F2FP.BF16.PACK_AB R27, R163, R38 ;  /* 0x00000026a31b723e */ /* 0x000fe400000010ff */
[----:B------:R-:W-:Y:S02]  /*db90*/  LEA R11, R14, R9, 0x2 ;  /* 0x000000090e0b7211 */ /* 0x000fe400078e10ff */
[----:B-1----:R-:W-:Y:S01]  /*dba0*/  F2FP.BF16.PACK_AB R16, R56, R59 ;  /* 0x0000003b3810723e */ /* 0x002fe200000010ff */
[----:B------:R-:W-:Y:S01]  /*dbb0*/  STS.128 [R127+0x480], R24 ;  /* 0x000480187f007388 */ /* 0x000fe20000000c00 */
[----:B------:R-:W-:-:S02]  /*dbc0*/  LEA.HI.X.SX32 R59, R13, R0, 0x1, P6 ;  /* 0x000000000d3b7211 */ /* 0x000fc400030f0eff */
[C---:B------:R-:W-:Y:S02]  /*dbd0*/  LEA R56, P6, R9.reuse, R2, 0x1 ;  /* 0x0000000209387211 */ /* 0x040fe400078c08ff */
[----:B------:R-:W-:Y:S02]  /*dbe0*/  F2FP.BF16.PACK_AB R17, R54, R57 ;  /* 0x000000393611723e */ /* 0x000fe400000010ff */
[----:B------:R-:W-:Y:S01]  /*dbf0*/  LEA.HI.X.SX32 R57, R9, R0, 0x1, P6 ;  /* 0x0000000009397211 */ /* 0x000fe200030f0eff */
[----:B------:R-:W-:Y:S01]  /*dc00*/  IMAD R9, R14, 0x4, R11 ;  /* 0x000000040e097824 */ /* 0x000fe200078e020b */
[C---:B------:R-:W-:Y:S02]  /*dc10*/  LEA R54, P6, R11.reuse, R2, 0x1 ;  /* 0x000000020b367211 */ /* 0x040fe400078c08ff */
[----:B------:R-:W-:Y:S02]  /*dc20*/  F2FP.BF16.PACK_AB R18, R44, R55 ;  /* 0x000000372c12723e */ /* 0x000fe400000010ff */
[----:B------:R-:W-:-:S02]  /*dc30*/  LEA.HI.X.SX32 R55, R11, R0, 0x1, P6 ;  /* 0x000000000b377211 */ /* 0x000fc400030f0eff */
[C---:B------:R-:W-:Y:S02]  /*dc40*/  LEA R52, P6, R9.reuse, R2, 0x1 ;  /* 0x0000000209347211 */ /* 0x040fe400078c08ff */
[----:B------:R-:W-:Y:S02]  /*dc50*/  LEA R11, R14, R9, 0x2 ;  /* 0x000000090e0b7211 */ /* 0x000fe400078e10ff */
[----:B------:R-:W-:Y:S02]  /*dc60*/  F2FP.BF16.PACK_AB R19, R172, R49 ;  /* 0x00000031ac13723e */ /* 0x000fe400000010ff */
[----:B------:R-:W-:Y:S01]  /*dc70*/  LEA.HI.X.SX32 R53, R9, R0, 0x1, P6 ;  /* 0x0000000009357211 */ /* 0x000fe200030f0eff */
[----:B------:R-:W-:Y:S01]  /*dc80*/  IMAD R13, R14, 0x4, R11 ;  /* 0x000000040e0d7824 */ /* 0x000fe200078e020b */
[----:B------:R-:W-:Y:S01]  /*dc90*/  LEA R50, P6, R11, R2, 0x1 ;  /* 0x000000020b327211 */ /* 0x000fe200078c08ff */
[----:B------:R0:W-:Y:S01]  /*dca0*/  STS.128 [R127+0x100], R16 ;  /* 0x000100107f007388 */ /* 0x0001e20000000c00 */
[----:B------:R-:W-:-:S02]  /*dcb0*/  F2FP.BF16.PACK_AB R9, R47, R48 ;  /* 0x000000302f09723e */ /* 0x000fc400000010ff */
[----:B------:R-:W-:Y:S02]  /*dcc0*/  LEA.HI.X.SX32 R51, R11, R0, 0x1, P6 ;  /* 0x000000000b337211 */ /* 0x000fe400030f0eff */
[----:B------:R-:W-:Y:S02]  /*dcd0*/  LEA R48, P6, R13, R2, 0x1 ;  /* 0x000000020d307211 */ /* 0x000fe400078c08ff */
[----:B------:R-:W-:Y:S02]  /*dce0*/  F2FP.BF16.PACK_AB R10, R175, R182 ;  /* 0x000000b6af0a723e */ /* 0x000fe400000010ff */
[----:B------:R-:W-:Y:S02]  /*dcf0*/  LEA.HI.X.SX32 R49, R13, R0, 0x1, P6 ;  /* 0x000000000d317211 */ /* 0x000fe400030f0eff */
[----:B------:R-:W-:Y:S02]  /*dd00*/  F2FP.BF16.PACK_AB R11, R169, R178 ;  /* 0x000000b2a90b723e */ /* 0x000fe400000010ff */
[----:B------:R-:W-:-:S02]  /*dd10*/  SHF.L.U32 R76, R177, 0x2, RZ ;  /* 0x00000002b14c7819 */ /* 0x000fc400000006ff */
[C---:B0-----:R-:W-:Y:S01]  /*dd20*/  LEA R17, R14.reuse, R13, 0x2 ;  /* 0x0000000d0e117211 */ /* 0x041fe200078e10ff */
[----:B------:R0:W-:Y:S01]  /*dd30*/  STS.128 [R127+0x180], R8 ;  /* 0x000180087f007388 */ /* 0x0001e20000000c00 */
[----:B------:R-:W-:Y:S02]  /*dd40*/  F2FP.BF16.PACK_AB R16, R45, R184 ;  /* 0x000000b82d10723e */ /* 0x000fe400000010ff */
[----:B------:R-:W-:Y:S01]  /*dd50*/  LEA R46, P6, R17, R2, 0x1 ;  /* 0x00000002112e7211 */ /* 0x000fe200078c08ff */
[----:B------:R-:W-:Y:S01]  /*dd60*/  IMAD R13, R14, 0x4, R17 ;  /* 0x000000040e0d7824 */ /* 0x000fe200078e0211 */
[----:B------:R-:W-:Y:S02]  /*dd70*/  F2FP.BF16.PACK_AB R18, R159, R176 ;  /* 0x000000b09f12723e */ /* 0x000fe400000010ff */
[----:B------:R-:W-:Y:S02]  /*dd80*/  LEA.HI.X.SX32 R47, R17, R0, 0x1, P6 ;  /* 0x00000000112f7211 */ /* 0x000fe400030f0eff */
[----:B------:R-:W-:-:S02]  /*dd90*/  LEA R44, P6, R13, R2, 0x1 ;  /* 0x000000020d2c7211 */ /* 0x000fc400078c08ff */
[C---:B------:R-:W-:Y:S02]  /*dda0*/  LEA R19, R14.reuse, R13, 0x2 ;  /* 0x0000000d0e137211 */ /* 0x040fe400078e10ff */
[----:B------:R-:W-:Y:S02]  /*ddb0*/  LEA.HI.X.SX32 R45, R13, R0, 0x1, P6 ;  /* 0x000000000d2d7211 */ /* 0x000fe400030f0eff */
        /* <DEDUP_REMOVED lines=8> */
[C---:B------:R-:W-:Y:S01]  /*de40*/  IMAD R13, R14.reuse, 0x4, R21 ;  /* 0x000000040e0d7824 */ /* 0x040fe200078e0215 */
[----:B------:R-:W-:Y:S02]  /*de50*/  F2FP.BF16.PACK_AB R19, R157, R174 ;  /* 0x000000ae9d13723e */ /* 0x000fe400000010ff */
[----:B------:R-:W-:Y:S02]  /*de60*/  LEA.HI.X.SX32 R33, R21, R0, 0x1, P6 ;  /* 0x0000000015217211 */ /* 0x000fe400030f0eff */
[----:B------:R-:W-:Y:S01]  /*de70*/  LEA R28, P6, R13, R2, 0x1 ;  /* 0x000000020d1c7211 */ /* 0x000fe200078c08ff */
[----:B------:R1:W-:Y:S01]  /*de80*/  STS.128 [R127+0x580], R16 ;  /* 0x000580107f007388 */ /* 0x0003e20000000c00 */
[----:B------:R-:W-:-:S02]  /*de90*/  LEA R21, R14, R13, 0x2 ;  /* 0x0000000d0e157211 */ /* 0x000fc400078e10ff */
[----:B------:R-:W-:Y:S02]  /*dea0*/  LEA.HI.X.SX32 R29, R13, R0, 0x1, P6 ;  /* 0x000000000d1d7211 */ /* 0x000fe400030f0eff */
[----:B------:R-:W-:Y:S01]  /*deb0*/  LEA R24, P6, R21, R2, 0x1 ;  /* 0x0000000215187211 */ /* 0x000fe200078c08ff */
[C---:B------:R-:W-:Y:S01]  /*dec0*/  IMAD R13, R14.reuse, 0x4, R21 ;  /* 0x000000040e0d7824 */ /* 0x040fe200078e0215 */
[----:B0-----:R-:W-:Y:S02]  /*ded0*/  F2FP.BF16.PACK_AB R8, R155, R170 ;  /* 0x000000aa9b08723e */ /* 0x001fe400000010ff */
[----:B------:R-:W-:Y:S02]  /*dee0*/  LEA.HI.X.SX32 R25, R21, R0, 0x1, P6 ;  /* 0x0000000015197211 */ /* 0x000fe400030f0eff */
[----:B------:R-:W-:Y:S02]  /*def0*/  LEA R20, P6, R13, R2, 0x1 ;  /* 0x000000020d147211 */ /* 0x000fe400078c08ff */
[----:B------:R-:W-:-:S02]  /*df00*/  LEA R23, R14, R13, 0x2 ;  /* 0x0000000d0e177211 */ /* 0x000fc400078e10ff */
[----:B------:R-:W-:Y:S02]  /*df10*/  F2FP.BF16.PACK_AB R9, R153, R168 ;  /* 0x000000a89909723e */ /* 0x000fe400000010ff */
[----:B------:R-:W-:Y:S02]  /*df20*/  F2FP.BF16.PACK_AB R10, R151, R158 ;  /* 0x0000009e970a723e */ /* 0x000fe400000010ff */
[----:B------:R-:W-:Y:S02]  /*df30*/  F2FP.BF16.PACK_AB R11, R139, R156 ;  /* 0x0000009c8b0b723e */ /* 0x000fe400000010ff */
[----:B------:R-:W-:Y:S01]  /*df40*/  LEA.HI.X.SX32 R21, R13, R0, 0x1, P6 ;  /* 0x000000000d157211 */ /* 0x000fe200030f0eff */
[----:B------:R-:W-:Y:S01]  /*df50*/  IMAD R13, R14, 0x4, R23 ;  /* 0x000000040e0d7824 */ /* 0x000fe200078e0217 */
[----:B-1----:R-:W-:Y:S01]  /*df60*/  LEA R16, P6, R23, R2, 0x1 ;  /* 0x0000000217107211 */ /* 0x002fe200078c08ff */
[----:B------:R0:W-:Y:S01]  /*df70*/  STS.128 [R127+0x200], R8 ;  /* 0x000200087f007388 */ /* 0x0001e20000000c00 */
[----:B------:R-:W-:-:S02]  /*df80*/  LOP3.LUT R151, R150, 0x40, RZ, 0x3c, !PT ;  /* 0x0000004096977812 */ /* 0x000fc400078e3cff */
[----:B------:R-:W-:Y:S01]  /*df90*/  LEA.HI.X.SX32 R17, R23, R0, 0x1, P6 ;  /* 0x0000000017117211 */ /* 0x000fe200030f0eff */
[----:B------:R-:W-:Y:S01]  /*dfa0*/  BAR.SYNC.DEFER_BLOCKING 0x0 ;  /* 0x0000000000007b1d */ /* 0x000fe20000010000 */
[----:B------:R-:W-:Y:S02]  /*dfb0*/  LEA R12, P6, R13, R2, 0x1 ;  /* 0x000000020d0c7211 */ /* 0x000fe400078c08ff */
[----:B------:R-:W-:-:S04]  /*dfc0*/  LOP3.LUT R76, R76, 0x80, RZ, 0xc0, !PT ;  /* 0x000000804c4c7812 */ /* 0x000fc800078ec0ff */
[----:B------:R-:W-:-:S04]  /*dfd0*/  IADD3 R241, R241, R76, RZ ;  /* 0x0000004cf1f17210 */ /* 0x000fc80007ffe0ff */
[----:B------:R-:W-:Y:S02]  /*dfe0*/  LEA.HI R252, R252, R241, RZ, 0x1f ;  /* 0x000000f1fcfc7211 */ /* 0x000fe400078ff8ff */
[C---:B0-----:R-:W-:Y:S02]  /*dff0*/  LEA R9, R14.reuse, R13, 0x2 ;  /* 0x0000000d0e097211 */ /* 0x041fe400078e10ff */
[----:B------:R-:W-:Y:S02]  /*e000*/  LEA.HI.X.SX32 R13, R13, R0, 0x1, P6 ;  /* 0x000000000d0d7211 */ /* 0x000fe400030f0eff */
[----:B------:R-:W-:Y:S01]  /*e010*/  LEA R10, P6, R9, R2, 0x1 ;  /* 0x00000002090a7211 */ /* 0x000fe200078c08ff */
[----:B------:R-:W-:-:S03]  /*e020*/  IMAD R19, R14, 0x4, R9 ;  /* 0x000000040e137824 */ /* 0x000fc600078e0209 */
[----:B------:R-:W-:Y:S02]  /*e030*/  LEA.HI.X.SX32 R11, R9, R0, 0x1, P6 ;  /* 0x00000000090b7211 */ /* 0x000fe400030f0eff */
[C---:B------:R-:W-:Y:S01]  /*e040*/  LEA R8, P6, R19.reuse, R2, 0x1 ;  /* 0x0000000213087211 */ /* 0x040fe200078c08ff */
[----:B------:R-:W0:Y:S01]  /*e050*/  LDS.128 R132, [R150] ;  /* 0x0000000096847984 */ /* 0x000e220000000c00 */
[C---:B------:R-:W-:Y:S02]  /*e060*/  LEA R23, R14.reuse, R19, 0x2 ;  /* 0x000000130e177211 */ /* 0x040fe400078e10ff */
[----:B------:R-:W-:Y:S01]  /*e070*/  LEA.HI.X.SX32 R9, R19, R0, 0x1, P6 ;  /* 0x0000000013097211 */ /* 0x000fe200030f0eff */
[----:B------:R-:W1:Y:S01]  /*e080*/  LDS.128 R128, [R151] ;  /* 0x0000000097807984 */ /* 0x000e620000000c00 */
[C---:B------:R-:W-:Y:S01]  /*e090*/  LEA R42, P6, R23.reuse, R2, 0x1 ;  /* 0x00000002172a7211 */ /* 0x040fe200078c08ff */
[----:B------:R-:W-:Y:S02]  /*e0a0*/  IMAD R19, R14, 0x4, R23 ;  /* 0x000000040e137824 */ /* 0x000fe400078e0217 */
[----:B------:R-:W3:Y:S01]  /*e0b0*/  LDS.128 R124, [R150+0x800] ;  /* 0x00080000967c7984 */ /* 0x000ee20000000c00 */
[----:B------:R-:W-:-:S02]  /*e0c0*/  LEA.HI.X.SX32 R43, R23, R0, 0x1, P6 ;  /* 0x00000000172b7211 */ /* 0x000fc400030f0eff */
[C---:B------:R-:W-:Y:S01]  /*e0d0*/  LEA R38, P6, R19.reuse, R2, 0x1 ;  /* 0x0000000213267211 */ /* 0x040fe200078c08ff */
[----:B------:R-:W4:Y:S01]  /*e0e0*/  LDS.128 R120, [R151+0x800] ;  /* 0x0008000097787984 */ /* 0x000f220000000c00 */
[C---:B------:R-:W-:Y:S02]  /*e0f0*/  LEA R23, R14.reuse, R19, 0x2 ;  /* 0x000000130e177211 */ /* 0x040fe400078e10ff */
[----:B------:R-:W-:Y:S01]  /*e100*/  LEA.HI.X.SX32 R39, R19, R0, 0x1, P6 ;  /* 0x0000000013277211 */ /* 0x000fe200030f0eff */
[----:B------:R-:W5:Y:S01]  /*e110*/  LDS.128 R116, [R150+0x1000] ;  /* 0x0010000096747984 */ /* 0x000f620000000c00 */
[C---:B------:R-:W-:Y:S01]  /*e120*/  LEA R34, P6, R23.reuse, R2, 0x1 ;  /* 0x0000000217227211 */ /* 0x040fe200078c08ff */
[----:B------:R-:W-:Y:S02]  /*e130*/  IMAD R19, R14, 0x4, R23 ;  /* 0x000000040e137824 */ /* 0x000fe400078e0217 */
[----:B------:R-:W2:Y:S01]  /*e140*/  LDS.128 R112, [R151+0x1000] ;  /* 0x0010000097707984 */ /* 0x000ea20000000c00 */
[----:B------:R-:W-:-:S02]  /*e150*/  LEA.HI.X.SX32 R35, R23, R0, 0x1, P6 ;  /* 0x0000000017237211 */ /* 0x000fc400030f0eff */
[C---:B------:R-:W-:Y:S01]  /*e160*/  LEA R30, P6, R19.reuse, R2, 0x1 ;  /* 0x00000002131e7211 */ /* 0x040fe200078c08ff */
[----:B------:R-:W2:Y:S01]  /*e170*/  LDS.128 R108, [R150+0x1800] ;  /* 0x00180000966c7984 */ /* 0x000ea20000000c00 */
[C---:B------:R-:W-:Y:S02]  /*e180*/  LEA R23, R14.reuse, R19, 0x2 ;  /* 0x000000130e177211 */ /* 0x040fe400078e10ff */
[----:B------:R-:W-:Y:S01]  /*e190*/  LEA.HI.X.SX32 R31, R19, R0, 0x1, P6 ;  /* 0x00000000131f7211 */ /* 0x000fe200030f0eff */
[----:B------:R-:W2:Y:S01]  /*e1a0*/  LDS.128 R104, [R151+0x1800] ;  /* 0x0018000097687984 */ /* 0x000ea20000000c00 */
[C---:B------:R-:W-:Y:S01]  /*e1b0*/  LEA R26, P6, R23.reuse, R2, 0x1 ;  /* 0x00000002171a7211 */ /* 0x040fe200078c08ff */
[----:B------:R-:W-:Y:S02]  /*e1c0*/  IMAD R19, R14, 0x4, R23 ;  /* 0x000000040e137824 */ /* 0x000fe400078e0217 */
[----:B------:R-:W2:Y:S01]  /*e1d0*/  LDS.128 R136, [R150+0x2000] ;  /* 0x0020000096887984 */ /* 0x000ea20000000c00 */
[----:B------:R-:W-:-:S02]  /*e1e0*/  LEA.HI.X.SX32 R27, R23, R0, 0x1, P6 ;  /* 0x00000000171b7211 */ /* 0x000fc400030f0eff */
[C---:B------:R-:W-:Y:S02]  /*e1f0*/  LEA R22, P6, R19.reuse, R2, 0x1 ;  /* 0x0000000213167211 */ /* 0x040fe400078c08ff */
[C---:B------:R-:W-:Y:S02]  /*e200*/  LEA R89, R14.reuse, R19, 0x2 ;  /* 0x000000130e597211 */ /* 0x040fe400078e10ff */
[----:B------:R-:W-:Y:S01]  /*e210*/  LEA.HI.X.SX32 R23, R19, R0, 0x1, P6 ;  /* 0x0000000013177211 */ /* 0x000fe200030f0eff */
[----:B0-----:R0:W-:Y:S01]  /*e220*/  STG.E.U16 [R100.64], R132 ;  /* 0x0000008464007986 */ /* 0x0011e2000c101506 */
[C---:B------:R-:W-:Y:S01]  /*e230*/  LEA R18, P6, R89.reuse, R2, 0x1 ;  /* 0x0000000259127211 */ /* 0x040fe200078c08ff */
[----:B------:R-:W-:Y:S02]  /*e240*/  IMAD R91, R14, 0x4, R89 ;  /* 0x000000040e5b7824 */ /* 0x000fe400078e0259 */
[----:B------:R-:W2:Y:S01]  /*e250*/  LDS.128 R100, [R151+0x2000] ;  /* 0x0020000097647984 */ /* 0x000ea20000000c00 */
[----:B------:R-:W-:-:S02]  /*e260*/  LEA.HI.X.SX32 R19, R89, R0, 0x1, P6 ;  /* 0x0000000059137211 */ /* 0x000fc400030f0eff */
[C---:B------:R-:W-:Y:S01]  /*e270*/  LEA R6, P6, R91.reuse, R2, 0x1 ;  /* 0x000000025b067211 */ /* 0x040fe200078c08ff */
[----:B-1----:R1:W-:Y:S01]  /*e280*/  STG.E.U16 [R98.64], R128 ;  /* 0x0000008062007986 */ /* 0x0023e2000c101506 */
[C---:B------:R-:W-:Y:S02]  /*e290*/  LEA R89, R14.reuse, R91, 0x2 ;  /* 0x0000005b0e597211 */ /* 0x040fe400078e10ff */
[----:B------:R-:W-:Y:S01]  /*e2a0*/  LEA.HI.X.SX32 R7, R91, R0, 0x1, P6 ;  /* 0x000000005b077211 */ /* 0x000fe200030f0eff */
[----:B---3--:R-:W-:Y:S01]  /*e2b0*/  STG.E.U16 [R96.64], R124 ;  /* 0x0000007c60007986 */ /* 0x008fe2000c101506 */
[C---:B------:R-:W-:Y:S01]  /*e2c0*/  LEA R238, P6, R89.reuse, R2, 0x1 ;  /* 0x0000000259ee7211 */ /* 0x040fe200078c08ff */
[----:B------:R-:W-:Y:S01]  /*e2d0*/  IMAD R91, R14, 0x4, R89 ;  /* 0x000000040e5b7824 */ /* 0x000fe200078e0259 */
[----:B0-----:R-:W-:Y:S01]  /*e2e0*/  PRMT R132, R132, 0x7632, R132 ;  /* 0x0000763284847816 */ /* 0x001fe20000000084 */
[----:B------:R-:W0:Y:S01]  /*e2f0*/  LDS.128 R96, [R150+0x2800] ;  /* 0x0028000096607984 */ /* 0x000e220000000c00 */
[----:B------:R-:W-:-:S02]  /*e300*/  LEA.HI.X.SX32 R239, R89, R0, 0x1, P6 ;  /* 0x0000000059ef7211 */ /* 0x000fc400030f0eff */
[C---:B------:R-:W-:Y:S01]  /*e310*/  LEA R236, P6, R91.reuse, R2, 0x1 ;  /* 0x000000025bec7211 */ /* 0x040fe200078c08ff */
[----:B----4-:R-:W-:Y:S01]  /*e320*/  STG.E.U16 [R94.64], R120 ;  /* 0x000000785e007986 */ /* 0x010fe2000c101506 */
[C---:B------:R-:W-:Y:S02]  /*e330*/  LEA R89, R14.reuse, R91, 0x2 ;  /* 0x0000005b0e597211 */ /* 0x040fe400078e10ff */
[----:B------:R-:W-:Y:S01]  /*e340*/  LEA.HI.X.SX32 R237, R91, R0, 0x1, P6 ;  /* 0x000000005bed7211 */ /* 0x000fe200030f0eff */
[----:B-----5:R-:W-:Y:S01]  /*e350*/  STG.E.U16 [R92.64], R116 ;  /* 0x000000745c007986 */ /* 0x020fe2000c101506 */
[C---:B------:R-:W-:Y:S01]  /*e360*/  LEA R234, P6, R89.reuse, R2, 0x1 ;  /* 0x0000000259ea7211 */ /* 0x040fe200078c08ff */
[----:B------:R-:W-:Y:S01]  /*e370*/  IMAD R91, R14, 0x4, R89 ;  /* 0x000000040e5b7824 */ /* 0x000fe200078e0259 */
[----:B-1----:R-:W-:Y:S01]  /*e380*/  PRMT R128, R128, 0x7632, R128 ;  /* 0x0000763280807816 */ /* 0x002fe20000000080 */
[----:B------:R-:W1:Y:S01]  /*e390*/  LDS.128 R92, [R151+0x2800] ;  /* 0x00280000975c7984 */ /* 0x000e620000000c00 */
[----:B------:R-:W-:-:S02]  /*e3a0*/  LEA.HI.X.SX32 R235, R89, R0, 0x1, P6 ;  /* 0x0000000059eb7211 */ /* 0x000fc400030f0eff */
[C---:B------:R-:W-:Y:S01]  /*e3b0*/  LEA R232, P6, R91.reuse, R2, 0x1 ;  /* 0x000000025be87211 */ /* 0x040fe200078c08ff */
[----:B--2---:R2:W-:Y:S01]  /*e3c0*/  STG.E.U16 [R86.64], R112 ;  /* 0x0000007056007986 */ /* 0x0045e2000c101506 */
[C---:B------:R-:W-:Y:S02]  /*e3d0*/  LEA R81, R14.reuse, R91, 0x2 ;  /* 0x0000005b0e517211 */ /* 0x040fe400078e10ff */
[----:B------:R-:W-:Y:S01]  /*e3e0*/  LEA.HI.X.SX32 R233, R91, R0, 0x1, P6 ;  /* 0x000000005be97211 */ /* 0x000fe200030f0eff */
[----:B------:R-:W-:Y:S01]  /*e3f0*/  STG.E.U16 [R84.64], R108 ;  /* 0x0000006c54007986 */ /* 0x000fe2000c101506 */
[C---:B------:R-:W-:Y:S02]  /*e400*/  LEA R230, P6, R81.reuse, R2, 0x1 ;  /* 0x0000000251e67211 */ /* 0x040fe400078c08ff */
[----:B------:R-:W-:Y:S01]  /*e410*/  LEA R83, R14, R81, 0x2 ;  /* 0x000000510e537211 */ /* 0x000fe200078e10ff */
[----:B------:R-:W-:Y:S01]  /*e420*/  LDS.128 R84, [R151+0x3000] ;  /* 0x0030000097547984 */ /* 0x000fe20000000c00 */
[----:B------:R-:W-:Y:S01]  /*e430*/  LEA.HI.X.SX32 R231, R81, R0, 0x1, P6 ;  /* 0x0000000051e77211 */ /* 0x000fe200030f0eff */
[----:B------:R-:W-:Y:S01]  /*e440*/  FFMA.FTZ R81, R80, R251, -0.16845393180847167969 ;  /* 0xbe2c7f3050517423 */ /* 0x000fe200000100fb */
[C---:B------:R-:W-:Y:S01]  /*e450*/  LEA R228, P6, R83.reuse, R2, 0x1 ;  /* 0x0000000253e47211 */ /* 0x040fe200078c08ff */
[----:B------:R-:W-:Y:S01]  /*e460*/  IMAD R89, R14, 0x4, R83 ;  /* 0x000000040e597824 */ /* 0x000fe200078e0253 */
[----:B------:R-:W-:Y:S01]  /*e470*/  STG.E.U16 [R148.64], R104 ;  /* 0x0000006894007986 */ /* 0x000fe2000c101506 */
[----:B------:R-:W-:Y:S01]  /*e480*/  FFMA.FTZ R81, R80, R81, 0.1716887056827545166 ;  /* 0x3e2fcf2a50517423 */ /* 0x000fe20000010051 */
[----:B------:R-:W-:-:S02]  /*e490*/  LEA.HI.X.SX32 R229, R83, R0, 0x1, P6 ;  /* 0x0000000053e57211 */ /* 0x000fc400030f0eff */
[C---:B------:R-:W-:Y:S01]  /*e4a0*/  LEA R226, P6, R89.reuse, R2, 0x1 ;  /* 0x0000000259e27211 */ /* 0x040fe200078c08ff */
[----:B------:R-:W-:Y:S01]  /*e4b0*/  FFMA.FTZ R81, R80, R81, -0.17900948226451873779 ;  /* 0xbe374e4350517423 */ /* 0x000fe20000010051 */
[----:B------:R-:W-:Y:S01]  /*e4c0*/  LEA R83, R14, R89, 0x2 ;  /* 0x000000590e537211 */ /* 0x000fe200078e10ff */
[----:B------:R-:W-:Y:S01]  /*e4d0*/  STG.E.U16 [R146.64], R136 ;  /* 0x0000008892007986 */ /* 0x000fe2000c101506 */
[----:B------:R-:W-:Y:S01]  /*e4e0*/  LEA.HI.X.SX32 R227, R89, R0, 0x1, P6 ;  /* 0x0000000059e37211 */ /* 0x000fe200030f0eff */
[----:B------:R-:W-:Y:S01]  /*e4f0*/  FFMA.FTZ R81, R80, R81, 0.20512372255325317383 ;  /* 0x3e520bf450517423 */ /* 0x000fe20000010051 */
[C---:B------:R-:W-:Y:S01]  /*e500*/  LEA R224, P6, R83.reuse, R2, 0x1 ;  /* 0x0000000253e07211 */ /* 0x040fe200078c08ff */
[----:B------:R-:W-:Y:S01]  /*e510*/  IMAD R89, R14, 0x4, R83 ;  /* 0x000000040e597824 */ /* 0x000fe200078e0253 */
[----:B------:R-:W-:Y:S01]  /*e520*/  STG.E.U16 [R144.64], R100 ;  /* 0x0000006490007986 */ /* 0x000fe2000c101506 */
[----:B------:R-:W-:Y:S01]  /*e530*/  FFMA.FTZ R81, R80, R81, -0.24046532809734344482 ;  /* 0xbe763c8b50517423 */ /* 0x000fe20000010051 */
[----:B------:R-:W-:-:S02]  /*e540*/  LEA.HI.X.SX32 R225, R83, R0, 0x1, P6 ;  /* 0x0000000053e17211 */ /* 0x000fc400030f0eff */
[C---:B------:R-:W-:Y:S01]  /*e550*/  LEA R222, P6, R89.reuse, R2, 0x1 ;  /* 0x0000000259de7211 */ /* 0x040fe200078c08ff */
[----:B------:R-:W-:Y:S01]  /*e560*/  FFMA.FTZ R81, R80, R81, 0.28857114911079406738 ;  /* 0x3e93bf9950517423 */ /* 0x000fe20000010051 */
[----:B------:R-:W-:Y:S01]  /*e570*/  LEA R77, R14, R89, 0x2 ;  /* 0x000000590e4d7211 */ /* 0x000fe200078e10ff */
[----:B0-----:R-:W-:Y:S01]  /*e580*/  STG.E.U16 [R142.64], R96 ;  /* 0x000000608e007986 */ /* 0x001fe2000c101506 */
[----:B------:R-:W-:Y:S01]  /*e590*/  LEA.HI.X.SX32 R223, R89, R0, 0x1, P6 ;  /* 0x0000000059df7211 */ /* 0x000fe200030f0eff */
[----:B------:R-:W-:Y:S01]  /*e5a0*/  FFMA.FTZ R81, R80, R81, -0.36067417263984680176 ;  /* 0xbeb8aa4950517423 */ /* 0x000fe20000010051 */
[C---:B------:R-:W-:Y:S01]  /*e5b0*/  LEA R220, P6, R77.reuse, R2, 0x1 ;  /* 0x000000024ddc7211 */ /* 0x040fe200078c08ff */
[----:B------:R-:W-:Y:S01]  /*e5c0*/  IMAD R79, R14, 0x4, R77 ;  /* 0x000000040e4f7824 */ /* 0x000fe200078e024d */
[----:B------:R-:W0:Y:S01]  /*e5d0*/  LDS.128 R88, [R150+0x3000] ;  /* 0x0030000096587984 */ /* 0x000e220000000c00 */
[----:B------:R-:W-:Y:S01]  /*e5e0*/  FFMA.FTZ R81, R80, R81, 0.48089820146560668945 ;  /* 0x3ef6384a50517423 */ /* 0x000fe20000010051 */
[----:B------:R-:W-:Y:S01]  /*e5f0*/  LEA.HI.X.SX32 R221, R77, R0, 0x1, P6 ;  /* 0x000000004ddd7211 */ /* 0x000fe200030f0eff */
[----:B------:R-:W-:Y:S01]  /*e600*/  IMAD R77, R14, 0x4, R79 ;  /* 0x000000040e4d7824 */ /* 0x000fe200078e024f */
[----:B------:R-:W-:Y:S01]  /*e610*/  LEA R218, P6, R79, R2, 0x1 ;  /* 0x000000024fda7211 */ /* 0x000fe200078c08ff */
[----:B------:R-:W-:Y:S01]  /*e620*/  FFMA.FTZ R81, R80, R81, -0.72134751081466674805 ;  /* 0xbf38aa3b50517423 */ /* 0x000fe20000010051 */
[----:B-1----:R-:W-:Y:S01]  /*e630*/  STG.E.U16 [R140.64], R92 ;  /* 0x0000005c8c007986 */ /* 0x002fe2000c101506 */
[----:B------:R-:W-:-:S02]  /*e640*/  PRMT R124, R124, 0x7632, R124 ;  /* 0x000076327c7c7816 */ /* 0x000fc4000000007c */
[----:B------:R-:W-:Y:S01]  /*e650*/  LEA.HI.X.SX32 R219, R79, R0, 0x1, P6 ;  /* 0x000000004fdb7211 */ /* 0x000fe200030f0eff */
[----:B------:R-:W-:Y:S01]  /*e660*/  FMUL R81, R80, R81 ;  /* 0x0000005150517220 */ /* 0x000fe20000400000 */
[C---:B------:R-:W-:Y:S02]  /*e670*/  LEA R216, P6, R77.reuse, R2, 0x1 ;  /* 0x000000024dd87211 */ /* 0x040fe400078c08ff */
[----:B------:R-:W-:Y:S01]  /*e680*/  LEA R79, R14, R77, 0x2 ;  /* 0x0000004d0e4f7211 */ /* 0x000fe200078e10ff */
[----:B------:R-:W-:Y:S01]  /*e690*/  FMUL R81, R80, R81 ;  /* 0x0000005150517220 */ /* 0x000fe20000400000 */
[----:B------:R-:W-:Y:S02]  /*e6a0*/  LEA.HI.X.SX32 R217, R77, R0, 0x1, P6 ;  /* 0x000000004dd97211 */ /* 0x000fe400030f0eff */
[C---:B------:R-:W-:Y:S01]  /*e6b0*/  LEA R214, P6, R79.reuse, R2, 0x1 ;  /* 0x000000024fd67211 */ /* 0x040fe200078c08ff */
[----:B------:R-:W-:Y:S01]  /*e6c0*/  IMAD R77, R14, 0x4, R79 ;  /* 0x000000040e4d7824 */ /* 0x000fe200078e024f */
[----:B------:R-:W-:Y:S01]  /*e6d0*/  PRMT R120, R120, 0x7632, R120 ;  /* 0x0000763278787816 */ /* 0x000fe20000000078 */
[----:B------:R-:W-:Y:S01]  /*e6e0*/  FFMA.FTZ R250, R80, 1.4426950216293334961, R81 ;  /* 0x3fb8aa3b50fa7823 */ /* 0x000fe20000010051 */
[----:B------:R-:W-:Y:S01]  /*e6f0*/  LEA.HI.X.SX32 R215, R79, R0, 0x1, P6 ;  /* 0x000000004fd77211 */ /* 0x000fe200030f0eff */
[----:B------:R-:W-:Y:S01]  /*e700*/  IMAD R79, R14, 0x4, R77 ;  /* 0x000000040e4f7824 */ /* 0x000fe200078e024d */
[----:B------:R-:W-:Y:S01]  /*e710*/  LEA R212, P6, R77, R2, 0x1 ;  /* 0x000000024dd47211 */ /* 0x000fe200078c08ff */
[----:B------:R-:W1:Y:S01]  /*e720*/  LDS.128 R80, [R150+0x3800] ;  /* 0x0038000096507984 */ /* 0x000e620000000c00 */
[----:B------:R-:W-:-:S02]  /*e730*/  PRMT R116, R116, 0x7632, R116 ;  /* 0x0000763274747816 */ /* 0x000fc40000000074 */
[----:B------:R-:W-:Y:S02]  /*e740*/  LEA.HI.X.SX32 R213, R77, R0, 0x1, P6 ;  /* 0x000000004dd57211 */ /* 0x000fe400030f0eff */
[C---:B------:R-:W-:Y:S02]  /*e750*/  LEA R210, P6, R79.reuse, R2, 0x1 ;  /* 0x000000024fd27211 */ /* 0x040fe400078c08ff */
[C---:B------:R-:W-:Y:S02]  /*e760*/  LEA R77, R14.reuse, R79, 0x2 ;  /* 0x0000004f0e4d7211 */ /* 0x040fe400078e10ff */
[----:B------:R-:W-:Y:S02]  /*e770*/  LEA.HI.X.SX32 R211, R79, R0, 0x1, P6 ;  /* 0x000000004fd37211 */ /* 0x000fe400030f0eff */
[----:B------:R-:W-:Y:S01]  /*e780*/  LEA R204, P6, R77, R2, 0x1 ;  /* 0x000000024dcc7211 */ /* 0x000fe200078c08ff */
[----:B------:R-:W-:Y:S01]  /*e790*/  IMAD R79, R14, 0x4, R77 ;  /* 0x000000040e4f7824 */ /* 0x000fe200078e024d */
[----:B--2---:R-:W-:-:S02]  /*e7a0*/  PRMT R112, R112, 0x7632, R112 ;  /* 0x0000763270707816 */ /* 0x004fc40000000070 */
[----:B------:R-:W-:Y:S01]  /*e7b0*/  LEA.HI.X.SX32 R205, R77, R0, 0x1, P6 ;  /* 0x000000004dcd7211 */ /* 0x000fe200030f0eff */
[----:B0-----:R-:W-:Y:S01]  /*e7c0*/  STG.E.U16 [R74.64], R88 ;  /* 0x000000584a007986 */ /* 0x001fe2000c101506 */
[C---:B------:R-:W-:Y:S02]  /*e7d0*/  LEA R208, P6, R79.reuse, R2, 0x1 ;  /* 0x000000024fd07211 */ /* 0x040fe400078c08ff */
[C---:B------:R-:W-:Y:S01]  /*e7e0*/  LEA R77, R14.reuse, R79, 0x2 ;  /* 0x0000004f0e4d7211 */ /* 0x040fe200078e10ff */
[----:B------:R-:W-:Y:S01]  /*e7f0*/  STG.E.U16 [R72.64], R84 ;  /* 0x0000005448007986 */ /* 0x000fe2000c101506 */
[----:B------:R-:W-:Y:S02]  /*e800*/  LEA.HI.X.SX32 R209, R79, R0, 0x1, P6 ;  /* 0x000000004fd17211 */ /* 0x000fe400030f0eff */
[----:B------:R-:W-:Y:S01]  /*e810*/  LEA R206, P6, R77, R2, 0x1 ;  /* 0x000000024dce7211 */ /* 0x000fe200078c08ff */
[----:B------:R-:W-:Y:S01]  /*e820*/  IMAD R79, R14, 0x4, R77 ;  /* 0x000000040e4f7824 */ /* 0x000fe200078e024d */
[----:B------:R-:W-:-:S02]  /*e830*/  PRMT R108, R108, 0x7632, R108 ;  /* 0x000076326c6c7816 */ /* 0x000fc4000000006c */
[----:B------:R-:W-:Y:S02]  /*e840*/  LEA.HI.X.SX32 R207, R77, R0, 0x1, P6 ;  /* 0x000000004dcf7211 */ /* 0x000fe400030f0eff */
[C---:B------:R-:W-:Y:S02]  /*e850*/  LEA R194, P6, R79.reuse, R2, 0x1 ;  /* 0x000000024fc27211 */ /* 0x040fe400078c08ff */
[C---:B------:R-:W-:Y:S02]  /*e860*/  LEA R77, R14.reuse, R79, 0x2 ;  /* 0x0000004f0e4d7211 */ /* 0x040fe400078e10ff */
[----:B------:R-:W-:Y:S02]  /*e870*/  LEA.HI.X.SX32 R195, R79, R0, 0x1, P6 ;  /* 0x000000004fc37211 */ /* 0x000fe400030f0eff */
[----:B------:R-:W-:Y:S01]  /*e880*/  LEA R192, P6, R77, R2, 0x1 ;  /* 0x000000024dc07211 */ /* 0x000fe200078c08ff */
[----:B------:R-:W-:Y:S01]  /*e890*/  IMAD R79, R14, 0x4, R77 ;  /* 0x000000040e4f7824 */ /* 0x000fe200078e024d */
[----:B------:R-:W-:-:S02]  /*e8a0*/  PRMT R104, R104, 0x7632, R104 ;  /* 0x0000763268687816 */ /* 0x000fc40000000068 */
[----:B------:R-:W-:Y:S01]  /*e8b0*/  LEA.HI.X.SX32 R193, R77, R0, 0x1, P6 ;  /* 0x000000004dc17211 */ /* 0x000fe200030f0eff */
[----:B-1----:R-:W-:Y:S01]  /*e8c0*/  STG.E.U16 [R70.64], R80 ;  /* 0x0000005046007986 */ /* 0x002fe2000c101506 */
[C---:B------:R-:W-:Y:S02]  /*e8d0*/  LEA R190, P6, R79.reuse, R2, 0x1 ;  /* 0x000000024fbe7211 */ /* 0x040fe400078c08ff */
[C---:B------:R-:W-:Y:S02]  /*e8e0*/  LEA R77, R14.reuse, R79, 0x2 ;  /* 0x0000004f0e4d7211 */ /* 0x040fe400078e10ff */
        /* <DEDUP_REMOVED lines=19> */
[C---:B------:R-:W-:Y:S01]  /*ea20*/  LEA R178, P6, R153.reuse, R2, 0x1 ;  /* 0x0000000299b27211 */ /* 0x040fe200078c08ff */
[----:B------:R0:W1:Y:S01]  /*ea30*/  LDS.128 R76, [R151+0x3800] ;  /* 0x00380000974c7984 */ /* 0x0000620000000c00 */
        /* <DEDUP_REMOVED lines=10> */
[----:B0-----:R-:W-:Y:S01]  /*eae0*/  IMAD R151, R14, 0x4, R149 ;  /* 0x000000040e977824 */ /* 0x001fe200078e0295 */
        /* <DEDUP_REMOVED lines=11> */
[----:B------:R-:W-:Y:S01]  /*eba0*/  LEA.HI.X.SX32 R167, R145, R0, 0x1, P6 ;  /* 0x0000000091a77211 */ /* 0x000fe200030f0eff */
[----:B-1----:R0:W-:Y:S01]  /*ebb0*/  STG.E.U16 [R68.64], R76 ;  /* 0x0000004c44007986 */ /* 0x0021e2000c101506 */
[C---:B------:R-:W-:Y:S01]  /*ebc0*/  LEA R164, P6, R143.reuse, R2, 0x1 ;  /* 0x000000028fa47211 */ /* 0x040fe200078c08ff */
[----:B------:R-:W-:Y:S01]  /*ebd0*/  IMAD R141, R14, 0x4, R143 ;  /* 0x000000040e8d7824 */ /* 0x000fe200078e028f */
[----:B------:R-:W-:Y:S01]  /*ebe0*/  PRMT R80, R80, 0x7632, R80 ;  /* 0x0000763250507816 */ /* 0x000fe20000000050 */
[----:B------:R1:W-:Y:S01]  /*ebf0*/  STG.E.U16 [R66.64], R132 ;  /* 0x0000008442007986 */ /* 0x0003e2000c101506 */
[----:B------:R-:W-:-:S02]  /*ec00*/  LEA.HI.X.SX32 R165, R143, R0, 0x1, P6 ;  /* 0x000000008fa57211 */ /* 0x000fc400030f0eff */
[C---:B------:R-:W-:Y:S01]  /*ec10*/  LEA R162, P6, R141.reuse, R2, 0x1 ;  /* 0x000000028da27211 */ /* 0x040fe200078c08ff */
[----:B------:R-:W-:Y:S01]  /*ec20*/  STG.E.U16 [R64.64], R128 ;  /* 0x0000008040007986 */ /* 0x000fe2000c101506 */
[C---:B------:R-:W-:Y:S02]  /*ec30*/  LEA R75, R14.reuse, R141, 0x2 ;  /* 0x0000008d0e4b7211 */ /* 0x040fe400078e10ff */
[----:B------:R-:W-:Y:S01]  /*ec40*/  LEA.HI.X.SX32 R163, R141, R0, 0x1, P6 ;  /* 0x000000008da37211 */ /* 0x000fe200030f0eff */
[----:B------:R-:W-:Y:S01]  /*ec50*/  STG.E.U16 [R62.64], R124 ;  /* 0x0000007c3e007986 */ /* 0x000fe2000c101506 */
[C---:B------:R-:W-:Y:S01]  /*ec60*/  LEA R160, P6, R75.reuse, R2, 0x1 ;  /* 0x000000024ba07211 */ /* 0x040fe200078c08ff */
[----:B------:R-:W-:Y:S01]  /*ec70*/  IMAD R73, R14, 0x4, R75 ;  /* 0x000000040e497824 */ /* 0x000fe200078e024b */
[----:B0-----:R-:W-:Y:S01]  /*ec80*/  PRMT R76, R76, 0x7632, R76 ;  /* 0x000076324c4c7816 */ /* 0x001fe2000000004c */
[----:B------:R-:W-:Y:S01]  /*ec90*/  STG.E.U16 [R60.64], R120 ;  /* 0x000000783c007986 */ /* 0x000fe2000c101506 */
[----:B------:R-:W-:-:S02]  /*eca0*/  LEA.HI.X.SX32 R161, R75, R0, 0x1, P6 ;  /* 0x000000004ba17211 */ /* 0x000fc400030f0eff */
[C---:B------:R-:W-:Y:S01]  /*ecb0*/  LEA R158, P6, R73.reuse, R2, 0x1 ;  /* 0x00000002499e7211 */ /* 0x040fe200078c08ff */
[----:B------:R0:W-:Y:S01]  /*ecc0*/  STG.E.U16 [R58.64], R116 ;  /* 0x000000743a007986 */ /* 0x0001e2000c101506 */
[C---:B------:R-:W-:Y:S02]  /*ecd0*/  LEA R71, R14.reuse, R73, 0x2 ;  /* 0x000000490e477211 */ /* 0x040fe400078e10ff */
[----:B------:R-:W-:Y:S01]  /*ece0*/  LEA.HI.X.SX32 R159, R73, R0, 0x1, P6 ;  /* 0x00000000499f7211 */ /* 0x000fe200030f0eff */
[----:B------:R-:W-:Y:S01]  /*ecf0*/  STG.E.U16 [R56.64], R112 ;  /* 0x0000007038007986 */ /* 0x000fe2000c101506 */
[C---:B------:R-:W-:Y:S01]  /*ed00*/  LEA R156, P6, R71.reuse, R2, 0x1 ;  /* 0x00000002479c7211 */ /* 0x040fe200078c08ff */
[----:B------:R-:W-:Y:S02]  /*ed10*/  IMAD R69, R14, 0x4, R71 ;  /* 0x000000040e457824 */ /* 0x000fe400078e0247 */
[----:B------:R2:W-:Y:S01]  /*ed20*/  STG.E.U16 [R54.64], R108 ;  /* 0x0000006c36007986 */ /* 0x0005e2000c101506 */
[----:B------:R-:W-:-:S02]  /*ed30*/  LEA.HI.X.SX32 R157, R71, R0, 0x1, P6 ;  /* 0x00000000479d7211 */ /* 0x000fc400030f0eff */
[C---:B------:R-:W-:Y:S01]  /*ed40*/  LEA R154, P6, R69.reuse, R2, 0x1 ;  /* 0x00000002459a7211 */ /* 0x040fe200078c08ff */
[----:B------:R3:W-:Y:S01]  /*ed50*/  STG.E.U16 [R52.64], R104 ;  /* 0x0000006834007986 */ /* 0x0007e2000c101506 */
[C---:B-1----:R-:W-:Y:S02]  /*ed60*/  LEA R67, R14.reuse, R69, 0x2 ;  /* 0x000000450e437211 */ /* 0x042fe400078e10ff */
[----:B------:R-:W-:Y:S01]  /*ed70*/  LEA.HI.X.SX32 R155, R69, R0, 0x1, P6 ;  /* 0x00000000459b7211 */ /* 0x000fe200030f0eff */
[----:B------:R-:W-:Y:S01]  /*ed80*/  STG.E.U16 [R50.64], R136 ;  /* 0x0000008832007986 */ /* 0x000fe2000c101506 */
[----:B------:R-:W-:Y:S01]  /*ed90*/  LEA R152, P6, R67, R2, 0x1 ;  /* 0x0000000243987211 */ /* 0x000fe200078c08ff */
[----:B------:R-:W-:Y:S01]  /*eda0*/  IMAD R69, R14, 0x4, R67 ;  /* 0x000000040e457824 */ /* 0x000fe200078e0243 */
[----:B0-----:R-:W-:Y:S01]  /*edb0*/  PRMT R116, R129, 0x7632, R116 ;  /* 0x0000763281747816 */ /* 0x001fe20000000074 */
[----:B------:R-:W-:Y:S01]  /*edc0*/  STG.E.U16 [R48.64], R100 ;  /* 0x0000006430007986 */ /* 0x000fe2000c101506 */
[----:B------:R-:W-:-:S02]  /*edd0*/  LEA.HI.X.SX32 R153, R67, R0, 0x1, P6 ;  /* 0x0000000043997211 */ /* 0x000fc400030f0eff */
[C---:B------:R-:W-:Y:S01]  /*ede0*/  LEA R150, P6, R69.reuse, R2, 0x1 ;  /* 0x0000000245967211 */ /* 0x040fe200078c08ff */
[----:B------:R-:W-:Y:S01]  /*edf0*/  STG.E.U16 [R46.64], R96 ;  /* 0x000000602e007986 */ /* 0x000fe2000c101506 */
[C---:B------:R-:W-:Y:S02]  /*ee00*/  LEA R65, R14.reuse, R69, 0x2 ;  /* 0x000000450e417211 */ /* 0x040fe400078e10ff */
[----:B------:R-:W-:Y:S01]  /*ee10*/  LEA.HI.X.SX32 R151, R69, R0, 0x1, P6 ;  /* 0x0000000045977211 */ /* 0x000fe200030f0eff */
[----:B------:R-:W-:Y:S01]  /*ee20*/  STG.E.U16 [R44.64], R92 ;  /* 0x0000005c2c007986 */ /* 0x000fe2000c101506 */
[----:B------:R-:W-:Y:S01]  /*ee30*/  LEA R148, P6, R65, R2, 0x1 ;  /* 0x0000000241947211 */ /* 0x000fe200078c08ff */
[----:B------:R-:W-:Y:S01]  /*ee40*/  IMAD R63, R14, 0x4, R65 ;  /* 0x000000040e3f7824 */ /* 0x000fe200078e0241 */
[----:B--2---:R-:W-:Y:S01]  /*ee50*/  PRMT R108, R101, 0x7632, R108 ;  /* 0x00007632656c7816 */ /* 0x004fe2000000006c */
        /* <DEDUP_REMOVED lines=9> */
[----:B---3--:R-:W-:Y:S01]  /*eef0*/  PRMT R104, R81, 0x7632, R104 ;  /* 0x0000763251687816 */ /* 0x008fe20000000068 */
        /* <DEDUP_REMOVED lines=9> */
[----:B------:R-:W-:Y:S01]  /*ef90*/  PRMT R120, R83, 0x7632, R120 ;  /* 0x0000763253787816 */ /* 0x000fe20000000078 */
[----:B------:R-:W-:Y:S01]  /*efa0*/  STG.E.U16 [R16.64], R125 ;  /* 0x0000007d10007986 */ /* 0x000fe2000c101506 */
[----:B------:R-:W-:-:S02]  /*efb0*/  LEA.HI.X.SX32 R141, R59, R0, 0x1, P6 ;  /* 0x000000003b8d7211 */ /* 0x000fc400030f0eff */
[C---:B------:R-:W-:Y:S01]  /*efc0*/  LEA R74, P6, R61.reuse, R2, 0x1 ;  /* 0x000000023d4a7211 */ /* 0x040fe200078c08ff */
[----:B------:R-:W-:Y:S01]  /*efd0*/  STG.E.U16 [R12.64], R121 ;  /* 0x000000790c007986 */ /* 0x000fe2000c101506 */
[C---:B------:R-:W-:Y:S02]  /*efe0*/  LEA R57, R14.reuse, R61, 0x2 ;  /* 0x0000003d0e397211 */ /* 0x040fe400078e10ff */
[----:B------:R-:W-:Y:S01]  /*eff0*/  LEA.HI.X.SX32 R75, R61, R0, 0x1, P6 ;  /* 0x000000003d4b7211 */ /* 0x000fe200030f0eff */
[----:B------:R0:W-:Y:S01]  /*f000*/  STG.E.U16 [R10.64], R117 ;  /* 0x000000750a007986 */ /* 0x0001e2000c101506 */
[C---:B------:R-:W-:Y:S01]  /*f010*/  LEA R68, P6, R57.reuse, R2, 0x1 ;  /* 0x0000000239447211 */ /* 0x040fe200078c08ff */
[----:B------:R-:W-:Y:S02]  /*f020*/  IMAD R55, R14, 0x4, R57 ;  /* 0x000000040e377824 */ /* 0x000fe400078e0239 */
[----:B------:R1:W-:Y:S01]  /*f030*/  STG.E.U16 [R8.64], R113 ;  /* 0x0000007108007986 */ /* 0x0003e2000c101506 */
        /* <DEDUP_REMOVED lines=15> */
[----:B------:R0:W-:Y:S01]  /*f130*/  STG.E.U16 [R26.64], R97 ;  /* 0x000000611a007986 */ /* 0x0001e2000c101506 */
[----:B------:R-:W-:Y:S01]  /*f140*/  LEA R60, P6, R51, R2, 0x1 ;  /* 0x00000002333c7211 */ /* 0x000fe200078c08ff */
[----:B------:R-:W-:Y:S01]  /*f150*/  IMAD R53, R14, 0x4, R51 ;  /* 0x000000040e357824 */ /* 0x000fe200078e0233 */
[----:B-1----:R-:W-:Y:S01]  /*f160*/  PRMT R113, R117, 0x7632, R113 ;  /* 0x0000763275717816 */ /* 0x002fe20000000071 */
[----:B------:R1:W-:Y:S01]  /*f170*/  STG.E.U16 [R22.64], R93 ;  /* 0x0000005d16007986 */ /* 0x0003e2000c101506 */
[----:B------:R-:W-:-:S02]  /*f180*/  LEA.HI.X.SX32 R61, R51, R0, 0x1, P6 ;  /* 0x00000000333d7211 */ /* 0x000fc400030f0eff */
[C---:B------:R-:W-:Y:S01]  /*f190*/  LEA R56, P6, R53.reuse, R2, 0x1 ;  /* 0x0000000235387211 */ /* 0x040fe200078c08ff */
[----:B------:R2:W-:Y:S01]  /*f1a0*/  STG.E.U16 [R18.64], R89 ;  /* 0x0000005912007986 */ /* 0x0005e2000c101506 */
[C---:B------:R-:W-:Y:S02]  /*f1b0*/  LEA R49, R14.reuse, R53, 0x2 ;  /* 0x000000350e317211 */ /* 0x040fe400078e10ff */
[----:B------:R-:W-:Y:S01]  /*f1c0*/  LEA.HI.X.SX32 R57, R53, R0, 0x1, P6 ;  /* 0x0000000035397211 */ /* 0x000fe200030f0eff */
[----:B------:R3:W-:Y:S01]  /*f1d0*/  STG.E.U16 [R6.64], R85 ;  /* 0x0000005506007986 */ /* 0x0007e2000c101506 */
[C---:B------:R-:W-:Y:S01]  /*f1e0*/  LEA R52, P6, R49.reuse, R2, 0x1 ;  /* 0x0000000231347211 */ /* 0x040fe200078c08ff */
[----:B------:R-:W-:Y:S01]  /*f1f0*/  IMAD R47, R14, 0x4, R49 ;  /* 0x000000040e2f7824 */ /* 0x000fe200078e0231 */
[----:B0-----:R-:W-:Y:S01]  /*f200*/  FSEL R26, RZ, -23, P4 ;  /* 0xc1b80000ff1a7808 */ /* 0x001fe20002000000 */
[----:B------:R-:W-:Y:S01]  /*f210*/  STG.E.U16 [R238.64], R81 ;  /* 0x00000051ee007986 */ /* 0x000fe2000c101506 */
[----:B------:R-:W-:-:S02]  /*f220*/  LEA.HI.X.SX32 R53, R49, R0, 0x1, P6 ;  /* 0x0000000031357211 */ /* 0x000fc400030f0eff */
[----:B------:R-:W-:Y:S01]  /*f230*/  LEA R48, P6, R47, R2, 0x1 ;  /* 0x000000022f307211 */ /* 0x000fe200078c08ff */
[----:B------:R-:W-:Y:S01]  /*f240*/  FFMA.FTZ R76, R15, 1.1920928955078125e-07, R26 ;  /* 0x340000000f4c7823 */ /* 0x000fe2000001001a */
[----:B------:R-:W-:Y:S01]  /*f250*/  LEA R51, R14, R47, 0x2 ;  /* 0x0000002f0e337211 */ /* 0x000fe200078e10ff */
[----:B------:R0:W-:Y:S01]  /*f260*/  STG.E.U16 [R236.64], R77 ;  /* 0x0000004dec007986 */ /* 0x0001e2000c101506 */
[----:B------:R-:W-:Y:S01]  /*f270*/  LEA.HI.X.SX32 R49, R47, R0, 0x1, P6 ;  /* 0x000000002f317211 */ /* 0x000fe200030f0eff */
[----:B------:R-:W-:Y:S01]  /*f280*/  FADD R250, R76, R250 ;  /* 0x000000fa4cfa7221 */ /* 0x000fe20000000000 */
[----:B------:R-:W-:Y:S01]  /*f290*/  LEA R44, P6, R51, R2, 0x1 ;  /* 0x00000002332c7211 */ /* 0x000fe200078c08ff */
[----:B------:R-:W-:Y:S01]  /*f2a0*/  IMAD R47, R14, 0x4, R51 ;  /* 0x000000040e2f7824 */ /* 0x000fe200078e0233 */
[----:B------:R-:W-:Y:S01]  /*f2b0*/  IADD3 R76, R245, -0x3f3504f3, RZ ;  /* 0xc0cafb0df54c7810 */ /* 0x000fe20007ffe0ff */
[----:B------:R-:W-:Y:S01]  /*f2c0*/  STG.E.U16 [R234.64], R117 ;  /* 0x00000075ea007986 */ /* 0x000fe2000c101506 */
[----:B------:R-:W-:-:S02]  /*f2d0*/  LEA.HI.X.SX32 R45, R51, R0, 0x1, P6 ;  /* 0x00000000332d7211 */ /* 0x000fc400030f0eff */
[C---:B------:R-:W-:Y:S01]  /*f2e0*/  LEA R40, P6, R47.reuse, R2, 0x1 ;  /* 0x000000022f287211 */ /* 0x040fe200078c08ff */
[----:B------:R-:W-:Y:S01]  /*f2f0*/  STG.E.U16 [R232.64], R116 ;  /* 0x00000074e8007986 */ /* 0x000fe2000c101506 */
[C---:B------:R-:W-:Y:S02]  /*f300*/  LEA R51, R14.reuse, R47, 0x2 ;  /* 0x0000002f0e337211 */ /* 0x040fe400078e10ff */
[----:B------:R-:W-:Y:S01]  /*f310*/  LEA.HI.X.SX32 R41, R47, R0, 0x1, P6 ;  /* 0x000000002f297211 */ /* 0x000fe200030f0eff */
[----:B------:R-:W4:Y:S01]  /*f320*/  S2R R132, SR_TID.X ;  /* 0x0000000000847919 */ /* 0x000f220000002100 */
[C---:B------:R-:W-:Y:S01]  /*f330*/  LEA R36, P6, R51.reuse, R2, 0x1 ;  /* 0x0000000233247211 */ /* 0x040fe200078c08ff */
[----:B------:R-:W-:Y:S01]  /*f340*/  IMAD R47, R14, 0x4, R51 ;  /* 0x000000040e2f7824 */ /* 0x000fe200078e0233 */
[----:B------:R-:W-:Y:S02]  /*f350*/  LOP3.LUT R76, R76, 0xff800000, RZ, 0xc0, !PT ;  /* 0xff8000004c4c7812 */ /* 0x000fe400078ec0ff */
[----:B------:R-:W-:-:S02]  /*f360*/  LEA.HI.X.SX32 R37, R51, R0, 0x1, P6 ;  /* 0x0000000033257211 */ /* 0x000fc400030f0eff */
[C---:B------:R-:W-:Y:S02]  /*f370*/  LEA R32, P6, R47.reuse, R2, 0x1 ;  /* 0x000000022f207211 */ /* 0x040fe400078c08ff */
[C---:B------:R-:W-:Y:S02]  /*f380*/  LEA R51, R14.reuse, R47, 0x2 ;  /* 0x0000002f0e337211 */ /* 0x040fe400078e10ff */
[----:B------:R-:W-:Y:S02]  /*f390*/  LEA.HI.X.SX32 R33, R47, R0, 0x1, P6 ;  /* 0x000000002f217211 */ /* 0x000fe400030f0eff */
[----:B------:R-:W-:Y:S01]  /*f3a0*/  LEA R28, P6, R51, R2, 0x1 ;  /* 0x00000002331c7211 */ /* 0x000fe200078c08ff */
[----:B------:R-:W-:Y:S01]  /*f3b0*/  IMAD R47, R14, 0x4, R51 ;  /* 0x000000040e2f7824 */ /* 0x000fe200078e0233 */
[----:B------:R-:W-:Y:S02]  /*f3c0*/  PRMT R125, R125, 0x7632, R125 ;  /* 0x000076327d7d7816 */ /* 0x000fe4000000007d */
[----:B------:R-:W-:-:S02]  /*f3d0*/  LEA.HI.X.SX32 R29, R51, R0, 0x1, P6 ;  /* 0x00000000331d7211 */ /* 0x000fc400030f0eff */
[C---:B------:R-:W-:Y:S01]  /*f3e0*/  LEA R24, P6, R47.reuse, R2, 0x1 ;  /* 0x000000022f187211 */ /* 0x040fe200078c08ff */
[----:B------:R-:W-:Y:S01]  /*f3f0*/  STG.E.U16 [R230.64], R125 ;  /* 0x0000007de6007986 */ /* 0x000fe2000c101506 */
        /* <DEDUP_REMOVED lines=13> */
[----:B------:R-:W-:Y:S02]  /*f4d0*/  PRMT R112, R113, 0x7632, R112 ;  /* 0x0000763271707816 */ /* 0x000fe40000000070 */
[----:B------:R-:W-:-:S02]  /*f4e0*/  LEA.HI.X.SX32 R13, R51, R0, 0x1, P6 ;  /* 0x00000000330d7211 */ /* 0x000fc400030f0eff */
[C---:B------:R-:W-:Y:S01]  /*f4f0*/  LEA R51, R14.reuse, R47, 0x2 ;  /* 0x0000002f0e337211 */ /* 0x040fe200078e10ff */
[----:B------:R-:W-:Y:S01]  /*f500*/  STG.E.U16 [R224.64], R112 ;  /* 0x00000070e0007986 */ /* 0x000fe2000c101506 */
[----:B------:R-:W-:Y:S02]  /*f510*/  LEA R10, P6, R47, R2, 0x1 ;  /* 0x000000022f0a7211 */ /* 0x000fe400078c08ff */
[----:B------:R-:W-:Y:S01]  /*f520*/  PRMT R109, R109, 0x7632, R109 ;  /* 0x000076326d6d7816 */ /* 0x000fe2000000006d */
[C---:B------:R-:W-:Y:S01]  /*f530*/  IMAD R55, R14.reuse, 0x4, R51 ;  /* 0x000000040e377824 */ /* 0x040fe200078e0233 */
[----:B------:R-:W-:Y:S02]  /*f540*/  LEA.HI.X.SX32 R11, R47, R0, 0x1, P6 ;  /* 0x000000002f0b7211 */ /* 0x000fe400030f0eff */
[----:B------:R-:W-:Y:S01]  /*f550*/  LEA R8, P6, R51, R2, 0x1 ;  /* 0x0000000233087211 */ /* 0x000fe200078c08ff */
[----:B------:R-:W-:Y:S01]  /*f560*/  STG.E.U16 [R222.64], R109 ;  /* 0x0000006dde007986 */ /* 0x000fe2000c101506 */
[----:B------:R-:W-:-:S02]  /*f570*/  LEA R47, R14, R55, 0x2 ;  /* 0x000000370e2f7211 */ /* 0x000fc400078e10ff */
[----:B------:R-:W-:Y:S02]  /*f580*/  LEA.HI.X.SX32 R9, R51, R0, 0x1, P6 ;  /* 0x0000000033097211 */ /* 0x000fe400030f0eff */
[----:B------:R-:W-:Y:S01]  /*f590*/  LEA R66, P6, R55, R2, 0x1 ;  /* 0x0000000237427211 */ /* 0x000fe200078c08ff */
[C---:B------:R-:W-:Y:S01]  /*f5a0*/  IMAD R51, R14.reuse, 0x4, R47 ;  /* 0x000000040e337824 */ /* 0x040fe200078e022f */
[----:B------:R-:W-:Y:S02]  /*f5b0*/  PRMT R105, R105, 0x7632, R105 ;  /* 0x0000763269697816 */ /* 0x000fe40000000069 */
[----:B------:R-:W-:Y:S02]  /*f5c0*/  LEA.HI.X.SX32 R67, R55, R0, 0x1, P6 ;  /* 0x0000000037437211 */ /* 0x000fe400030f0eff */
[----:B------:R-:W-:Y:S01]  /*f5d0*/  LEA R55, R14, R51, 0x2 ;  /* 0x000000330e377211 */ /* 0x000fe200078e10ff */
[----:B------:R-:W-:Y:S01]  /*f5e0*/  STG.E.U16 [R220.64], R105 ;  /* 0x00000069dc007986 */ /* 0x000fe2000c101506 */
[----:B------:R-:W-:-:S02]  /*f5f0*/  LEA R62, P6, R47, R2, 0x1 ;  /* 0x000000022f3e7211 */ /* 0x000fc400078c08ff */
[----:B------:R-:W-:Y:S01]  /*f600*/  PRMT R137, R137, 0x7632, R137 ;  /* 0x0000763289897816 */ /* 0x000fe20000000089 */
[C---:B------:R-:W-:Y:S01]  /*f610*/  IMAD R46, R14.reuse, 0x4, R55 ;  /* 0x000000040e2e7824 */ /* 0x040fe200078e0237 */
[----:B------:R-:W-:Y:S02]  /*f620*/  LEA.HI.X.SX32 R63, R47, R0, 0x1, P6 ;  /* 0x000000002f3f7211 */ /* 0x000fe400030f0eff */
[C---:B------:R-:W-:Y:S01]  /*f630*/  LEA R58, P6, R51.reuse, R2, 0x1 ;  /* 0x00000002333a7211 */ /* 0x040fe200078c08ff */
[----:B------:R-:W-:Y:S01]  /*f640*/  STG.E.U16 [R218.64], R137 ;  /* 0x00000089da007986 */ /* 0x000fe2000c101506 */
[C---:B------:R-:W-:Y:S02]  /*f650*/  LEA R43, R14.reuse, R46, 0x2 ;  /* 0x0000002e0e2b7211 */ /* 0x040fe400078e10ff */
[----:B------:R-:W-:Y:S01]  /*f660*/  LEA.HI.X.SX32 R59, R51, R0, 0x1, P6 ;  /* 0x00000000333b7211 */ /* 0x000fe200030f0eff */
[----:B------:R-:W-:Y:S01]  /*f670*/  STG.E.U16 [R216.64], R108 ;  /* 0x0000006cd8007986 */ /* 0x000fe2000c101506 */
[----:B------:R-:W-:Y:S01]  /*f680*/  LEA R54, P6, R55, R2, 0x1 ;  /* 0x0000000237367211 */ /* 0x000fe200078c08ff */
[----:B------:R-:W-:Y:S01]  /*f690*/  IMAD R39, R14, 0x4, R43 ;  /* 0x000000040e277824 */ /* 0x000fe200078e022b */
[----:B------:R-:W-:-:S02]  /*f6a0*/  PRMT R97, R97, 0x7632, R97 ;  /* 0x0000763261617816 */ /* 0x000fc40000000061 */
[----:B------:R-:W-:Y:S02]  /*f6b0*/  LEA.HI.X.SX32 R55, R55, R0, 0x1, P6 ;  /* 0x0000000037377211 */ /* 0x000fe400030f0eff */
[----:B------:R-:W-:Y:S01]  /*f6c0*/  LEA R35, R14, R39, 0x2 ;  /* 0x000000270e237211 */ /* 0x000fe200078e10ff */
[----:B------:R-:W-:Y:S01]  /*f6d0*/  STG.E.U16 [R214.64], R97 ;  /* 0x00000061d6007986 */ /* 0x000fe2000c101506 */
[-C--:B------:R-:W-:Y:S02]  /*f6e0*/  LEA R50, P6, R46, R2.reuse, 0x1 ;  /* 0x000000022e327211 */ /* 0x080fe400078c08ff */
[----:B------:R-:W-:Y:S01]  /*f6f0*/  LEA R42, P4, R39, R2, 0x1 ;  /* 0x00000002272a7211 */ /* 0x000fe200078808ff */
[----:B------:R-:W-:Y:S01]  /*f700*/  IMAD R80, R14, 0x4, R35 ;  /* 0x000000040e507824 */ /* 0x000fe200078e0223 */
[----:B------:R-:W-:Y:S02]  /*f710*/  LEA.HI.X.SX32 R51, R46, R0, 0x1, P6 ;  /* 0x000000002e337211 */ /* 0x000fe400030f0eff */
[----:B------:R-:W-:-:S02]  /*f720*/  LEA R46, P6, R43, R2, 0x1 ;  /* 0x000000022b2e7211 */ /* 0x000fc400078c08ff */
[C---:B------:R-:W-:Y:S02]  /*f730*/  LEA R31, R14.reuse, R80, 0x2 ;  /* 0x000000500e1f7211 */ /* 0x040fe400078e10ff */
[----:B------:R-:W-:Y:S02]  /*f740*/  LEA.HI.X.SX32 R47, R43, R0, 0x1, P6 ;  /* 0x000000002b2f7211 */ /* 0x000fe400030f0eff */
[----:B------:R-:W-:Y:S01]  /*f750*/  LEA R38, P6, R35, R2, 0x1 ;  /* 0x0000000223267211 */ /* 0x000fe200078c08ff */
[----:B------:R-:W-:Y:S01]  /*f760*/  IMAD R27, R14, 0x4, R31 ;  /* 0x000000040e1b7824 */ /* 0x000fe200078e021f */
[----:B------:R-:W-:Y:S02]  /*f770*/  LEA.HI.X.SX32 R43, R39, R0, 0x1, P4 ;  /* 0x00000000272b7211 */ /* 0x000fe400020f0eff */
[----:B------:R-:W-:Y:S02]  /*f780*/  LEA R34, P4, R80, R2, 0x1 ;  /* 0x0000000250227211 */ /* 0x000fe400078808ff */
[----:B-1----:R-:W-:-:S02]  /*f790*/  LEA R23, R14, R27, 0x2 ;  /* 0x0000001b0e177211 */ /* 0x002fc400078e10ff */
[-C--:B------:R-:W-:Y:S02]  /*f7a0*/  LEA.HI.X.SX32 R39, R35, R0.reuse, 0x1, P6 ;  /* 0x0000000023277211 */ /* 0x080fe400030f0eff */
[----:B------:R-:W-:Y:S01]  /*f7b0*/  LEA.HI.X.SX32 R35, R80, R0, 0x1, P4 ;  /* 0x0000000050237211 */ /* 0x000fe200020f0eff */
[C---:B--2---:R-:W-:Y:S01]  /*f7c0*/  IMAD R19, R14.reuse, 0x4, R23 ;  /* 0x000000040e137824 */ /* 0x044fe200078e0217 */
[-C--:B------:R-:W-:Y:S02]  /*f7d0*/  LEA R30, P6, R31, R2.reuse, 0x1 ;  /* 0x000000021f1e7211 */ /* 0x080fe400078c08ff */
[----:B------:R-:W-:Y:S02]  /*f7e0*/  LEA R26, P4, R27, R2, 0x1 ;  /* 0x000000021b1a7211 */ /* 0x000fe400078808ff */
[----:B------:R-:W-:Y:S02]  /*f7f0*/  LEA R15, R14, R19, 0x2 ;  /* 0x000000130e0f7211 */ /* 0x000fe400078e10ff */
[----:B------:R-:W-:-:S02]  /*f800*/  LEA.HI.X.SX32 R31, R31, R0, 0x1, P6 ;  /* 0x000000001f1f7211 */ /* 0x000fc400030f0eff */
[----:B------:R-:W-:Y:S01]  /*f810*/  LEA.HI.X.SX32 R27, R27, R0, 0x1, P4 ;  /* 0x000000001b1b7211 */ /* 0x000fe200020f0eff */
[C---:B------:R-:W-:Y:S01]  /*f820*/  IMAD R80, R14.reuse, 0x4, R15 ;  /* 0x000000040e507824 */ /* 0x040fe200078e020f */
[----:B------:R-:W-:Y:S02]  /*f830*/  LEA R22, P6, R23, R2, 0x1 ;  /* 0x0000000217167211 */ /* 0x000fe400078c08ff */
[----:B------:R-:W-:Y:S02]  /*f840*/  PRMT R93, R93, 0x7632, R93 ;  /* 0x000076325d5d7816 */ /* 0x000fe4000000005d */
[----:B---3--:R-:W-:Y:S02]  /*f850*/  LEA R7, R14, R80, 0x2 ;  /* 0x000000500e077211 */ /* 0x008fe400078e10ff */
[----:B------:R-:W-:Y:S01]  /*f860*/  LEA R14, P4, R15, R2, 0x1 ;  /* 0x000000020f0e7211 */ /* 0x000fe200078808ff */
[----:B------:R-:W-:Y:S01]  /*f870*/  STG.E.U16 [R212.64], R93 ;  /* 0x0000005dd4007986 */ /* 0x000fe2000c101506 */
[----:B------:R-:W-:-:S02]  /*f880*/  LEA.HI.X.SX32 R23, R23, R0, 0x1, P6 ;  /* 0x0000000017177211 */ /* 0x000fc400030f0eff */
[----:B------:R-:W-:Y:S02]  /*f890*/  LEA.HI.X.SX32 R15, R15, R0, 0x1, P4 ;  /* 0x000000000f0f7211 */ /* 0x000fe400020f0eff */
[-C--:B------:R-:W-:Y:S02]  /*f8a0*/  LEA R18, P6, R19, R2.reuse, 0x1 ;  /* 0x0000000213127211 */ /* 0x080fe400078c08ff */
[----:B------:R-:W-:Y:S02]  /*f8b0*/  LEA R6, P4, R7, R2, 0x1 ;  /* 0x0000000207067211 */ /* 0x000fe400078808ff */
[-C--:B------:R-:W-:Y:S02]  /*f8c0*/  LEA.HI.X.SX32 R19, R19, R0.reuse, 0x1, P6 ;  /* 0x0000000013137211 */ /* 0x080fe400030f0eff */
[----:B------:R-:W-:Y:S02]  /*f8d0*/  LEA.HI.X.SX32 R7, R7, R0, 0x1, P4 ;  /* 0x0000000007077211 */ /* 0x000fe400020f0eff */
[----:B------:R-:W-:-:S02]  /*f8e0*/  ISETP.GE.U32.AND P6, PT, R246, 0x7f800000, PT ;  /* 0x7f800000f600780c */ /* 0x000fc40003fc6070 */
[C---:B------:R-:W-:Y:S02]  /*f8f0*/  LEA R240, P4, R80.reuse, R2, 0x1 ;  /* 0x0000000250f07211 */ /* 0x040fe400078808ff */
[----:B------:R-:W-:Y:S02]  /*f900*/  PRMT R89, R89, 0x7632, R89 ;  /* 0x0000763259597816 */ /* 0x000fe40000000059 */
[----:B------:R-:W-:Y:S02]  /*f910*/  LEA.HI.X.SX32 R241, R80, R0, 0x1, P4 ;  /* 0x0000000050f17211 */ /* 0x000fe400020f0eff */
[----:B------:R-:W-:Y:S01]  /*f920*/  FSETP.NEU.AND P4, PT, R3, RZ, PT ;  /* 0x000000ff0300720b */ /* 0x000fe20003f8d000 */
[----:B------:R-:W-:Y:S01]  /*f930*/  STG.E.U16 [R210.64], R89 ;  /* 0x00000059d2007986 */ /* 0x000fe2000c101506 */
[----:B------:R-:W-:Y:S02]  /*f940*/  IADD3 R3, R242, -0x3f3504f3, RZ ;  /* 0xc0cafb0df2037810 */ /* 0x000fe40007ffe0ff */
[----:B------:R-:W-:Y:S01]  /*f950*/  PRMT R85, R85, 0x7632, R85 ;  /* 0x0000763255557816 */ /* 0x000fe20000000055 */
[----:B------:R-:W-:Y:S01]  /*f960*/  @P6 IMAD.MOV.U32 R0, RZ, RZ, 0x7f800000 ;  /* 0x7f800000ff006424 */ /* 0x000fe200078e00ff */
[----:B------:R-:W-:-:S02]  /*f970*/  LOP3.LUT R3, R3, 0xff800000, RZ, 0xc0, !PT ;  /* 0xff80000003037812 */ /* 0x000fc400078ec0ff */
[----:B0-----:R-:W-:Y:S01]  /*f980*/  PRMT R77, R77, 0x7632, R77 ;  /* 0x000076324d4d7816 */ /* 0x001fe2000000004d */
[----:B------:R-:W-:Y:S01]  /*f990*/  @P6 FFMA.FTZ R250, R246, R0, +INF ;  /* 0x7f800000f6fa6423 */ /* 0x000fe20000010000 */
[----:B------:R-:W-:Y:S01]  /*f9a0*/  IADD3 R2, R242, -R3, RZ ;  /* 0x80000003f2027210 */ /* 0x000fe20007ffe0ff */
[----:B------:R-:W-:Y:S01]  /*f9b0*/  IMAD.IADD R0, R245, 0x1, -R76 ;  /* 0x00000001f5007824 */ /* 0x000fe200078e0a4c */
[----:B------:R-:W0:Y:S01]  /*f9c0*/  I2F R3, R3 ;  /* 0x0000000300037306 */ /* 0x000e220000201400 */
[----:B------:R-:W-:Y:S01]  /*f9d0*/  STG.E.U16 [R204.64], R85 ;  /* 0x00000055cc007986 */ /* 0x000fe2000c101506 */
[----:B------:R-:W-:Y:S01]  /*f9e0*/  PRMT R81, R134, 0x7632, R81 ;  /* 0x0000763286517816 */ /* 0x000fe20000000051 */
[----:B------:R-:W-:Y:S01]  /*f9f0*/  FADD R2, R2, -1 ;  /* 0xbf80000002027421 */ /* 0x000fe20000000000 */
[----:B------:R-:W-:Y:S01]  /*fa00*/  ISETP.GE.U32.AND P6, PT, R243, 0x7f800000, PT ;  /* 0x7f800000f300780c */ /* 0x000fe20003fc6070 */
[----:B------:R-:W-:Y:S01]  /*fa10*/  FADD R0, R0, -1 ;  /* 0xbf80000000007421 */ /* 0x000fe20000000000 */
[----:B------:R-:W-:Y:S01]  /*fa20*/  STG.E.U16 [R208.64], R104 ;  /* 0x00000068d0007986 */ /* 0x000fe2000c101506 */
[-C--:B------:R-:W-:Y:S01]  /*fa30*/  FFMA.FTZ R80, R2, R251.reuse, -0.16845393180847167969 ;  /* 0xbe2c7f3002507423 */ /* 0x080fe200000100fb */
[----:B------:R-:W1:Y:S01]  /*fa40*/  I2F R76, R76 ;  /* 0x0000004c004c7306 */ /* 0x000e620000201400 */
[----:B------:R-:W-:Y:S01]  /*fa50*/  FFMA.FTZ R84, R0, R251, -0.16845393180847167969 ;  /* 0xbe2c7f3000547423 */ /* 0x000fe200000100fb */
[----:B------:R2:W-:Y:S01]  /*fa60*/  STG.E.U16 [R206.64], R77 ;  /* 0x0000004dce007986 */ /* 0x0005e2000c101506 */
[----:B------:R-:W-:Y:S01]  /*fa70*/  FFMA.FTZ R80, R2, R80, 0.1716887056827545166 ;  /* 0x3e2fcf2a02507423 */ /* 0x000fe20000010050 */
[----:B----4-:R-:W-:Y:S01]  /*fa80*/  LOP3.LUT R132, R132, 0x1c, RZ, 0xc0, !PT ;  /* 0x0000001c84847812 */ /* 0x010fe200078ec0ff */
[----:B------:R-:W-:Y:S01]  /*fa90*/  FFMA.FTZ R84, R0, R84, 0.1716887056827545166 ;  /* 0x3e2fcf2a00547423 */ /* 0x000fe20000010054 */
[----:B------:R-:W-:Y:S01]  /*faa0*/  STG.E.U16 [R194.64], R134 ;  /* 0x00000086c2007986 */ /* 0x000fe2000c101506 */
[----:B------:R-:W-:-:S02]  /*fab0*/  FFMA.FTZ R80, R2, R80, -0.17900948226451873779 ;  /* 0xbe374e4302507423 */ /* 0x000fc40000010050 */
[----:B------:R-:W-:Y:S01]  /*fac0*/  FFMA.FTZ R84, R0, R84, -0.17900948226451873779 ;  /* 0xbe374e4300547423 */ /* 0x000fe20000010054 */
[----:B------:R3:W-:Y:S01]  /*fad0*/  STG.E.U16 [R192.64], R130 ;  /* 0x00000082c0007986 */ /* 0x0007e2000c101506 */
[----:B------:R-:W-:Y:S02]  /*fae0*/  FFMA.FTZ R80, R2, R80, 0.20512372255325317383 ;  /* 0x3e520bf402507423 */ /* 0x000fe40000010050 */
[----:B------:R-:W-:Y:S01]  /*faf0*/  FFMA.FTZ R84, R0, R84, 0.20512372255325317383 ;  /* 0x3e520bf400547423 */ /* 0x000fe20000010054 */
[----:B------:R4:W-:Y:S01]  /*fb00*/  STG.E.U16 [R190.64], R126 ;  /* 0x0000007ebe007986 */ /* 0x0009e2000c101506 */
[----:B------:R-:W-:Y:S01]  /*fb10*/  FFMA.FTZ R80, R2, R80, -0.24046532809734344482 ;  /* 0xbe763c8b02507423 */ /* 0x000fe20000010050 */
[----:B--2---:R-:W-:Y:S01]  /*fb20*/  PRMT R77, R118, 0x7632, R77 ;  /* 0x00007632764d7816 */ /* 0x004fe2000000004d */
[----:B------:R-:W-:Y:S01]  /*fb30*/  FFMA.FTZ R84, R0, R84, -0.24046532809734344482 ;  /* 0xbe763c8b00547423 */ /* 0x000fe20000010054 */
[----:B------:R2:W-:Y:S01]  /*fb40*/  STG.E.U16 [R188.64], R122 ;  /* 0x0000007abc007986 */ /* 0x0005e2000c101506 */
[----:B------:R-:W-:-:S02]  /*fb50*/  FFMA.FTZ R80, R2, R80, 0.28857114911079406738 ;  /* 0x3e93bf9902507423 */ /* 0x000fc40000010050 */
[----:B------:R-:W-:Y:S01]  /*fb60*/  FFMA.FTZ R84, R0, R84, 0.28857114911079406738 ;  /* 0x3e93bf9900547423 */ /* 0x000fe20000010054 */
[----:B------:R-:W-:Y:S01]  /*fb70*/  STG.E.U16 [R186.64], R118 ;  /* 0x00000076ba007986 */ /* 0x000fe2000c101506 */
[----:B------:R-:W-:Y:S01]  /*fb80*/  FFMA.FTZ R80, R2, R80, -0.36067417263984680176 ;  /* 0xbeb8aa4902507423 */ /* 0x000fe20000010050 */
[----:B---3--:R-:W-:Y:S01]  /*fb90*/  PRMT R130, R130, 0x7632, R130 ;  /* 0x0000763282827816 */ /* 0x008fe20000000082 */
[----:B------:R-:W-:Y:S01]  /*fba0*/  FFMA.FTZ R84, R0, R84, -0.36067417263984680176 ;  /* 0xbeb8aa4900547423 */ /* 0x000fe20000010054 */
[----:B------:R3:W-:Y:S01]  /*fbb0*/  STG.E.U16 [R184.64], R114 ;  /* 0x00000072b8007986 */ /* 0x0007e2000c101506 */
[----:B------:R-:W-:Y:S01]  /*fbc0*/  FFMA.FTZ R80, R2, R80, 0.48089820146560668945 ;  /* 0x3ef6384a02507423 */ /* 0x000fe20000010050 */
[----:B----4-:R-:W-:Y:S01]  /*fbd0*/  PRMT R126, R126, 0x7632, R126 ;  /* 0x000076327e7e7816 */ /* 0x010fe2000000007e */
[----:B------:R-:W-:Y:S01]  /*fbe0*/  FFMA.FTZ R84, R0, R84, 0.48089820146560668945 ;  /* 0x3ef6384a00547423 */ /* 0x000fe20000010054 */
[----:B------:R4:W-:Y:S01]  /*fbf0*/  STG.E.U16 [R182.64], R110 ;  /* 0x0000006eb6007986 */ /* 0x0009e2000c101506 */
[----:B------:R-:W-:Y:S01]  /*fc00*/  FFMA.FTZ R80, R2, R80, -0.72134751081466674805 ;  /* 0xbf38aa3b02507423 */ /* 0x000fe20000010050 */
[----:B--2---:R-:W-:Y:S01]  /*fc10*/  PRMT R122, R122, 0x7632, R122 ;  /* 0x000076327a7a7816 */ /* 0x004fe2000000007a */
[----:B------:R-:W-:Y:S01]  /*fc20*/  FFMA.FTZ R88, R0, R84, -0.72134751081466674805 ;  /* 0xbf38aa3b00587423 */ /* 0x000fe20000010054 */
[----:B------:R2:W-:Y:S01]  /*fc30*/  STG.E.U16 [R180.64], R106 ;  /* 0x0000006ab4007986 */ /* 0x0005e2000c101506 */
[----:B------:R-:W-:Y:S01]  /*fc40*/  FMUL R84, R2, R80 ;  /* 0x0000005002547220 */ /* 0x000fe20000400000 */
[----:B------:R-:W-:Y:S01]  /*fc50*/  FSEL R80, RZ, -23, P3 ;  /* 0xc1b80000ff507808 */ /* 0x000fe20001800000 */
[----:B------:R-:W-:Y:S01]  /*fc60*/  FMUL R88, R0, R88 ;  /* 0x0000005800587220 */ /* 0x000fe20000400000 */
[----:B------:R-:W-:Y:S01]  /*fc70*/  ISETP.GE.U32.AND P3, PT, R242, 0x7f800000, PT ;  /* 0x7f800000f200780c */ /* 0x000fe20003f66070 */
[----:B------:R-:W-:Y:S01]  /*fc80*/  FMUL R84, R2, R84 ;  /* 0x0000005402547220 */ /* 0x000fe20000400000 */
[----:B------:R5:W-:Y:S01]  /*fc90*/  STG.E.U16 [R178.64], R138 ;  /* 0x0000008ab2007986 */ /* 0x000be2000c101506 */
[----:B------:R-:W-:Y:S01]  /*fca0*/  FMUL R88, R0, R88 ;  /* 0x0000005800587220 */ /* 0x000fe20000400000 */
[----:B---3--:R-:W-:Y:S01]  /*fcb0*/  PRMT R114, R114, 0x7632, R114 ;  /* 0x0000763272727816 */ /* 0x008fe20000000072 */
[----:B------:R-:W-:Y:S01]  /*fcc0*/  FFMA.FTZ R84, R2, 1.4426950216293334961, R84 ;  /* 0x3fb8aa3b02547823 */ /* 0x000fe20000010054 */
[----:B------:R-:W-:Y:S01]  /*fcd0*/  FSEL R2, RZ, -23, P2 ;  /* 0xc1b80000ff027808 */ /* 0x000fe20001000000 */
[----:B0-----:R-:W-:Y:S01]  /*fce0*/  FFMA.FTZ R3, R3, 1.1920928955078125e-07, R80 ;  /* 0x3400000003037823 */ /* 0x001fe20000010050 */
[----:B------:R-:W-:Y:S01]  /*fcf0*/  ISETP.GE.U32.AND P2, PT, R245, 0x7f800000, PT ;  /* 0x7f800000f500780c */ /* 0x000fe20003f46070 */
[----:B------:R-:W-:Y:S01]  /*fd00*/  FFMA.FTZ R88, R0, 1.4426950216293334961, R88 ;  /* 0x3fb8aa3b00587823 */ /* 0x000fe20000010058 */
[----:B------:R-:W-:Y:S01]  /*fd10*/  IADD3 R80, R243, -0x3f3504f3, RZ ;  /* 0xc0cafb0df3507810 */ /* 0x000fe20007ffe0ff */
[----:B------:R-:W-:Y:S01]  /*fd20*/  FADD R0, R3, R84 ;  /* 0x0000005403007221 */ /* 0x000fe20000000000 */
[----:B------:R0:W-:Y:S01]  /*fd30*/  STG.E.U16 [R176.64], R102 ;  /* 0x00000066b0007986 */ /* 0x0001e2000c101506 */
[----:B------:R-:W-:Y:S01]  /*fd40*/  @P3 MOV R3, 0x7f800000 ;  /* 0x7f80000000033802 */ /* 0x000fe20000000f00 */
[----:B-1----:R-:W-:Y:S01]  /*fd50*/  FFMA.FTZ R2, R76, 1.1920928955078125e-07, R2 ;  /* 0x340000004c027823 */ /* 0x002fe20000010002 */
[----:B------:R-:W-:Y:S01]  /*fd60*/  LOP3.LUT R80, R80, 0xff800000, RZ, 0xc0, !PT ;  /* 0xff80000050507812 */ /* 0x000fe200078ec0ff */
[----:B------:R1:W-:Y:S01]  /*fd70*/  STG.E.U16 [R174.64], R98 ;  /* 0x00000062ae007986 */ /* 0x0003e2000c101506 */
[----:B----4-:R-:W-:Y:S01]  /*fd80*/  PRMT R110, R110, 0x7632, R110 ;  /* 0x000076326e6e7816 */ /* 0x010fe2000000006e */
[----:B------:R-:W-:Y:S01]  /*fd90*/  @P3 FFMA.FTZ R0, R242, R3, +INF ;  /* 0x7f800000f2003423 */ /* 0x000fe20000010003 */
[----:B------:R-:W-:Y:S01]  /*fda0*/  IADD3 R3, R244, -0x3f3504f3, RZ ;  /* 0xc0cafb0df4037810 */ /* 0x000fe20007ffe0ff */
[----:B------:R-:W-:Y:S01]  /*fdb0*/  FADD R2, R2, R88 ;  /* 0x0000005802027221 */ /* 0x000fe20000000000 */
[----:B------:R3:W-:Y:S01]  /*fdc0*/  STG.E.U16 [R172.64], R94 ;  /* 0x0000005eac007986 */ /* 0x0007e2000c101506 */
[----:B------:R-:W-:Y:S01]  /*fdd0*/  @P2 IMAD.MOV.U32 R76, RZ, RZ, 0x7f800000 ;  /* 0x7f800000ff4c2424 */ /* 0x000fe200078e00ff */
[----:B------:R-:W-:-:S02]  /*fde0*/  LOP3.LUT R3, R3, 0xff800000, RZ, 0xc0, !PT ;  /* 0xff80000003037812 */ /* 0x000fc400078ec0ff */
[----:B------:R4:W-:Y:S01]  /*fdf0*/  STG.E.U16 [R170.64], R90 ;  /* 0x0000005aaa007986 */ /* 0x0009e2000c101506 */
[----:B------:R-:W-:Y:S01]  /*fe00*/  @P2 FFMA.FTZ R2, R245, R76, +INF ;  /* 0x7f800000f5022423 */ /* 0x000fe2000001004c */
[----:B------:R-:W-:Y:S02]  /*fe10*/  IADD3 R76, R244, -R3, RZ ;  /* 0x80000003f44c7210 */ /* 0x000fe40007ffe0ff */
[----:B------:R-:W-:Y:S01]  /*fe20*/  FSETP.NEU.AND P2, PT, R4, RZ, PT ;  /* 0x000000ff0400720b */ /* 0x000fe20003f4d000 */
[----:B------:R-:W-:Y:S01]  /*fe30*/  IMAD.IADD R4, R243, 0x1, -R80 ;  /* 0x00000001f3047824 */ /* 0x000fe200078e0a50 */
[----:B------:R0:W-:Y:S01]  /*fe40*/  STG.E.U16 [R168.64], R86 ;  /* 0x00000056a8007986 */ /* 0x0001e2000c101506 */
[----:B------:R-:W-:Y:S01]  /*fe50*/  FADD R76, R76, -1 ;  /* 0xbf8000004c4c7421 */ /* 0x000fe20000000000 */
[----:B------:R-:W-:Y:S01]  /*fe60*/  FSETP.NEU.AND P3, PT, R5, RZ, PT ;  /* 0x000000ff0500720b */ /* 0x000fe20003f6d000 */
[----:B------:R-:W-:Y:S01]  /*fe70*/  FADD R4, R4, -1 ;  /* 0xbf80000004047421 */ /* 0x000fe20000000000 */
[----:B------:R3:W-:Y:S01]  /*fe80*/  STG.E.U16 [R166.64], R82 ;  /* 0x00000052a6007986 */ /* 0x0007e2000c101506 */
[-C--:B------:R-:W-:Y:S01]  /*fe90*/  FFMA.FTZ R5, R76, R251.reuse, -0.16845393180847167969 ;  /* 0xbe2c7f304c057423 */ /* 0x080fe200000100fb */
[----:B--2---:R-:W-:Y:S01]  /*fea0*/  PRMT R106, R106, 0x7632, R106 ;  /* 0x000076326a6a7816 */ /* 0x004fe2000000006a */
[----:B------:R-:W-:Y:S01]  /*feb0*/  FFMA.FTZ R251, R4, R251, -0.16845393180847167969 ;  /* 0xbe2c7f3004fb7423 */ /* 0x000fe200000100fb */
[----:B------:R2:W-:Y:S01]  /*fec0*/  STG.E.U16 [R164.64], R78 ;  /* 0x0000004ea4007986 */ /* 0x0005e2000c101506 */
[----:B------:R-:W-:Y:S01]  /*fed0*/  FFMA.FTZ R5, R76, R5, 0.1716887056827545166 ;  /* 0x3e2fcf2a4c057423 */ /* 0x000fe20000010005 */
[----:B-----5:R-:W-:Y:S01]  /*fee0*/  PRMT R138, R138, 0x7632, R138 ;  /* 0x000076328a8a7816 */ /* 0x020fe2000000008a */
[----:B------:R-:W-:Y:S01]  /*fef0*/  FFMA.FTZ R251, R4, R251, 0.1716887056827545166 ;  /* 0x3e2fcf2a04fb7423 */ /* 0x000fe200000100fb */
[----:B------:R-:W-:Y:S01]  /*ff00*/  STG.E.U16 [R162.64], R81 ;  /* 0x00000051a2007986 */ /* 0x000fe2000c101506 */
[----:B0-----:R-:W-:Y:S01]  /*ff10*/  PRMT R102, R102, 0x7632, R102 ;  /* 0x0000763266667816 */ /* 0x001fe20000000066 */
[----:B------:R-:W-:Y:S01]  /*ff20*/  FFMA.FTZ R5, R76, R5, -0.17900948226451873779 ;  /* 0xbe374e434c057423 */ /* 0x000fe20000010005 */
[----:B-1----:R-:W-:Y:S01]  /*ff30*/  PRMT R98, R98, 0x7632, R98 ;  /* 0x0000763262627816 */ /* 0x002fe20000000062 */
[----:B------:R-:W-:Y:S01]  /*ff40*/  STG.E.U16 [R160.64], R130 ;  /* 0x00000082a0007986 */ /* 0x000fe2000c101506 */
[----:B---3--:R-:W-:Y:S01]  /*ff50*/  PRMT R94, R94, 0x7632, R94 ;  /* 0x000076325e5e7816 */ /* 0x008fe2000000005e */
[----:B------:R-:W-:Y:S01]  /*ff60*/  FFMA.FTZ R251, R4, R251, -0.17900948226451873779 ;  /* 0xbe374e4304fb7423 */ /* 0x000fe200000100fb */
[----:B----4-:R-:W-:Y:S01]  /*ff70*/  PRMT R90, R90, 0x7632, R90 ;  /* 0x000076325a5a7816 */ /* 0x010fe2000000005a */
[----:B------:R-:W-:Y:S01]  /*ff80*/  STG.E.U16 [R158.64], R126 ;  /* 0x0000007e9e007986 */ /* 0x000fe2000c101506 */
[----:B------:R-:W-:Y:S01]  /*ff90*/  PRMT R86, R86, 0x7632, R86 ;  /* 0x0000763256567816 */ /* 0x000fe20000000056 */
[----:B------:R-:W-:Y:S01]  /*ffa0*/  FFMA.FTZ R5, R76, R5, 0.20512372255325317383 ;  /* 0x3e520bf44c057423 */ /* 0x000fe20000010005 */
[----:B------:R-:W-:Y:S01]  /*ffb0*/  PRMT R82, R82, 0x7632, R82 ;  /* 0x0000763252527816 */ /* 0x000fe20000000052 */
[----:B------:R-:W-:Y:S01]  /*ffc0*/  STG.E.U16 [R156.64], R122 ;  /* 0x0000007a9c007986 */ /* 0x000fe2000c101506 */
[----:B--2---:R-:W-:Y:S01]  /*ffd0*/  PRMT R78, R78, 0x7632, R78 ;  /* 0x000076324e4e7816 */ /* 0x004fe2000000004e */
[----:B------:R-:W-:Y:S01]  /*ffe0*/  FFMA.FTZ R251, R4, R251, 0.20512372255325317383 ;  /* 0x3e520bf404fb7423 */ /* 0x000fe200000100fb */
[----:B------:R-:W0:Y:S01]  /*fff0*/  I2F R3, R3 ;  /* 0x0000000300037306 */ /* 0x000e220000201400 */
[----:B------:R-:W-:Y:S01]  /*10000*/  STG.E.U16 [R154.64], R77 ;  /* 0x0000004d9a007986 */ /* 0x000fe2000c101506 */
[----:B------:R-:W-:-:S02]  /*10010*/  FFMA.FTZ R5, R76, R5, -0.24046532809734344482 ;  /* 0xbe763c8b4c057423 */ /* 0x000fc40000010005 */
[----:B------:R-:W-:Y:S01]  /*10020*/  FFMA.FTZ R251, R4, R251, -0.24046532809734344482 ;  /* 0xbe763c8b04fb7423 */ /* 0x000fe200000100fb */
[----:B------:R-:W-:Y:S01]  /*10030*/  STG.E.U16 [R152.64], R114 ;  /* 0x0000007298007986 */ /* 0x000fe2000c101506 */
[----:B------:R-:W-:Y:S02]  /*10040*/  FFMA.FTZ R5, R76, R5, 0.28857114911079406738 ;  /* 0x3e93bf994c057423 */ /* 0x000fe40000010005 */
[----:B------:R-:W-:Y:S01]  /*10050*/  FFMA.FTZ R251, R4, R251, 0.28857114911079406738 ;  /* 0x3e93bf9904fb7423 */ /* 0x000fe200000100fb */
[----:B------:R-:W-:Y:S01]  /*10060*/  STG.E.U16 [R150.64], R110 ;  /* 0x0000006e96007986 */ /* 0x000fe2000c101506 */
[----:B------:R-:W-:Y:S02]  /*10070*/  FFMA.FTZ R5, R76, R5, -0.36067417263984680176 ;  /* 0xbeb8aa494c057423 */ /* 0x000fe40000010005 */
[----:B------:R-:W-:Y:S01]  /*10080*/  FFMA.FTZ R251, R4, R251, -0.36067417263984680176 ;  /* 0xbeb8aa4904fb7423 */ /* 0x000fe200000100fb */
[----:B------:R-:W-:Y:S01]  /*10090*/  STG.E.U16 [R148.64], R106 ;  /* 0x0000006a94007986 */ /* 0x000fe2000c101506 */
[----:B------:R-:W-:-:S02]  /*100a0*/  FFMA.FTZ R5, R76, R5, 0.48089820146560668945 ;  /* 0x3ef6384a4c057423 */ /* 0x000fc40000010005 */
[----:B------:R-:W-:Y:S01]  /*100b0*/  FFMA.FTZ R251, R4, R251, 0.48089820146560668945 ;  /* 0x3ef6384a04fb7423 */ /* 0x000fe200000100fb */
[----:B------:R-:W-:Y:S01]  /*100c0*/  STG.E.U16 [R146.64], R138 ;  /* 0x0000008a92007986 */ /* 0x000fe2000c101506 */
[----:B------:R-:W-:Y:S02]  /*100d0*/  FFMA.FTZ R5, R76, R5, -0.72134751081466674805 ;  /* 0xbf38aa3b4c057423 */ /* 0x000fe40000010005 */
[----:B------:R-:W-:Y:S01]  /*100e0*/  FFMA.FTZ R84, R4, R251, -0.72134751081466674805 ;  /* 0xbf38aa3b04547423 */ /* 0x000fe200000100fb */
[----:B------:R-:W-:Y:S01]  /*100f0*/  STG.E.U16 [R144.64], R102 ;  /* 0x0000006690007986 */ /* 0x000fe2000c101506 */
[----:B------:R1:W2:Y:S01]  /*10100*/  I2F R251, R80 ;  /* 0x0000005000fb7306 */ /* 0x0002a20000201400 */
[----:B------:R-:W-:Y:S02]  /*10110*/  FMUL R5, R76, R5 ;  /* 0x000000054c057220 */ /* 0x000fe40000400000 */
[----:B------:R-:W-:Y:S01]  /*10120*/  STG.E.U16 [R142.64], R98 ;  /* 0x000000628e007986 */ /* 0x000fe2000c101506 */
[----:B------:R-:W-:Y:S01]  /*10130*/  FMUL R88, R4, R84 ;  /* 0x0000005404587220 */ /* 0x000fe20000400000 */
[----:B------:R-:W-:Y:S01]  /*10140*/  FSEL R84, RZ, -23, P1 ;  /* 0xc1b80000ff547808 */ /* 0x000fe20000800000 */
[----:B------:R-:W-:Y:S01]  /*10150*/  FMUL R5, R76, R5 ;  /* 0x000000054c057220 */ /* 0x000fe20000400000 */
[----:B------:R-:W-:Y:S01]  /*10160*/  STG.E.U16 [R140.64], R94 ;  /* 0x0000005e8c007986 */ /* 0x000fe2000c101506 */
[----:B------:R-:W-:Y:S01]  /*10170*/  ISETP.GE.U32.AND P1, PT, R244, 0x7f800000, PT ;  /* 0x7f800000f400780c */ /* 0x000fe20003f26070 */
[----:B------:R-:W-:Y:S01]  /*10180*/  FMUL R88, R4, R88 ;  /* 0x0000005804587220 */ /* 0x000fe20000400000 */
[----:B-1----:R-:W-:Y:S01]  /*10190*/  FSEL R80, R247, -INF , P2 ;  /* 0xff800000f7507808 */ /* 0x002fe20001000000 */
[----:B------:R-:W-:Y:S01]  /*101a0*/  STG.E.U16 [R74.64], R90 ;  /* 0x0000005a4a007986 */ /* 0x000fe2000c101506 */
[----:B------:R-:W-:Y:S01]  /*101b0*/  FFMA.FTZ R76, R76, 1.4426950216293334961, R5 ;  /* 0x3fb8aa3b4c4c7823 */ /* 0x000fe20000010005 */
[----:B------:R-:W-:Y:S01]  /*101c0*/  FSETP.NEU.AND P2, PT, R243, RZ, PT ;  /* 0x000000fff300720b */ /* 0x000fe20003f4d000 */
[----:B------:R-:W-:Y:S01]  /*101d0*/  FFMA.FTZ R5, R4, 1.4426950216293334961, R88 ;  /* 0x3fb8aa3b04057823 */ /* 0x000fe20000010058 */
[----:B------:R1:W-:Y:S01]  /*101e0*/  STG.E.U16 [R68.64], R86 ;  /* 0x0000005644007986 */ /* 0x0003e2000c101506 */
[----:B------:R-:W-:Y:S01]  /*101f0*/  FSEL R4, RZ, -23, P0 ;  /* 0xc1b80000ff047808 */ /* 0x000fe20000000000 */
[----:B0-----:R-:W-:Y:S01]  /*10200*/  FFMA.FTZ R3, R3, 1.1920928955078125e-07, R84 ;  /* 0x3400000003037823 */ /* 0x001fe20000010054 */
[----:B------:R-:W-:Y:S01]  /*10210*/  FSETP.NEU.AND P0, PT, R246, RZ, PT ;  /* 0x000000fff600720b */ /* 0x000fe20003f0d000 */
[----:B------:R-:W-:Y:S02]  /*10220*/  STG.E.U16 [R72.64], R82 ;  /* 0x0000005248007986 */ /* 0x000fe4000c101506 */
[----:B--2---:R-:W-:Y:S01]  /*10230*/  FFMA.FTZ R4, R251, 1.1920928955078125e-07, R4 ;  /* 0x34000000fb047823 */ /* 0x004fe20000010004 */
[----:B------:R-:W-:Y:S01]  /*10240*/  @P1 MOV R251, 0x7f800000 ;  /* 0x7f80000000fb1802 */ /* 0x000fe20000000f00 */
[----:B------:R0:W-:Y:S01]  /*10250*/  STG.E.U16 [R70.64], R78 ;  /* 0x0000004e46007986 */ /* 0x0001e2000c101506 */
[----:B------:R-:W-:-:S02]  /*10260*/  FADD R3, R3, R76 ;  /* 0x0000004c03037221 */ /* 0x000fc40000000000 */
[----:B------:R-:W-:Y:S01]  /*10270*/  @P6 IMAD.MOV.U32 R76, RZ, RZ, 0x7f800000 ;  /* 0x7f800000ff4c6424 */ /* 0x000fe200078e00ff */
[----:B------:R2:W-:Y:S01]  /*10280*/  STG.E.U16 [R64.64], R135 ;  /* 0x0000008740007986 */ /* 0x0005e2000c101506 */
[----:B-1----:R-:W-:Y:S01]  /*10290*/  PRMT R69, R135, 0x7632, R69 ;  /* 0x0000763287457816 */ /* 0x002fe20000000045 */
[----:B------:R-:W-:Y:S01]  /*102a0*/  @P1 FFMA.FTZ R3, R244, R251, +INF ;  /* 0x7f800000f4031423 */ /* 0x000fe200000100fb */
[----:B------:R-:W-:Y:S01]  /*102b0*/  FSETP.NEU.AND P1, PT, R242, RZ, PT ;  /* 0x000000fff200720b */ /* 0x000fe20003f2d000 */
[----:B------:R1:W-:Y:S01]  /*102c0*/  STG.E.U16 [R60.64], R131 ;  /* 0x000000833c007986 */ /* 0x0003e2000c101506 */
[----:B------:R-:W-:Y:S01]  /*102d0*/  FADD R4, R4, R5 ;  /* 0x0000000504047221 */ /* 0x000fe20000000000 */
[----:B------:R-:W-:Y:S01]  /*102e0*/  FSEL R5, R248, -INF , P3 ;  /* 0xff800000f8057808 */ /* 0x000fe20001800000 */
[----:B------:R-:W-:Y:S01]  /*102f0*/  @P6 FFMA.FTZ R4, R243, R76, +INF ;  /* 0x7f800000f3046423 */ /* 0x000fe2000001004c */
[----:B------:R3:W-:Y:S01]  /*10300*/  STG.E.U16 [R56.64], R127 ;  /* 0x0000007f38007986 */ /* 0x0007e2000c101506 */
[----:B------:R-:W-:Y:S01]  /*10310*/  FSEL R76, R249, -INF , P4 ;  /* 0xff800000f94c7808 */ /* 0x000fe20002000000 */
[----:B0-----:R-:W-:Y:S01]  /*10320*/  FFMA R78, R80, 0.69314718246459960938, R201 ;  /* 0x3f317218504e7823 */ /* 0x001fe200000000c9 */
[----:B------:R-:W-:Y:S01]  /*10330*/  FSETP.NEU.AND P3, PT, R244, RZ, PT ;  /* 0x000000fff400720b */ /* 0x000fe20003f6d000 */
[----:B------:R0:W-:Y:S01]  /*10340*/  STG.E.U16 [R52.64], R123 ;  /* 0x0000007b34007986 */ /* 0x0001e2000c101506 */
[----:B--2---:R-:W-:Y:S01]  /*10350*/  PRMT R65, R131, 0x7632, R65 ;  /* 0x0000763283417816 */ /* 0x004fe20000000041 */
[----:B------:R-:W-:Y:S01]  /*10360*/  FFMA R77, R5, 0.69314718246459960938, R202 ;  /* 0x3f317218054d7823 */ /* 0x000fe200000000ca */
[----:B------:R-:W-:Y:S01]  /*10370*/  FSETP.NEU.AND P4, PT, R245, RZ, PT ;  /* 0x000000fff500720b */ /* 0x000fe20003f8d000 */
[----:B------:R2:W-:Y:S01]  /*10380*/  STG.E.U16 [R48.64], R119 ;  /* 0x0000007730007986 */ /* 0x0005e2000c101506 */
[----:B-1----:R-:W-:Y:S01]  /*10390*/  PRMT R61, R127, 0x7632, R61 ;  /* 0x000076327f3d7816 */ /* 0x002fe2000000003d */
[----:B------:R-:W-:Y:S01]  /*103a0*/  FFMA R76, R76, 0.69314718246459960938, R203 ;  /* 0x3f3172184c4c7823 */ /* 0x000fe200000000cb */
[----:B------:R-:W-:Y:S01]  /*103b0*/  FSEL R5, R2, -INF , P4 ;  /* 0xff80000002057808 */ /* 0x000fe20002000000 */
[----:B------:R1:W-:Y:S01]  /*103c0*/  STG.E.U16 [R44.64], R115 ;  /* 0x000000732c007986 */ /* 0x0003e2000c101506 */
[----:B---3--:R-:W-:-:S03]  /*103d0*/  PRMT R57, R123, 0x7632, R57 ;  /* 0x000076327b397816 */ /* 0x008fc60000000039 */
[----:B------:R3:W-:Y:S01]  /*103e0*/  STG.E.U16 [R40.64], R111 ;  /* 0x0000006f28007986 */ /* 0x0007e2000c101506 */
[----:B0-----:R-:W-:-:S03]  /*103f0*/  PRMT R53, R119, 0x7632, R53 ;  /* 0x0000763277357816 */ /* 0x001fc60000000035 */
[----:B------:R0:W-:Y:S01]  /*10400*/  STG.E.U16 [R36.64], R107 ;  /* 0x0000006b24007986 */ /* 0x0001e2000c101506 */
[----:B--2---:R-:W-:-:S03]  /*10410*/  PRMT R49, R115, 0x7632, R49 ;  /* 0x0000763273317816 */ /* 0x004fc60000000031 */
[----:B------:R2:W-:Y:S01]  /*10420*/  STG.E.U16 [R32.64], R139 ;  /* 0x0000008b20007986 */ /* 0x0005e2000c101506 */
[----:B-1----:R-:W-:-:S03]  /*10430*/  PRMT R45, R111, 0x7632, R45 ;  /* 0x000076326f2d7816 */ /* 0x002fc6000000002d */
        /* <DEDUP_REMOVED lines=10> */
[----:B------:R-:W-:Y:S01]  /*104e0*/  STG.E.U16 [R10.64], R83 ;  /* 0x000000530a007986 */ /* 0x000fe2000c101506 */
[----:B0-----:R-:W-:-:S03]  /*104f0*/  PRMT R21, R91, 0x7632, R21 ;  /* 0x000076325b157816 */ /* 0x001fc60000000015 */
[----:B------:R0:W-:Y:S01]  /*10500*/  STG.E.U16 [R8.64], R79 ;  /* 0x0000004f08007986 */ /* 0x0001e2000c101506 */
[----:B--2---:R-:W-:-:S03]  /*10510*/  PRMT R17, R87, 0x7632, R17 ;  /* 0x0000763257117816 */ /* 0x004fc60000000011 */
[----:B------:R2:W-:Y:S01]  /*10520*/  STG.E.U16 [R66.64], R69 ;  /* 0x0000004542007986 */ /* 0x0005e2000c101506 */
[----:B-1----:R-:W-:-:S03]  /*10530*/  PRMT R13, R79, 0x7632, R13 ;  /* 0x000076324f0d7816 */ /* 0x002fc6000000000d */
[----:B------:R2:W-:Y:S04]  /*10540*/  STG.E.U16 [R62.64], R65 ;  /* 0x000000413e007986 */ /* 0x0005e8000c101506 */
[----:B------:R2:W-:Y:S01]  /*10550*/  STG.E.U16 [R58.64], R61 ;  /* 0x0000003d3a007986 */ /* 0x0005e2000c101506 */
[----:B0-----:R-:W-:Y:S02]  /*10560*/  FSEL R8, R0, -INF , P1 ;  /* 0xff80000000087808 */ /* 0x001fe40000800000 */
[----:B------:R-:W-:Y:S01]  /*10570*/  FSEL R9, R250, -INF , P0 ;  /* 0xff800000fa097808 */ /* 0x000fe20000000000 */
[----:B------:R2:W-:Y:S01]  /*10580*/  STG.E.U16 [R54.64], R57 ;  /* 0x0000003936007986 */ /* 0x0005e2000c101506 */
[----:B------:R-:W-:Y:S01]  /*10590*/  FSEL R0, R3, -INF , P3 ;  /* 0xff80000003007808 */ /* 0x000fe20001800000 */
[----:B------:R-:W-:Y:S01]  /*105a0*/  FFMA R8, R8, 0.69314718246459960938, R199 ;  /* 0x3f31721808087823 */ /* 0x000fe200000000c7 */
[----:B------:R-:W-:Y:S01]  /*105b0*/  FSEL R3, R4, -INF , P2 ;  /* 0xff80000004037808 */ /* 0x000fe20001000000 */
[----:B------:R2:W-:Y:S01]  /*105c0*/  STG.E.U16 [R50.64], R53 ;  /* 0x0000003532007986 */ /* 0x0005e2000c101506 */
[----:B------:R-:W-:-:S02]  /*105d0*/  FFMA R79, R9, 0.69314718246459960938, R200 ;  /* 0x3f317218094f7823 */ /* 0x000fc400000000c8 */
[----:B------:R-:W-:Y:S01]  /*105e0*/  FFMA R9, R5, 0.69314718246459960938, R198 ;  /* 0x3f31721805097823 */ /* 0x000fe200000000c6 */
[----:B------:R2:W-:Y:S01]  /*105f0*/  STG.E.U16 [R46.64], R49 ;  /* 0x000000312e007986 */ /* 0x0005e2000c101506 */
[----:B------:R-:W-:Y:S02]  /*10600*/  FFMA R10, R0, 0.69314718246459960938, R197 ;  /* 0x3f317218000a7823 */ /* 0x000fe400000000c5 */
[----:B------:R-:W-:Y:S01]  /*10610*/  FFMA R11, R3, 0.69314718246459960938, R196 ;  /* 0x3f317218030b7823 */ /* 0x000fe200000000c4 */
[----:B------:R2:W-:Y:S04]  /*10620*/  STG.E.U16 [R42.64], R45 ;  /* 0x0000002d2a007986 */ /* 0x0005e8000c101506 */
        /* <DEDUP_REMOVED lines=9> */
[----:B------:R-:W-:Y:S06]  /*106c0*/  BAR.SYNC.DEFER_BLOCKING 0x0 ;  /* 0x0000000000007b1d */ /* 0x000fec0000010000 */
[----:B------:R2:W-:Y:S04]  /*106d0*/  STS.128 [R132.X4], R76 ;  /* 0x0000004c84007388 */ /* 0x0005e80000004c00 */
[----:B------:R2:W-:Y:S04]  /*106e0*/  STS.128 [R132.X4+0x80], R8 ;  /* 0x0000800884007388 */ /* 0x0005e80000004c00 */
[----:B------:R-:W-:Y:S06]  /*106f0*/  BAR.SYNC.DEFER_BLOCKING 0x0 ;  /* 0x0000000000007b1d */ /* 0x000fec0000010000 */
[----:B------:R-:W-:Y:S05]  /*10700*/  @P5 EXIT ;  /* 0x000000000000594d */ /* 0x000fea0003800000 */
[----:B--2---:R-:W0:Y:S04]  /*10710*/  S2R R132, SR_CTAID.X ;  /* 0x0000000000847919 */ /* 0x004e280000002500 */
[----:B------:R-:W1:Y:S04]  /*10720*/  S2R R128, SR_CTAID.Y ;  /* 0x0000000000807919 */ /* 0x000e680000002600 */
[----:B------:R-:W2:Y:S04]  /*10730*/  S2R R124, SR_TID.X ;  /* 0x00000000007c7919 */ /* 0x000ea80000002100 */
[----:B------:R-:W3:Y:S01]  /*10740*/  LDS R7, [R252] ;  /* 0x00000000fc077984 */ /* 0x000ee20000000800 */
[----:B0-----:R-:W-:Y:S01]  /*10750*/  SHF.L.U32 R132, R132, 0x6, RZ ;  /* 0x0000000684847819 */ /* 0x001fe200000006ff */
[----:B-1----:R-:W-:-:S03]  /*10760*/  IMAD R0, R128, c[0x0][0x1cc], RZ ;  /* 0x0000730080007a24 */ /* 0x002fc600078e02ff */
[----:B--2---:R-:W-:Y:S01]  /*10770*/  LOP3.LUT R132, R132, 0x3f, R124, 0xf8, !PT ;  /* 0x0000003f84847812 */ /* 0x004fe200078ef87c */
[C---:B------:R-:W-:Y:S02]  /*10780*/  IMAD.SHL.U32 R2, R0.reuse, 0x4, RZ ;  /* 0x0000000400027824 */ /* 0x040fe400078e00ff */
[----:B------:R-:W-:Y:S01]  /*10790*/  IMAD.HI R0, R0, 0x4, RZ ;  /* 0x0000000400007827 */ /* 0x000fe200078e02ff */
[----:B------:R-:W-:-:S03]  /*107a0*/  SHF.L.U32 R3, R132, 0x2, RZ ;  /* 0x0000000284037819 */ /* 0x000fc600000006ff */
[----:B------:R-:W-:Y:S01]  /*107b0*/  IMAD.HI R5, R132, 0x4, RZ ;  /* 0x0000000484057827 */ /* 0x000fe200078e02ff */
[----:B------:R-:W-:-:S04]  /*107c0*/  IADD3 R2, P0, P1, R3, c[0x0][0x180], R2 ;  /* 0x0000600003027a10 */ /* 0x000fc8000791e002 */
[----:B------:R-:W-:-:S05]  /*107d0*/  IADD3.X R3, R5, c[0x0][0x184], R0, P0, P1 ;  /* 0x0000610005037a10 */ /* 0x000fca00007e2400 */
[----:B---3--:R-:W-:Y:S01]  /*107e0*/  STG.E [R2.64], R7 ;  /* 0x0000000702007986 */ /* 0x008fe2000c101906 */
[----:B------:R-:W-:Y:S05]  /*107f0*/  EXIT ;  /* 0x000000000000794d */ /* 0x000fea0003800000 */
.L_x_2:
[----:B------:R-:W-:-:S00]  /*10800*/  BRA `(.L_x_2) ;  /* 0xfffffff000007947 */ /* 0x000fc0000383ffff */
[----:B------:R-:W-:-:S00]  /*10810*/  NOP ;  /* 0x0000000000007918 */ /* 0x000fc00000000000 */
        /* <DEDUP_REMOVED lines=14> */
.L_x_3:


//--------------------- .nv.global.init           --------------------------
	.section	.nv.global.init,"aw",@progbits
.nv.global.init:
	.type		_$_str,@object
	.size		_$_str,(.L_0 - _$_str)
_$_str:
        /*0000*/ 	.byte	0x5f, 0x5f, 0x43, 0x55, 0x44, 0x41, 0x5f, 0x46, 0x54, 0x5a, 0x00
.L_0:


//--------------------- .nv.shared.attn_fwd       --------------------------
	.section	.nv.shared.attn_fwd,"aw",@nobits
	.sectionflags	@""
	.align	16
